//
// Generated by NVIDIA NVVM Compiler
//
// Compiler Build ID: CL-36424714
// Cuda compilation tools, release 13.0, V13.0.88
// Based on NVVM 20.0.0
//

.version 9.0
.target sm_100
.address_size 64

	// .globl	_Z10gemm_acim_PKiS0_Piiiiiib
.extern .func  (.param .b32 func_retval0) vprintf
(
	.param .b64 vprintf_param_0,
	.param .b64 vprintf_param_1
)
;
.extern .func  (.param .b64 func_retval0) malloc
(
	.param .b64 malloc_param_0
)
;
.func  (.param .b64 func_retval0) __internal_accurate_pow
(
	.param .b64 __internal_accurate_pow_param_0
)
;
// _ZZ9transposeIiEviiPKT_PS0_E6buffer has been demoted
// _ZZ9transposeIfEviiPKT_PS0_E6buffer has been demoted
.global .align 1 .b8 $str[16] = {113, 117, 97, 110, 116, 32, 112, 115, 117, 109, 58, 32, 37, 100, 10};
.global .align 1 .b8 $str$1[16] = {111, 117, 116, 95, 100, 97, 116, 97, 32, 48, 58, 32, 37, 100, 10};
.global .align 1 .b8 $str$2[16] = {111, 117, 116, 95, 100, 97, 116, 97, 32, 49, 58, 32, 37, 100, 10};
.global .align 1 .b8 $str$3[16] = {111, 117, 116, 95, 100, 97, 116, 97, 32, 50, 58, 32, 37, 100, 10};

.visible .entry _Z10gemm_acim_PKiS0_Piiiiiib(
	.param .u64 .ptr .align 1 _Z10gemm_acim_PKiS0_Piiiiiib_param_0,
	.param .u64 .ptr .align 1 _Z10gemm_acim_PKiS0_Piiiiiib_param_1,
	.param .u64 .ptr .align 1 _Z10gemm_acim_PKiS0_Piiiiiib_param_2,
	.param .u32 _Z10gemm_acim_PKiS0_Piiiiiib_param_3,
	.param .u32 _Z10gemm_acim_PKiS0_Piiiiiib_param_4,
	.param .u32 _Z10gemm_acim_PKiS0_Piiiiiib_param_5,
	.param .u32 _Z10gemm_acim_PKiS0_Piiiiiib_param_6,
	.param .u32 _Z10gemm_acim_PKiS0_Piiiiiib_param_7,
	.param .u8 _Z10gemm_acim_PKiS0_Piiiiiib_param_8
)
{
	.local .align 8 .b8 	__local_depot0[8];
	.reg .b64 	%SP;
	.reg .b64 	%SPL;
	.reg .pred 	%p<61>;
	.reg .b16 	%rs<2>;
	.reg .b32 	%r<517>;
	.reg .b32 	%f<32>;
	.reg .b64 	%rd<162>;
	.reg .b64 	%fd<20>;

	mov.u64 	%SPL, __local_depot0;
	cvta.local.u64 	%SP, %SPL;
	ld.param.u64 	%rd11, [_Z10gemm_acim_PKiS0_Piiiiiib_param_0];
	ld.param.u64 	%rd12, [_Z10gemm_acim_PKiS0_Piiiiiib_param_1];
	ld.param.u64 	%rd10, [_Z10gemm_acim_PKiS0_Piiiiiib_param_2];
	ld.param.u32 	%r120, [_Z10gemm_acim_PKiS0_Piiiiiib_param_3];
	ld.param.u32 	%r116, [_Z10gemm_acim_PKiS0_Piiiiiib_param_4];
	ld.param.u32 	%r117, [_Z10gemm_acim_PKiS0_Piiiiiib_param_5];
	ld.param.u32 	%r119, [_Z10gemm_acim_PKiS0_Piiiiiib_param_7];
	ld.param.s8 	%rs1, [_Z10gemm_acim_PKiS0_Piiiiiib_param_8];
	cvta.to.global.u64 	%rd1, %rd12;
	cvta.to.global.u64 	%rd2, %rd11;
	mov.u32 	%r121, %ctaid.y;
	mov.u32 	%r122, %ntid.y;
	mov.u32 	%r123, %tid.y;
	mad.lo.s32 	%r1, %r121, %r122, %r123;
	mov.u32 	%r124, %ctaid.x;
	mov.u32 	%r125, %ntid.x;
	mov.u32 	%r126, %tid.x;
	mad.lo.s32 	%r2, %r124, %r125, %r126;
	setp.ge.s32 	%p1, %r1, %r120;
	setp.ge.s32 	%p2, %r2, %r116;
	or.pred  	%p3, %p1, %p2;
	setp.lt.s32 	%p4, %r117, 1;
	or.pred  	%p5, %p3, %p4;
	@%p5 bra 	$L__BB0_68;
	ld.param.u32 	%r461, [_Z10gemm_acim_PKiS0_Piiiiiib_param_6];
	cvta.to.global.u64 	%rd13, %rd10;
	mul.lo.s32 	%r3, %r117, %r1;
	mul.lo.s32 	%r4, %r117, %r2;
	setp.lt.s32 	%p6, %r461, 1;
	mov.f64 	%fd6, 0d4000000000000000;
	{
	.reg .b32 %temp; 
	mov.b64 	{%temp, %r5}, %fd6;
	}
	add.s32 	%r6, %r461, -1;
	add.s32 	%r7, %r119, -1;
	mad.lo.s32 	%r127, %r116, %r1, %r2;
	mul.wide.s32 	%rd14, %r127, 4;
	add.s64 	%rd3, %rd13, %rd14;
	@%p6 bra 	$L__BB0_62;
	setp.lt.s32 	%p11, %r119, 1;
	@%p11 bra 	$L__BB0_56;
	setp.ne.s16 	%p16, %rs1, 0;
	@%p16 bra 	$L__BB0_22;
	add.s64 	%rd4, %rd2, 16;
	mov.b32 	%r466, 0;
	mov.u32 	%r465, %r117;
$L__BB0_5:
	sub.s32 	%r332, %r117, %r466;
	min.s32 	%r333, %r332, 128;
	add.s32 	%r11, %r466, %r3;
	shl.b32 	%r334, %r333, 2;
	mul.wide.s32 	%rd123, %r334, 4;
	{ // callseq 31, 0
	.param .b64 param0;
	st.param.b64 	[param0], %rd123;
	.param .b64 retval0;
	call.uni (retval0), 
	malloc, 
	(
	param0
	);
	ld.param.b64 	%rd124, [retval0];
	} // callseq 31
	{ // callseq 32, 0
	.param .b64 param0;
	st.param.b64 	[param0], %rd123;
	.param .b64 retval0;
	call.uni (retval0), 
	malloc, 
	(
	param0
	);
	ld.param.b64 	%rd126, [retval0];
	} // callseq 32
	setp.lt.s32 	%p48, %r332, 1;
	mov.b32 	%r471, 0;
	@%p48 bra 	$L__BB0_21;
	min.s32 	%r336, %r465, 128;
	max.s32 	%r337, %r336, 1;
	and.b32  	%r12, %r337, 7;
	and.b32  	%r13, %r337, 3;
	and.b32  	%r14, %r337, 248;
	and.b32  	%r15, %r337, 1;
	neg.s32 	%r16, %r14;
	mov.b32 	%r468, 0;
	cvt.u64.u32 	%rd150, %r11;
	mov.u32 	%r471, %r468;
$L__BB0_7:
	mov.b32 	%r470, 0;
$L__BB0_8:
	setp.lt.s32 	%p49, %r465, 8;
	mov.b32 	%r479, 0;
	mov.u32 	%r484, %r479;
	@%p49 bra 	$L__BB0_11;
	add.s32 	%r342, %r466, %r4;
	mul.wide.s32 	%rd128, %r342, 4;
	add.s64 	%rd129, %rd1, %rd128;
	add.s64 	%rd161, %rd129, 16;
	mov.b32 	%r484, 0;
	mov.u32 	%r472, %r11;
	mov.u32 	%r473, %r16;
$L__BB0_10:
	.pragma "nounroll";
	mul.wide.u32 	%rd130, %r472, 4;
	add.s64 	%rd131, %rd4, %rd130;
	ld.global.u32 	%r343, [%rd131+-16];
	shr.u32 	%r344, %r343, %r468;
	ld.global.u32 	%r345, [%rd161+-16];
	shr.u32 	%r346, %r345, %r470;
	and.b32  	%r347, %r344, %r346;
	and.b32  	%r348, %r347, 1;
	add.s32 	%r349, %r348, %r484;
	ld.global.u32 	%r350, [%rd131+-12];
	shr.u32 	%r351, %r350, %r468;
	ld.global.u32 	%r352, [%rd161+-12];
	shr.u32 	%r353, %r352, %r470;
	and.b32  	%r354, %r351, %r353;
	and.b32  	%r355, %r354, 1;
	add.s32 	%r356, %r355, %r349;
	ld.global.u32 	%r357, [%rd131+-8];
	shr.u32 	%r358, %r357, %r468;
	ld.global.u32 	%r359, [%rd161+-8];
	shr.u32 	%r360, %r359, %r470;
	and.b32  	%r361, %r358, %r360;
	and.b32  	%r362, %r361, 1;
	add.s32 	%r363, %r362, %r356;
	ld.global.u32 	%r364, [%rd131+-4];
	shr.u32 	%r365, %r364, %r468;
	ld.global.u32 	%r366, [%rd161+-4];
	shr.u32 	%r367, %r366, %r470;
	and.b32  	%r368, %r365, %r367;
	and.b32  	%r369, %r368, 1;
	add.s32 	%r370, %r369, %r363;
	ld.global.u32 	%r371, [%rd131];
	shr.u32 	%r372, %r371, %r468;
	ld.global.u32 	%r373, [%rd161];
	shr.u32 	%r374, %r373, %r470;
	and.b32  	%r375, %r372, %r374;
	and.b32  	%r376, %r375, 1;
	add.s32 	%r377, %r376, %r370;
	ld.global.u32 	%r378, [%rd131+4];
	shr.u32 	%r379, %r378, %r468;
	ld.global.u32 	%r380, [%rd161+4];
	shr.u32 	%r381, %r380, %r470;
	and.b32  	%r382, %r379, %r381;
	and.b32  	%r383, %r382, 1;
	add.s32 	%r384, %r383, %r377;
	ld.global.u32 	%r385, [%rd131+8];
	shr.u32 	%r386, %r385, %r468;
	ld.global.u32 	%r387, [%rd161+8];
	shr.u32 	%r388, %r387, %r470;
	and.b32  	%r389, %r386, %r388;
	and.b32  	%r390, %r389, 1;
	add.s32 	%r391, %r390, %r384;
	ld.global.u32 	%r392, [%rd131+12];
	shr.u32 	%r393, %r392, %r468;
	ld.global.u32 	%r394, [%rd161+12];
	shr.u32 	%r395, %r394, %r470;
	and.b32  	%r396, %r393, %r395;
	and.b32  	%r397, %r396, 1;
	add.s32 	%r484, %r397, %r391;
	add.s32 	%r473, %r473, 8;
	add.s64 	%rd161, %rd161, 32;
	add.s32 	%r472, %r472, 8;
	setp.ne.s32 	%p50, %r473, 0;
	mov.u32 	%r479, %r14;
	@%p50 bra 	$L__BB0_10;
$L__BB0_11:
	setp.eq.s32 	%p51, %r12, 0;
	@%p51 bra 	$L__BB0_19;
	add.s32 	%r399, %r12, -1;
	setp.lt.u32 	%p52, %r399, 3;
	@%p52 bra 	$L__BB0_14;
	cvt.u64.u32 	%rd132, %r479;
	add.s32 	%r400, %r479, %r11;
	mul.wide.u32 	%rd133, %r400, 4;
	add.s64 	%rd134, %rd2, %rd133;
	ld.global.u32 	%r401, [%rd134];
	shr.u32 	%r402, %r401, %r468;
	add.s32 	%r403, %r466, %r4;
	cvt.s64.s32 	%rd135, %r403;
	add.s64 	%rd136, %rd132, %rd135;
	shl.b64 	%rd137, %rd136, 2;
	add.s64 	%rd138, %rd1, %rd137;
	ld.global.u32 	%r404, [%rd138];
	shr.u32 	%r405, %r404, %r470;
	and.b32  	%r406, %r402, %r405;
	and.b32  	%r407, %r406, 1;
	add.s32 	%r408, %r407, %r484;
	cvt.u64.u32 	%rd139, %r11;
	add.s64 	%rd140, %rd132, %rd139;
	shl.b64 	%rd141, %rd140, 2;
	add.s64 	%rd142, %rd2, %rd141;
	ld.global.u32 	%r409, [%rd142+4];
	shr.u32 	%r410, %r409, %r468;
	ld.global.u32 	%r411, [%rd138+4];
	shr.u32 	%r412, %r411, %r470;
	and.b32  	%r413, %r410, %r412;
	and.b32  	%r414, %r413, 1;
	add.s32 	%r415, %r414, %r408;
	ld.global.u32 	%r416, [%rd142+8];
	shr.u32 	%r417, %r416, %r468;
	ld.global.u32 	%r418, [%rd138+8];
	shr.u32 	%r419, %r418, %r470;
	and.b32  	%r420, %r417, %r419;
	and.b32  	%r421, %r420, 1;
	add.s32 	%r422, %r421, %r415;
	ld.global.u32 	%r423, [%rd142+12];
	shr.u32 	%r424, %r423, %r468;
	ld.global.u32 	%r425, [%rd138+12];
	shr.u32 	%r426, %r425, %r470;
	and.b32  	%r427, %r424, %r426;
	and.b32  	%r428, %r427, 1;
	add.s32 	%r484, %r428, %r422;
	add.s32 	%r479, %r479, 4;
$L__BB0_14:
	setp.eq.s32 	%p53, %r13, 0;
	@%p53 bra 	$L__BB0_19;
	setp.eq.s32 	%p54, %r13, 1;
	@%p54 bra 	$L__BB0_17;
	cvt.u64.u32 	%rd143, %r479;
	add.s32 	%r430, %r479, %r11;
	mul.wide.u32 	%rd144, %r430, 4;
	add.s64 	%rd145, %rd2, %rd144;
	ld.global.u32 	%r431, [%rd145];
	shr.u32 	%r432, %r431, %r468;
	add.s32 	%r433, %r466, %r4;
	cvt.s64.s32 	%rd146, %r433;
	add.s64 	%rd147, %rd143, %rd146;
	shl.b64 	%rd148, %rd147, 2;
	add.s64 	%rd149, %rd1, %rd148;
	ld.global.u32 	%r434, [%rd149];
	shr.u32 	%r435, %r434, %r470;
	and.b32  	%r436, %r432, %r435;
	and.b32  	%r437, %r436, 1;
	add.s32 	%r438, %r437, %r484;
	add.s64 	%rd151, %rd143, %rd150;
	shl.b64 	%rd152, %rd151, 2;
	add.s64 	%rd153, %rd2, %rd152;
	ld.global.u32 	%r439, [%rd153+4];
	shr.u32 	%r440, %r439, %r468;
	ld.global.u32 	%r441, [%rd149+4];
	shr.u32 	%r442, %r441, %r470;
	and.b32  	%r443, %r440, %r442;
	and.b32  	%r444, %r443, 1;
	add.s32 	%r484, %r444, %r438;
	add.s32 	%r479, %r479, 2;
$L__BB0_17:
	setp.eq.s32 	%p55, %r15, 0;
	@%p55 bra 	$L__BB0_19;
	cvt.u64.u32 	%rd154, %r479;
	add.s32 	%r445, %r479, %r11;
	mul.wide.u32 	%rd155, %r445, 4;
	add.s64 	%rd156, %rd2, %rd155;
	ld.global.u32 	%r446, [%rd156];
	shr.u32 	%r447, %r446, %r468;
	add.s32 	%r448, %r466, %r4;
	cvt.s64.s32 	%rd157, %r448;
	add.s64 	%rd158, %rd154, %rd157;
	shl.b64 	%rd159, %rd158, 2;
	add.s64 	%rd160, %rd1, %rd159;
	ld.global.u32 	%r449, [%rd160];
	shr.u32 	%r450, %r449, %r470;
	and.b32  	%r451, %r447, %r450;
	and.b32  	%r452, %r451, 1;
	add.s32 	%r484, %r452, %r484;
$L__BB0_19:
	setp.eq.s32 	%p56, %r468, %r6;
	neg.s32 	%r453, %r484;
	selp.b32 	%r454, %r453, %r484, %p56;
	setp.eq.s32 	%p57, %r470, %r7;
	neg.s32 	%r455, %r454;
	selp.b32 	%r456, %r455, %r454, %p57;
	add.s32 	%r457, %r470, %r468;
	shl.b32 	%r458, %r456, %r457;
	add.s32 	%r471, %r458, %r471;
	add.s32 	%r470, %r470, 1;
	setp.ne.s32 	%p58, %r470, %r119;
	@%p58 bra 	$L__BB0_8;
	ld.param.u32 	%r464, [_Z10gemm_acim_PKiS0_Piiiiiib_param_6];
	add.s32 	%r468, %r468, 1;
	setp.eq.s32 	%p59, %r468, %r464;
	@%p59 bra 	$L__BB0_21;
	bra.uni 	$L__BB0_7;
$L__BB0_21:
	ld.global.u32 	%r459, [%rd3];
	add.s32 	%r460, %r459, %r471;
	st.global.u32 	[%rd3], %r460;
	add.s32 	%r466, %r466, 128;
	setp.lt.s32 	%p60, %r466, %r117;
	add.s32 	%r465, %r465, -128;
	@%p60 bra 	$L__BB0_5;
	bra.uni 	$L__BB0_68;
$L__BB0_22:
	and.b32  	%r8, %r119, 2147483644;
	mov.b32 	%r486, 0;
	add.u64 	%rd119, %SP, 0;
	mov.u64 	%rd121, $str;
	mov.u32 	%r485, %r117;
$L__BB0_23:
	sub.s32 	%r169, %r117, %r486;
	min.s32 	%r170, %r169, 128;
	add.s32 	%r50, %r486, %r3;
	add.s32 	%r171, %r486, %r4;
	cvt.s64.s32 	%rd8, %r171;
	shl.b32 	%r172, %r170, 2;
	mul.wide.s32 	%rd65, %r172, 4;
	{ // callseq 20, 0
	.param .b64 param0;
	st.param.b64 	[param0], %rd65;
	.param .b64 retval0;
	call.uni (retval0), 
	malloc, 
	(
	param0
	);
	ld.param.b64 	%rd66, [retval0];
	} // callseq 20
	{ // callseq 21, 0
	.param .b64 param0;
	st.param.b64 	[param0], %rd65;
	.param .b64 retval0;
	call.uni (retval0), 
	malloc, 
	(
	param0
	);
	ld.param.b64 	%rd68, [retval0];
	} // callseq 21
	setp.gt.s32 	%p17, %r169, 0;
	@%p17 bra 	$L__BB0_34;
	mov.b32 	%r487, 0;
$L__BB0_25:
	add.u64 	%rd9, %SPL, 0;
	setp.lt.u32 	%p18, %r119, 4;
	@%p18 bra 	$L__BB0_28;
	mov.b32 	%r488, 0;
$L__BB0_27:
	mov.b32 	%r175, 0;
	st.local.u32 	[%rd9], %r175;
	mov.u64 	%rd71, $str;
	cvta.global.u64 	%rd72, %rd71;
	add.u64 	%rd73, %SP, 0;
	{ // callseq 22, 0
	.param .b64 param0;
	st.param.b64 	[param0], %rd72;
	.param .b64 param1;
	st.param.b64 	[param1], %rd73;
	.param .b32 retval0;
	call.uni (retval0), 
	vprintf, 
	(
	param0, 
	param1
	);
	ld.param.b32 	%r176, [retval0];
	} // callseq 22
	st.local.u32 	[%rd9], %r175;
	{ // callseq 23, 0
	.param .b64 param0;
	st.param.b64 	[param0], %rd72;
	.param .b64 param1;
	st.param.b64 	[param1], %rd73;
	.param .b32 retval0;
	call.uni (retval0), 
	vprintf, 
	(
	param0, 
	param1
	);
	ld.param.b32 	%r178, [retval0];
	} // callseq 23
	st.local.u32 	[%rd9], %r175;
	{ // callseq 24, 0
	.param .b64 param0;
	st.param.b64 	[param0], %rd72;
	.param .b64 param1;
	st.param.b64 	[param1], %rd73;
	.param .b32 retval0;
	call.uni (retval0), 
	vprintf, 
	(
	param0, 
	param1
	);
	ld.param.b32 	%r180, [retval0];
	} // callseq 24
	st.local.u32 	[%rd9], %r175;
	{ // callseq 25, 0
	.param .b64 param0;
	st.param.b64 	[param0], %rd72;
	.param .b64 param1;
	st.param.b64 	[param1], %rd73;
	.param .b32 retval0;
	call.uni (retval0), 
	vprintf, 
	(
	param0, 
	param1
	);
	ld.param.b32 	%r182, [retval0];
	} // callseq 25
	add.s32 	%r488, %r488, 4;
	setp.ne.s32 	%p19, %r488, %r8;
	@%p19 bra 	$L__BB0_27;
$L__BB0_28:
	and.b32  	%r58, %r119, 3;
	setp.eq.s32 	%p20, %r58, 0;
	@%p20 bra 	$L__BB0_32;
	setp.eq.s32 	%p21, %r58, 1;
	mov.b32 	%r184, 0;
	st.local.u32 	[%rd9], %r184;
	mov.u64 	%rd74, $str;
	cvta.global.u64 	%rd75, %rd74;
	add.u64 	%rd76, %SP, 0;
	{ // callseq 26, 0
	.param .b64 param0;
	st.param.b64 	[param0], %rd75;
	.param .b64 param1;
	st.param.b64 	[param1], %rd76;
	.param .b32 retval0;
	call.uni (retval0), 
	vprintf, 
	(
	param0, 
	param1
	);
	ld.param.b32 	%r185, [retval0];
	} // callseq 26
	@%p21 bra 	$L__BB0_32;
	setp.eq.s32 	%p22, %r58, 2;
	mov.b32 	%r187, 0;
	st.local.u32 	[%rd9], %r187;
	cvta.global.u64 	%rd78, %rd74;
	{ // callseq 27, 0
	.param .b64 param0;
	st.param.b64 	[param0], %rd78;
	.param .b64 param1;
	st.param.b64 	[param1], %rd76;
	.param .b32 retval0;
	call.uni (retval0), 
	vprintf, 
	(
	param0, 
	param1
	);
	ld.param.b32 	%r188, [retval0];
	} // callseq 27
	@%p22 bra 	$L__BB0_32;
	mov.b32 	%r190, 0;
	st.local.u32 	[%rd9], %r190;
	cvta.global.u64 	%rd81, %rd74;
	add.u64 	%rd82, %SP, 0;
	{ // callseq 28, 0
	.param .b64 param0;
	st.param.b64 	[param0], %rd81;
	.param .b64 param1;
	st.param.b64 	[param1], %rd82;
	.param .b32 retval0;
	call.uni (retval0), 
	vprintf, 
	(
	param0, 
	param1
	);
	ld.param.b32 	%r191, [retval0];
	} // callseq 28
$L__BB0_32:
	ld.param.u32 	%r462, [_Z10gemm_acim_PKiS0_Piiiiiib_param_6];
	add.s32 	%r487, %r487, 1;
	setp.ne.s32 	%p23, %r487, %r462;
	mov.b32 	%r493, 0;
	@%p23 bra 	$L__BB0_25;
$L__BB0_33:
	ld.global.u32 	%r328, [%rd3];
	add.s32 	%r329, %r328, %r493;
	st.global.u32 	[%rd3], %r329;
	add.s32 	%r486, %r486, 128;
	setp.lt.s32 	%p47, %r486, %r117;
	add.s32 	%r485, %r485, -128;
	@%p47 bra 	$L__BB0_23;
	bra.uni 	$L__BB0_68;
$L__BB0_34:
	min.s32 	%r195, %r485, 128;
	max.s32 	%r196, %r195, 1;
	and.b32  	%r51, %r196, 7;
	and.b32  	%r52, %r196, 3;
	and.b32  	%r53, %r196, 248;
	and.b32  	%r54, %r196, 1;
	mov.b32 	%r490, 0;
	mov.u32 	%r493, %r490;
$L__BB0_35:
	mov.b32 	%r492, 0;
$L__BB0_36:
	setp.lt.s32 	%p24, %r485, 8;
	mov.b32 	%r501, 0;
	mov.u32 	%r506, %r501;
	@%p24 bra 	$L__BB0_39;
	mov.b32 	%r494, 0;
	mov.u32 	%r506, %r494;
$L__BB0_38:
	.pragma "nounroll";
	cvt.u64.u32 	%rd83, %r494;
	add.s32 	%r201, %r494, %r50;
	mul.wide.u32 	%rd84, %r201, 4;
	add.s64 	%rd85, %rd2, %rd84;
	ld.global.u32 	%r202, [%rd85];
	shr.u32 	%r203, %r202, %r490;
	add.s64 	%rd86, %rd83, %rd8;
	shl.b64 	%rd87, %rd86, 2;
	add.s64 	%rd88, %rd1, %rd87;
	ld.global.u32 	%r204, [%rd88];
	shr.u32 	%r205, %r204, %r492;
	and.b32  	%r206, %r203, %r205;
	and.b32  	%r207, %r206, 1;
	add.s32 	%r208, %r207, %r506;
	ld.global.u32 	%r209, [%rd85+4];
	shr.u32 	%r210, %r209, %r490;
	ld.global.u32 	%r211, [%rd88+4];
	shr.u32 	%r212, %r211, %r492;
	and.b32  	%r213, %r210, %r212;
	and.b32  	%r214, %r213, 1;
	add.s32 	%r215, %r214, %r208;
	ld.global.u32 	%r216, [%rd85+8];
	shr.u32 	%r217, %r216, %r490;
	ld.global.u32 	%r218, [%rd88+8];
	shr.u32 	%r219, %r218, %r492;
	and.b32  	%r220, %r217, %r219;
	and.b32  	%r221, %r220, 1;
	add.s32 	%r222, %r221, %r215;
	ld.global.u32 	%r223, [%rd85+12];
	shr.u32 	%r224, %r223, %r490;
	ld.global.u32 	%r225, [%rd88+12];
	shr.u32 	%r226, %r225, %r492;
	and.b32  	%r227, %r224, %r226;
	and.b32  	%r228, %r227, 1;
	add.s32 	%r229, %r228, %r222;
	ld.global.u32 	%r230, [%rd85+16];
	shr.u32 	%r231, %r230, %r490;
	ld.global.u32 	%r232, [%rd88+16];
	shr.u32 	%r233, %r232, %r492;
	and.b32  	%r234, %r231, %r233;
	and.b32  	%r235, %r234, 1;
	add.s32 	%r236, %r235, %r229;
	ld.global.u32 	%r237, [%rd85+20];
	shr.u32 	%r238, %r237, %r490;
	ld.global.u32 	%r239, [%rd88+20];
	shr.u32 	%r240, %r239, %r492;
	and.b32  	%r241, %r238, %r240;
	and.b32  	%r242, %r241, 1;
	add.s32 	%r243, %r242, %r236;
	ld.global.u32 	%r244, [%rd85+24];
	shr.u32 	%r245, %r244, %r490;
	ld.global.u32 	%r246, [%rd88+24];
	shr.u32 	%r247, %r246, %r492;
	and.b32  	%r248, %r245, %r247;
	and.b32  	%r249, %r248, 1;
	add.s32 	%r250, %r249, %r243;
	ld.global.u32 	%r251, [%rd85+28];
	shr.u32 	%r252, %r251, %r490;
	ld.global.u32 	%r253, [%rd88+28];
	shr.u32 	%r254, %r253, %r492;
	and.b32  	%r255, %r252, %r254;
	and.b32  	%r256, %r255, 1;
	add.s32 	%r506, %r256, %r250;
	add.s32 	%r494, %r494, 8;
	setp.eq.s32 	%p25, %r494, %r53;
	mov.u32 	%r501, %r53;
	@%p25 bra 	$L__BB0_39;
	bra.uni 	$L__BB0_38;
$L__BB0_39:
	setp.eq.s32 	%p26, %r51, 0;
	@%p26 bra 	$L__BB0_47;
	add.s32 	%r258, %r51, -1;
	setp.lt.u32 	%p27, %r258, 3;
	@%p27 bra 	$L__BB0_42;
	cvt.u64.u32 	%rd89, %r501;
	add.s32 	%r259, %r501, %r50;
	mul.wide.u32 	%rd90, %r259, 4;
	add.s64 	%rd91, %rd2, %rd90;
	ld.global.u32 	%r260, [%rd91];
	shr.u32 	%r261, %r260, %r490;
	add.s64 	%rd92, %rd89, %rd8;
	shl.b64 	%rd93, %rd92, 2;
	add.s64 	%rd94, %rd1, %rd93;
	ld.global.u32 	%r262, [%rd94];
	shr.u32 	%r263, %r262, %r492;
	and.b32  	%r264, %r261, %r263;
	and.b32  	%r265, %r264, 1;
	add.s32 	%r266, %r265, %r506;
	cvt.u64.u32 	%rd95, %r50;
	add.s64 	%rd96, %rd89, %rd95;
	shl.b64 	%rd97, %rd96, 2;
	add.s64 	%rd98, %rd2, %rd97;
	ld.global.u32 	%r267, [%rd98+4];
	shr.u32 	%r268, %r267, %r490;
	ld.global.u32 	%r269, [%rd94+4];
	shr.u32 	%r270, %r269, %r492;
	and.b32  	%r271, %r268, %r270;
	and.b32  	%r272, %r271, 1;
	add.s32 	%r273, %r272, %r266;
	ld.global.u32 	%r274, [%rd98+8];
	shr.u32 	%r275, %r274, %r490;
	ld.global.u32 	%r276, [%rd94+8];
	shr.u32 	%r277, %r276, %r492;
	and.b32  	%r278, %r275, %r277;
	and.b32  	%r279, %r278, 1;
	add.s32 	%r280, %r279, %r273;
	ld.global.u32 	%r281, [%rd98+12];
	shr.u32 	%r282, %r281, %r490;
	ld.global.u32 	%r283, [%rd94+12];
	shr.u32 	%r284, %r283, %r492;
	and.b32  	%r285, %r282, %r284;
	and.b32  	%r286, %r285, 1;
	add.s32 	%r506, %r286, %r280;
	add.s32 	%r501, %r501, 4;
$L__BB0_42:
	setp.eq.s32 	%p28, %r52, 0;
	@%p28 bra 	$L__BB0_47;
	setp.eq.s32 	%p29, %r52, 1;
	@%p29 bra 	$L__BB0_45;
	cvt.u64.u32 	%rd99, %r501;
	add.s32 	%r288, %r501, %r50;
	mul.wide.u32 	%rd100, %r288, 4;
	add.s64 	%rd101, %rd2, %rd100;
	ld.global.u32 	%r289, [%rd101];
	shr.u32 	%r290, %r289, %r490;
	add.s64 	%rd102, %rd99, %rd8;
	shl.b64 	%rd103, %rd102, 2;
	add.s64 	%rd104, %rd1, %rd103;
	ld.global.u32 	%r291, [%rd104];
	shr.u32 	%r292, %r291, %r492;
	and.b32  	%r293, %r290, %r292;
	and.b32  	%r294, %r293, 1;
	add.s32 	%r295, %r294, %r506;
	cvt.u64.u32 	%rd105, %r50;
	add.s64 	%rd106, %rd99, %rd105;
	shl.b64 	%rd107, %rd106, 2;
	add.s64 	%rd108, %rd2, %rd107;
	ld.global.u32 	%r296, [%rd108+4];
	shr.u32 	%r297, %r296, %r490;
	ld.global.u32 	%r298, [%rd104+4];
	shr.u32 	%r299, %r298, %r492;
	and.b32  	%r300, %r297, %r299;
	and.b32  	%r301, %r300, 1;
	add.s32 	%r506, %r301, %r295;
	add.s32 	%r501, %r501, 2;
$L__BB0_45:
	setp.eq.s32 	%p30, %r54, 0;
	@%p30 bra 	$L__BB0_47;
	cvt.u64.u32 	%rd109, %r501;
	add.s32 	%r302, %r501, %r50;
	mul.wide.u32 	%rd110, %r302, 4;
	add.s64 	%rd111, %rd2, %rd110;
	ld.global.u32 	%r303, [%rd111];
	shr.u32 	%r304, %r303, %r490;
	add.s64 	%rd112, %rd109, %rd8;
	shl.b64 	%rd113, %rd112, 2;
	add.s64 	%rd114, %rd1, %rd113;
	ld.global.u32 	%r305, [%rd114];
	shr.u32 	%r306, %r305, %r492;
	and.b32  	%r307, %r304, %r306;
	and.b32  	%r308, %r307, 1;
	add.s32 	%r506, %r308, %r506;
$L__BB0_47:
	setp.gt.u32 	%p31, %r506, 15;
	@%p31 bra 	$L__BB0_48;
	bra.uni 	$L__BB0_54;
$L__BB0_48:
	setp.lt.s32 	%p32, %r5, 0;
	cvt.rn.f32.u32 	%f1, %r506;
	div.rn.f32 	%f3, %f1, 0f41700000;
	setp.lt.f32 	%p33, %f3, 0f00800000;
	mul.f32 	%f4, %f3, 0f4B000000;
	selp.f32 	%f5, %f4, %f3, %p33;
	selp.f32 	%f6, 0fC1B80000, 0f00000000, %p33;
	mov.b32 	%r309, %f5;
	add.s32 	%r310, %r309, -1060439283;
	and.b32  	%r311, %r310, -8388608;
	sub.s32 	%r312, %r309, %r311;
	mov.b32 	%f7, %r312;
	cvt.rn.f32.s32 	%f8, %r311;
	fma.rn.f32 	%f9, %f8, 0f34000000, %f6;
	add.f32 	%f10, %f7, 0fBF800000;
	fma.rn.f32 	%f11, %f10, 0f3DC6B27F, 0fBE2C7F30;
	fma.rn.f32 	%f12, %f11, %f10, 0f3E2FCF2A;
	fma.rn.f32 	%f13, %f12, %f10, 0fBE374E43;
	fma.rn.f32 	%f14, %f13, %f10, 0f3E520BF4;
	fma.rn.f32 	%f15, %f14, %f10, 0fBE763C8B;
	fma.rn.f32 	%f16, %f15, %f10, 0f3E93BF99;
	fma.rn.f32 	%f17, %f16, %f10, 0fBEB8AA49;
	fma.rn.f32 	%f18, %f17, %f10, 0f3EF6384A;
	fma.rn.f32 	%f19, %f18, %f10, 0fBF38AA3B;
	mul.f32 	%f20, %f10, %f19;
	mul.f32 	%f21, %f10, %f20;
	fma.rn.f32 	%f22, %f10, 0f3FB8AA3B, %f21;
	add.f32 	%f23, %f9, %f22;
	setp.gt.u32 	%p34, %r309, 2139095039;
	fma.rn.f32 	%f24, %f5, 0f7F800000, 0f7F800000;
	selp.f32 	%f25, %f24, %f23, %p34;
	setp.eq.f32 	%p35, %f5, 0f00000000;
	cvt.rpi.f32.f32 	%f26, %f25;
	selp.f32 	%f2, 0fFF800000, %f26, %p35;
	cvt.f64.f32 	%fd7, %f2;
	{
	.reg .b32 %temp; 
	mov.b64 	{%temp, %r71}, %fd7;
	}
	shr.u32 	%r313, %r71, 20;
	and.b32  	%r314, %r313, 2047;
	add.s32 	%r315, %r314, -1012;
	mov.b64 	%rd115, %fd7;
	shl.b64 	%rd116, %rd115, %r315;
	setp.eq.s64 	%p36, %rd116, -9223372036854775808;
	{ // callseq 29, 0
	.param .b64 param0;
	st.param.f64 	[param0], %fd7;
	.param .b64 retval0;
	call.uni (retval0), 
	__internal_accurate_pow, 
	(
	param0
	);
	ld.param.f64 	%fd8, [retval0];
	} // callseq 29
	neg.f64 	%fd10, %fd8;
	selp.f64 	%fd11, %fd10, %fd8, %p36;
	selp.f64 	%fd12, %fd11, %fd8, %p32;
	cvt.rzi.f64.f64 	%fd13, %fd7;
	setp.neu.f64 	%p37, %fd13, %fd7;
	selp.f64 	%fd15, 0dFFF8000000000000, %fd12, %p37;
	selp.f64 	%fd19, %fd15, %fd12, %p32;
	add.f64 	%fd16, %fd7, 0d4000000000000000;
	{
	.reg .b32 %temp; 
	mov.b64 	{%temp, %r316}, %fd16;
	}
	and.b32  	%r317, %r316, 2146435072;
	setp.ne.s32 	%p38, %r317, 2146435072;
	@%p38 bra 	$L__BB0_53;
	setp.nan.f32 	%p39, %f2, %f2;
	@%p39 bra 	$L__BB0_52;
	abs.f64 	%fd17, %fd7;
	setp.neu.f64 	%p40, %fd17, 0d7FF0000000000000;
	@%p40 bra 	$L__BB0_53;
	setp.lt.s32 	%p41, %r71, 0;
	selp.b32 	%r318, 0, 2146435072, %p41;
	mov.b32 	%r319, 0;
	mov.b64 	%fd19, {%r319, %r318};
	bra.uni 	$L__BB0_53;
$L__BB0_52:
	mov.f64 	%fd18, 0d4000000000000000;
	add.rn.f64 	%fd19, %fd18, %fd7;
$L__BB0_53:
	setp.eq.f32 	%p42, %f2, 0f00000000;
	cvt.rn.f32.f64 	%f27, %fd19;
	selp.f32 	%f28, 0f3F800000, %f27, %p42;
	div.rn.f32 	%f29, %f1, %f28;
	cvt.rni.s64.f32 	%rd118, %f29;
	cvt.rn.f32.s64 	%f30, %rd118;
	mul.f32 	%f31, %f28, %f30;
	cvt.rzi.s32.f32 	%r506, %f31;
$L__BB0_54:
	setp.eq.s32 	%p43, %r490, %r6;
	cvta.to.local.u64 	%rd120, %rd119;
	st.local.u32 	[%rd120], %r506;
	cvta.global.u64 	%rd122, %rd121;
	{ // callseq 30, 0
	.param .b64 param0;
	st.param.b64 	[param0], %rd122;
	.param .b64 param1;
	st.param.b64 	[param1], %rd119;
	.param .b32 retval0;
	call.uni (retval0), 
	vprintf, 
	(
	param0, 
	param1
	);
	ld.param.b32 	%r320, [retval0];
	} // callseq 30
	neg.s32 	%r322, %r506;
	selp.b32 	%r323, %r322, %r506, %p43;
	setp.eq.s32 	%p44, %r492, %r7;
	neg.s32 	%r324, %r323;
	selp.b32 	%r325, %r324, %r323, %p44;
	add.s32 	%r326, %r492, %r490;
	shl.b32 	%r327, %r325, %r326;
	add.s32 	%r493, %r327, %r493;
	add.s32 	%r492, %r492, 1;
	setp.eq.s32 	%p45, %r492, %r119;
	@%p45 bra 	$L__BB0_55;
	bra.uni 	$L__BB0_36;
$L__BB0_55:
	ld.param.u32 	%r463, [_Z10gemm_acim_PKiS0_Piiiiiib_param_6];
	add.s32 	%r490, %r490, 1;
	setp.eq.s32 	%p46, %r490, %r463;
	@%p46 bra 	$L__BB0_33;
	bra.uni 	$L__BB0_35;
$L__BB0_56:
	add.s32 	%r149, %r117, -1;
	shr.u32 	%r150, %r149, 7;
	add.s32 	%r92, %r150, 1;
	and.b32  	%r93, %r92, 3;
	setp.lt.u32 	%p12, %r117, 385;
	mov.b32 	%r509, 0;
	@%p12 bra 	$L__BB0_59;
	and.b32  	%r94, %r92, 67108860;
	mov.b32 	%r509, 0;
	mov.u32 	%r508, %r509;
$L__BB0_58:
	sub.s32 	%r152, %r117, %r509;
	min.s32 	%r153, %r152, 128;
	shl.b32 	%r154, %r153, 2;
	mul.wide.s32 	%rd40, %r154, 4;
	{ // callseq 10, 0
	.param .b64 param0;
	st.param.b64 	[param0], %rd40;
	.param .b64 retval0;
	call.uni (retval0), 
	malloc, 
	(
	param0
	);
	ld.param.b64 	%rd41, [retval0];
	} // callseq 10
	{ // callseq 11, 0
	.param .b64 param0;
	st.param.b64 	[param0], %rd40;
	.param .b64 retval0;
	call.uni (retval0), 
	malloc, 
	(
	param0
	);
	ld.param.b64 	%rd43, [retval0];
	} // callseq 11
	add.s32 	%r155, %r152, -128;
	min.s32 	%r156, %r155, 128;
	shl.b32 	%r157, %r156, 2;
	mul.wide.s32 	%rd45, %r157, 4;
	{ // callseq 12, 0
	.param .b64 param0;
	st.param.b64 	[param0], %rd45;
	.param .b64 retval0;
	call.uni (retval0), 
	malloc, 
	(
	param0
	);
	ld.param.b64 	%rd46, [retval0];
	} // callseq 12
	{ // callseq 13, 0
	.param .b64 param0;
	st.param.b64 	[param0], %rd45;
	.param .b64 retval0;
	call.uni (retval0), 
	malloc, 
	(
	param0
	);
	ld.param.b64 	%rd48, [retval0];
	} // callseq 13
	add.s32 	%r158, %r152, -256;
	min.s32 	%r159, %r158, 128;
	shl.b32 	%r160, %r159, 2;
	mul.wide.s32 	%rd50, %r160, 4;
	{ // callseq 14, 0
	.param .b64 param0;
	st.param.b64 	[param0], %rd50;
	.param .b64 retval0;
	call.uni (retval0), 
	malloc, 
	(
	param0
	);
	ld.param.b64 	%rd51, [retval0];
	} // callseq 14
	{ // callseq 15, 0
	.param .b64 param0;
	st.param.b64 	[param0], %rd50;
	.param .b64 retval0;
	call.uni (retval0), 
	malloc, 
	(
	param0
	);
	ld.param.b64 	%rd53, [retval0];
	} // callseq 15
	add.s32 	%r161, %r152, -384;
	min.s32 	%r162, %r161, 128;
	shl.b32 	%r163, %r162, 2;
	mul.wide.s32 	%rd55, %r163, 4;
	{ // callseq 16, 0
	.param .b64 param0;
	st.param.b64 	[param0], %rd55;
	.param .b64 retval0;
	call.uni (retval0), 
	malloc, 
	(
	param0
	);
	ld.param.b64 	%rd56, [retval0];
	} // callseq 16
	{ // callseq 17, 0
	.param .b64 param0;
	st.param.b64 	[param0], %rd55;
	.param .b64 retval0;
	call.uni (retval0), 
	malloc, 
	(
	param0
	);
	ld.param.b64 	%rd58, [retval0];
	} // callseq 17
	add.s32 	%r509, %r509, 512;
	add.s32 	%r508, %r508, 4;
	setp.ne.s32 	%p13, %r508, %r94;
	@%p13 bra 	$L__BB0_58;
$L__BB0_59:
	setp.eq.s32 	%p14, %r93, 0;
	@%p14 bra 	$L__BB0_68;
	mov.b32 	%r511, 0;
$L__BB0_61:
	.pragma "nounroll";
	sub.s32 	%r165, %r117, %r509;
	min.s32 	%r166, %r165, 128;
	shl.b32 	%r167, %r166, 2;
	mul.wide.s32 	%rd60, %r167, 4;
	{ // callseq 18, 0
	.param .b64 param0;
	st.param.b64 	[param0], %rd60;
	.param .b64 retval0;
	call.uni (retval0), 
	malloc, 
	(
	param0
	);
	ld.param.b64 	%rd61, [retval0];
	} // callseq 18
	{ // callseq 19, 0
	.param .b64 param0;
	st.param.b64 	[param0], %rd60;
	.param .b64 retval0;
	call.uni (retval0), 
	malloc, 
	(
	param0
	);
	ld.param.b64 	%rd63, [retval0];
	} // callseq 19
	add.s32 	%r509, %r509, 128;
	add.s32 	%r511, %r511, 1;
	setp.eq.s32 	%p15, %r511, %r93;
	@%p15 bra 	$L__BB0_68;
	bra.uni 	$L__BB0_61;
$L__BB0_62:
	add.s32 	%r129, %r117, -1;
	shr.u32 	%r130, %r129, 7;
	add.s32 	%r104, %r130, 1;
	and.b32  	%r105, %r104, 3;
	setp.lt.u32 	%p7, %r117, 385;
	mov.b32 	%r514, 0;
	@%p7 bra 	$L__BB0_65;
	and.b32  	%r106, %r104, 67108860;
	mov.b32 	%r514, 0;
	mov.u32 	%r513, %r514;
$L__BB0_64:
	sub.s32 	%r132, %r117, %r514;
	min.s32 	%r133, %r132, 128;
	shl.b32 	%r134, %r133, 2;
	mul.wide.s32 	%rd15, %r134, 4;
	{ // callseq 0, 0
	.param .b64 param0;
	st.param.b64 	[param0], %rd15;
	.param .b64 retval0;
	call.uni (retval0), 
	malloc, 
	(
	param0
	);
	ld.param.b64 	%rd16, [retval0];
	} // callseq 0
	{ // callseq 1, 0
	.param .b64 param0;
	st.param.b64 	[param0], %rd15;
	.param .b64 retval0;
	call.uni (retval0), 
	malloc, 
	(
	param0
	);
	ld.param.b64 	%rd18, [retval0];
	} // callseq 1
	add.s32 	%r135, %r132, -128;
	min.s32 	%r136, %r135, 128;
	shl.b32 	%r137, %r136, 2;
	mul.wide.s32 	%rd20, %r137, 4;
	{ // callseq 2, 0
	.param .b64 param0;
	st.param.b64 	[param0], %rd20;
	.param .b64 retval0;
	call.uni (retval0), 
	malloc, 
	(
	param0
	);
	ld.param.b64 	%rd21, [retval0];
	} // callseq 2
	{ // callseq 3, 0
	.param .b64 param0;
	st.param.b64 	[param0], %rd20;
	.param .b64 retval0;
	call.uni (retval0), 
	malloc, 
	(
	param0
	);
	ld.param.b64 	%rd23, [retval0];
	} // callseq 3
	add.s32 	%r138, %r132, -256;
	min.s32 	%r139, %r138, 128;
	shl.b32 	%r140, %r139, 2;
	mul.wide.s32 	%rd25, %r140, 4;
	{ // callseq 4, 0
	.param .b64 param0;
	st.param.b64 	[param0], %rd25;
	.param .b64 retval0;
	call.uni (retval0), 
	malloc, 
	(
	param0
	);
	ld.param.b64 	%rd26, [retval0];
	} // callseq 4
	{ // callseq 5, 0
	.param .b64 param0;
	st.param.b64 	[param0], %rd25;
	.param .b64 retval0;
	call.uni (retval0), 
	malloc, 
	(
	param0
	);
	ld.param.b64 	%rd28, [retval0];
	} // callseq 5
	add.s32 	%r141, %r132, -384;
	min.s32 	%r142, %r141, 128;
	shl.b32 	%r143, %r142, 2;
	mul.wide.s32 	%rd30, %r143, 4;
	{ // callseq 6, 0
	.param .b64 param0;
	st.param.b64 	[param0], %rd30;
	.param .b64 retval0;
	call.uni (retval0), 
	malloc, 
	(
	param0
	);
	ld.param.b64 	%rd31, [retval0];
	} // callseq 6
	{ // callseq 7, 0
	.param .b64 param0;
	st.param.b64 	[param0], %rd30;
	.param .b64 retval0;
	call.uni (retval0), 
	malloc, 
	(
	param0
	);
	ld.param.b64 	%rd33, [retval0];
	} // callseq 7
	add.s32 	%r514, %r514, 512;
	add.s32 	%r513, %r513, 4;
	setp.ne.s32 	%p8, %r513, %r106;
	@%p8 bra 	$L__BB0_64;
$L__BB0_65:
	setp.eq.s32 	%p9, %r105, 0;
	@%p9 bra 	$L__BB0_68;
	mov.b32 	%r516, 0;
$L__BB0_67:
	.pragma "nounroll";
	sub.s32 	%r145, %r117, %r514;
	min.s32 	%r146, %r145, 128;
	shl.b32 	%r147, %r146, 2;
	mul.wide.s32 	%rd35, %r147, 4;
	{ // callseq 8, 0
	.param .b64 param0;
	st.param.b64 	[param0], %rd35;
	.param .b64 retval0;
	call.uni (retval0), 
	malloc, 
	(
	param0
	);
	ld.param.b64 	%rd36, [retval0];
	} // callseq 8
	{ // callseq 9, 0
	.param .b64 param0;
	st.param.b64 	[param0], %rd35;
	.param .b64 retval0;
	call.uni (retval0), 
	malloc, 
	(
	param0
	);
	ld.param.b64 	%rd38, [retval0];
	} // callseq 9
	add.s32 	%r514, %r514, 128;
	add.s32 	%r516, %r516, 1;
	setp.ne.s32 	%p10, %r516, %r105;
	@%p10 bra 	$L__BB0_67;
$L__BB0_68:
	ret;

}
	// .globl	_Z21gemm_acim_with_scale_PKiS0_PfiiiiiPKfS3_b
.visible .entry _Z21gemm_acim_with_scale_PKiS0_PfiiiiiPKfS3_b(
	.param .u64 .ptr .align 1 _Z21gemm_acim_with_scale_PKiS0_PfiiiiiPKfS3_b_param_0,
	.param .u64 .ptr .align 1 _Z21gemm_acim_with_scale_PKiS0_PfiiiiiPKfS3_b_param_1,
	.param .u64 .ptr .align 1 _Z21gemm_acim_with_scale_PKiS0_PfiiiiiPKfS3_b_param_2,
	.param .u32 _Z21gemm_acim_with_scale_PKiS0_PfiiiiiPKfS3_b_param_3,
	.param .u32 _Z21gemm_acim_with_scale_PKiS0_PfiiiiiPKfS3_b_param_4,
	.param .u32 _Z21gemm_acim_with_scale_PKiS0_PfiiiiiPKfS3_b_param_5,
	.param .u32 _Z21gemm_acim_with_scale_PKiS0_PfiiiiiPKfS3_b_param_6,
	.param .u32 _Z21gemm_acim_with_scale_PKiS0_PfiiiiiPKfS3_b_param_7,
	.param .u64 .ptr .align 1 _Z21gemm_acim_with_scale_PKiS0_PfiiiiiPKfS3_b_param_8,
	.param .u64 .ptr .align 1 _Z21gemm_acim_with_scale_PKiS0_PfiiiiiPKfS3_b_param_9,
	.param .u8 _Z21gemm_acim_with_scale_PKiS0_PfiiiiiPKfS3_b_param_10
)
{
	.local .align 8 .b8 	__local_depot1[8];
	.reg .b64 	%SP;
	.reg .b64 	%SPL;
	.reg .pred 	%p<65>;
	.reg .b16 	%rs<2>;
	.reg .b32 	%r<610>;
	.reg .b32 	%f<160>;
	.reg .b64 	%rd<308>;
	.reg .b64 	%fd<20>;

	mov.u64 	%SPL, __local_depot1;
	cvta.local.u64 	%SP, %SPL;
	ld.param.u64 	%rd15, [_Z21gemm_acim_with_scale_PKiS0_PfiiiiiPKfS3_b_param_0];
	ld.param.u64 	%rd16, [_Z21gemm_acim_with_scale_PKiS0_PfiiiiiPKfS3_b_param_1];
	ld.param.u64 	%rd13, [_Z21gemm_acim_with_scale_PKiS0_PfiiiiiPKfS3_b_param_2];
	ld.param.u32 	%r118, [_Z21gemm_acim_with_scale_PKiS0_PfiiiiiPKfS3_b_param_3];
	ld.param.u32 	%r114, [_Z21gemm_acim_with_scale_PKiS0_PfiiiiiPKfS3_b_param_4];
	ld.param.u32 	%r115, [_Z21gemm_acim_with_scale_PKiS0_PfiiiiiPKfS3_b_param_5];
	ld.param.u32 	%r117, [_Z21gemm_acim_with_scale_PKiS0_PfiiiiiPKfS3_b_param_7];
	ld.param.u64 	%rd14, [_Z21gemm_acim_with_scale_PKiS0_PfiiiiiPKfS3_b_param_8];
	ld.param.u64 	%rd17, [_Z21gemm_acim_with_scale_PKiS0_PfiiiiiPKfS3_b_param_9];
	ld.param.s8 	%rs1, [_Z21gemm_acim_with_scale_PKiS0_PfiiiiiPKfS3_b_param_10];
	cvta.to.global.u64 	%rd1, %rd16;
	cvta.to.global.u64 	%rd2, %rd15;
	cvta.to.global.u64 	%rd3, %rd17;
	cvta.to.global.u64 	%rd4, %rd14;
	mov.u32 	%r119, %ctaid.y;
	mov.u32 	%r120, %ntid.y;
	mov.u32 	%r121, %tid.y;
	mad.lo.s32 	%r1, %r119, %r120, %r121;
	mov.u32 	%r122, %ctaid.x;
	mov.u32 	%r123, %ntid.x;
	mov.u32 	%r124, %tid.x;
	mad.lo.s32 	%r2, %r122, %r123, %r124;
	setp.ge.s32 	%p1, %r1, %r118;
	setp.ge.s32 	%p2, %r2, %r114;
	or.pred  	%p3, %p1, %p2;
	setp.lt.s32 	%p4, %r115, 1;
	or.pred  	%p5, %p3, %p4;
	@%p5 bra 	$L__BB1_77;
	ld.param.u32 	%r557, [_Z21gemm_acim_with_scale_PKiS0_PfiiiiiPKfS3_b_param_6];
	shr.u32 	%r125, %r115, 7;
	cvta.to.global.u64 	%rd18, %rd13;
	mul.lo.s32 	%r3, %r125, %r1;
	mul.lo.s32 	%r4, %r125, %r2;
	mul.lo.s32 	%r5, %r115, %r1;
	mul.lo.s32 	%r6, %r115, %r2;
	setp.lt.s32 	%p6, %r557, 1;
	add.s32 	%r7, %r557, -1;
	add.s32 	%r8, %r117, -1;
	mad.lo.s32 	%r126, %r114, %r1, %r2;
	mul.wide.s32 	%rd19, %r126, 4;
	add.s64 	%rd5, %rd18, %rd19;
	@%p6 bra 	$L__BB1_66;
	setp.lt.s32 	%p14, %r117, 1;
	@%p14 bra 	$L__BB1_58;
	setp.ne.s16 	%p20, %rs1, 0;
	@%p20 bra 	$L__BB1_23;
	add.s64 	%rd6, %rd2, 16;
	mov.b32 	%r562, 0;
	mov.u32 	%r561, %r115;
$L__BB1_5:
	sub.s32 	%r427, %r115, %r562;
	min.s32 	%r428, %r427, 128;
	shr.u32 	%r429, %r562, 7;
	add.s32 	%r430, %r429, %r3;
	mul.wide.u32 	%rd262, %r430, 4;
	add.s64 	%rd263, %rd4, %rd262;
	ld.global.f32 	%f1, [%rd263];
	add.s32 	%r431, %r429, %r4;
	mul.wide.s32 	%rd264, %r431, 4;
	add.s64 	%rd265, %rd3, %rd264;
	ld.global.f32 	%f2, [%rd265];
	shl.b32 	%r432, %r428, 2;
	mul.wide.s32 	%rd266, %r432, 4;
	{ // callseq 88, 0
	.param .b64 param0;
	st.param.b64 	[param0], %rd266;
	.param .b64 retval0;
	call.uni (retval0), 
	malloc, 
	(
	param0
	);
	ld.param.b64 	%rd267, [retval0];
	} // callseq 88
	{ // callseq 89, 0
	.param .b64 param0;
	st.param.b64 	[param0], %rd266;
	.param .b64 retval0;
	call.uni (retval0), 
	malloc, 
	(
	param0
	);
	ld.param.b64 	%rd269, [retval0];
	} // callseq 89
	setp.lt.s32 	%p52, %r427, 1;
	mov.f32 	%f158, 0f00000000;
	@%p52 bra 	$L__BB1_22;
	min.s32 	%r434, %r561, 128;
	max.s32 	%r435, %r434, 1;
	and.b32  	%r12, %r435, 7;
	and.b32  	%r13, %r435, 3;
	and.b32  	%r14, %r435, 248;
	and.b32  	%r15, %r435, 1;
	neg.s32 	%r16, %r14;
	mov.b32 	%r563, 0;
	mov.u32 	%r566, %r563;
$L__BB1_7:
	mov.b32 	%r565, 0;
$L__BB1_8:
	setp.lt.s32 	%p53, %r561, 8;
	mov.b32 	%r574, 0;
	mov.u32 	%r579, %r574;
	@%p53 bra 	$L__BB1_11;
	add.s32 	%r567, %r562, %r5;
	add.s32 	%r440, %r562, %r6;
	mul.wide.s32 	%rd271, %r440, 4;
	add.s64 	%rd272, %rd1, %rd271;
	add.s64 	%rd307, %rd272, 16;
	mov.b32 	%r579, 0;
	mov.u32 	%r568, %r16;
$L__BB1_10:
	.pragma "nounroll";
	mul.wide.u32 	%rd273, %r567, 4;
	add.s64 	%rd274, %rd6, %rd273;
	ld.global.u32 	%r441, [%rd274+-16];
	shr.u32 	%r442, %r441, %r563;
	ld.global.u32 	%r443, [%rd307+-16];
	shr.u32 	%r444, %r443, %r565;
	and.b32  	%r445, %r442, %r444;
	and.b32  	%r446, %r445, 1;
	add.s32 	%r447, %r446, %r579;
	ld.global.u32 	%r448, [%rd274+-12];
	shr.u32 	%r449, %r448, %r563;
	ld.global.u32 	%r450, [%rd307+-12];
	shr.u32 	%r451, %r450, %r565;
	and.b32  	%r452, %r449, %r451;
	and.b32  	%r453, %r452, 1;
	add.s32 	%r454, %r453, %r447;
	ld.global.u32 	%r455, [%rd274+-8];
	shr.u32 	%r456, %r455, %r563;
	ld.global.u32 	%r457, [%rd307+-8];
	shr.u32 	%r458, %r457, %r565;
	and.b32  	%r459, %r456, %r458;
	and.b32  	%r460, %r459, 1;
	add.s32 	%r461, %r460, %r454;
	ld.global.u32 	%r462, [%rd274+-4];
	shr.u32 	%r463, %r462, %r563;
	ld.global.u32 	%r464, [%rd307+-4];
	shr.u32 	%r465, %r464, %r565;
	and.b32  	%r466, %r463, %r465;
	and.b32  	%r467, %r466, 1;
	add.s32 	%r468, %r467, %r461;
	ld.global.u32 	%r469, [%rd274];
	shr.u32 	%r470, %r469, %r563;
	ld.global.u32 	%r471, [%rd307];
	shr.u32 	%r472, %r471, %r565;
	and.b32  	%r473, %r470, %r472;
	and.b32  	%r474, %r473, 1;
	add.s32 	%r475, %r474, %r468;
	ld.global.u32 	%r476, [%rd274+4];
	shr.u32 	%r477, %r476, %r563;
	ld.global.u32 	%r478, [%rd307+4];
	shr.u32 	%r479, %r478, %r565;
	and.b32  	%r480, %r477, %r479;
	and.b32  	%r481, %r480, 1;
	add.s32 	%r482, %r481, %r475;
	ld.global.u32 	%r483, [%rd274+8];
	shr.u32 	%r484, %r483, %r563;
	ld.global.u32 	%r485, [%rd307+8];
	shr.u32 	%r486, %r485, %r565;
	and.b32  	%r487, %r484, %r486;
	and.b32  	%r488, %r487, 1;
	add.s32 	%r489, %r488, %r482;
	ld.global.u32 	%r490, [%rd274+12];
	shr.u32 	%r491, %r490, %r563;
	ld.global.u32 	%r492, [%rd307+12];
	shr.u32 	%r493, %r492, %r565;
	and.b32  	%r494, %r491, %r493;
	and.b32  	%r495, %r494, 1;
	add.s32 	%r579, %r495, %r489;
	add.s32 	%r568, %r568, 8;
	add.s64 	%rd307, %rd307, 32;
	add.s32 	%r567, %r567, 8;
	setp.ne.s32 	%p54, %r568, 0;
	mov.u32 	%r574, %r14;
	@%p54 bra 	$L__BB1_10;
$L__BB1_11:
	setp.eq.s32 	%p55, %r12, 0;
	@%p55 bra 	$L__BB1_19;
	add.s32 	%r33, %r562, %r5;
	add.s32 	%r497, %r12, -1;
	setp.lt.u32 	%p56, %r497, 3;
	@%p56 bra 	$L__BB1_14;
	cvt.u64.u32 	%rd275, %r574;
	add.s32 	%r498, %r574, %r33;
	mul.wide.u32 	%rd276, %r498, 4;
	add.s64 	%rd277, %rd2, %rd276;
	ld.global.u32 	%r499, [%rd277];
	shr.u32 	%r500, %r499, %r563;
	add.s32 	%r501, %r562, %r6;
	cvt.s64.s32 	%rd278, %r501;
	add.s64 	%rd279, %rd275, %rd278;
	shl.b64 	%rd280, %rd279, 2;
	add.s64 	%rd281, %rd1, %rd280;
	ld.global.u32 	%r502, [%rd281];
	shr.u32 	%r503, %r502, %r565;
	and.b32  	%r504, %r500, %r503;
	and.b32  	%r505, %r504, 1;
	add.s32 	%r506, %r505, %r579;
	cvt.u64.u32 	%rd282, %r33;
	add.s64 	%rd283, %rd275, %rd282;
	shl.b64 	%rd284, %rd283, 2;
	add.s64 	%rd285, %rd2, %rd284;
	ld.global.u32 	%r507, [%rd285+4];
	shr.u32 	%r508, %r507, %r563;
	ld.global.u32 	%r509, [%rd281+4];
	shr.u32 	%r510, %r509, %r565;
	and.b32  	%r511, %r508, %r510;
	and.b32  	%r512, %r511, 1;
	add.s32 	%r513, %r512, %r506;
	ld.global.u32 	%r514, [%rd285+8];
	shr.u32 	%r515, %r514, %r563;
	ld.global.u32 	%r516, [%rd281+8];
	shr.u32 	%r517, %r516, %r565;
	and.b32  	%r518, %r515, %r517;
	and.b32  	%r519, %r518, 1;
	add.s32 	%r520, %r519, %r513;
	ld.global.u32 	%r521, [%rd285+12];
	shr.u32 	%r522, %r521, %r563;
	ld.global.u32 	%r523, [%rd281+12];
	shr.u32 	%r524, %r523, %r565;
	and.b32  	%r525, %r522, %r524;
	and.b32  	%r526, %r525, 1;
	add.s32 	%r579, %r526, %r520;
	add.s32 	%r574, %r574, 4;
$L__BB1_14:
	setp.eq.s32 	%p57, %r13, 0;
	@%p57 bra 	$L__BB1_19;
	setp.eq.s32 	%p58, %r13, 1;
	@%p58 bra 	$L__BB1_17;
	cvt.u64.u32 	%rd286, %r574;
	add.s32 	%r528, %r574, %r33;
	mul.wide.u32 	%rd287, %r528, 4;
	add.s64 	%rd288, %rd2, %rd287;
	ld.global.u32 	%r529, [%rd288];
	shr.u32 	%r530, %r529, %r563;
	add.s32 	%r531, %r562, %r6;
	cvt.s64.s32 	%rd289, %r531;
	add.s64 	%rd290, %rd286, %rd289;
	shl.b64 	%rd291, %rd290, 2;
	add.s64 	%rd292, %rd1, %rd291;
	ld.global.u32 	%r532, [%rd292];
	shr.u32 	%r533, %r532, %r565;
	and.b32  	%r534, %r530, %r533;
	and.b32  	%r535, %r534, 1;
	add.s32 	%r536, %r535, %r579;
	cvt.u64.u32 	%rd293, %r33;
	add.s64 	%rd294, %rd286, %rd293;
	shl.b64 	%rd295, %rd294, 2;
	add.s64 	%rd296, %rd2, %rd295;
	ld.global.u32 	%r537, [%rd296+4];
	shr.u32 	%r538, %r537, %r563;
	ld.global.u32 	%r539, [%rd292+4];
	shr.u32 	%r540, %r539, %r565;
	and.b32  	%r541, %r538, %r540;
	and.b32  	%r542, %r541, 1;
	add.s32 	%r579, %r542, %r536;
	add.s32 	%r574, %r574, 2;
$L__BB1_17:
	setp.eq.s32 	%p59, %r15, 0;
	@%p59 bra 	$L__BB1_19;
	cvt.u64.u32 	%rd297, %r574;
	add.s32 	%r543, %r574, %r33;
	mul.wide.u32 	%rd298, %r543, 4;
	add.s64 	%rd299, %rd2, %rd298;
	ld.global.u32 	%r544, [%rd299];
	shr.u32 	%r545, %r544, %r563;
	add.s32 	%r546, %r562, %r6;
	cvt.s64.s32 	%rd300, %r546;
	add.s64 	%rd301, %rd297, %rd300;
	shl.b64 	%rd302, %rd301, 2;
	add.s64 	%rd303, %rd1, %rd302;
	ld.global.u32 	%r547, [%rd303];
	shr.u32 	%r548, %r547, %r565;
	and.b32  	%r549, %r545, %r548;
	and.b32  	%r550, %r549, 1;
	add.s32 	%r579, %r550, %r579;
$L__BB1_19:
	setp.eq.s32 	%p60, %r563, %r7;
	neg.s32 	%r551, %r579;
	selp.b32 	%r552, %r551, %r579, %p60;
	setp.eq.s32 	%p61, %r565, %r8;
	neg.s32 	%r553, %r552;
	selp.b32 	%r554, %r553, %r552, %p61;
	add.s32 	%r555, %r565, %r563;
	shl.b32 	%r556, %r554, %r555;
	add.s32 	%r566, %r556, %r566;
	add.s32 	%r565, %r565, 1;
	setp.ne.s32 	%p62, %r565, %r117;
	@%p62 bra 	$L__BB1_8;
	ld.param.u32 	%r560, [_Z21gemm_acim_with_scale_PKiS0_PfiiiiiPKfS3_b_param_6];
	add.s32 	%r563, %r563, 1;
	setp.ne.s32 	%p63, %r563, %r560;
	@%p63 bra 	$L__BB1_7;
	cvt.rn.f32.s32 	%f158, %r566;
$L__BB1_22:
	mul.f32 	%f155, %f1, %f158;
	ld.global.f32 	%f156, [%rd5];
	fma.rn.f32 	%f157, %f2, %f155, %f156;
	st.global.f32 	[%rd5], %f157;
	add.s32 	%r562, %r562, 128;
	setp.lt.s32 	%p64, %r562, %r115;
	add.s32 	%r561, %r561, -128;
	@%p64 bra 	$L__BB1_5;
	bra.uni 	$L__BB1_77;
$L__BB1_23:
	mov.f64 	%fd6, 0d4000000000000000;
	{
	.reg .b32 %temp; 
	mov.b64 	{%temp, %r9}, %fd6;
	}
	mov.b32 	%r581, 0;
	add.u64 	%rd258, %SP, 0;
	mov.u64 	%rd260, $str;
	mov.u32 	%r580, %r115;
$L__BB1_24:
	ld.param.u64 	%rd306, [_Z21gemm_acim_with_scale_PKiS0_PfiiiiiPKfS3_b_param_8];
	sub.s32 	%r256, %r115, %r581;
	min.s32 	%r257, %r256, 128;
	shr.u32 	%r258, %r581, 7;
	add.s32 	%r259, %r258, %r3;
	cvta.to.global.u64 	%rd199, %rd306;
	mul.wide.u32 	%rd200, %r259, 4;
	add.s64 	%rd201, %rd199, %rd200;
	ld.global.f32 	%f5, [%rd201];
	add.s32 	%r260, %r258, %r4;
	mul.wide.s32 	%rd202, %r260, 4;
	add.s64 	%rd203, %rd3, %rd202;
	ld.global.f32 	%f6, [%rd203];
	mad.lo.s32 	%r51, %r115, %r1, %r581;
	mad.lo.s32 	%r269, %r115, %r2, %r581;
	cvt.s64.s32 	%rd10, %r269;
	shl.b32 	%r270, %r257, 2;
	mul.wide.s32 	%rd204, %r270, 4;
	{ // callseq 77, 0
	.param .b64 param0;
	st.param.b64 	[param0], %rd204;
	.param .b64 retval0;
	call.uni (retval0), 
	malloc, 
	(
	param0
	);
	ld.param.b64 	%rd205, [retval0];
	} // callseq 77
	{ // callseq 78, 0
	.param .b64 param0;
	st.param.b64 	[param0], %rd204;
	.param .b64 retval0;
	call.uni (retval0), 
	malloc, 
	(
	param0
	);
	ld.param.b64 	%rd207, [retval0];
	} // callseq 78
	setp.gt.s32 	%p21, %r256, 0;
	@%p21 bra 	$L__BB1_35;
	mov.b32 	%r582, 0;
$L__BB1_26:
	cvta.to.local.u64 	%rd11, %rd258;
	setp.lt.u32 	%p22, %r117, 4;
	@%p22 bra 	$L__BB1_29;
	mov.b32 	%r583, 0;
$L__BB1_28:
	mov.b32 	%r273, 0;
	st.local.u32 	[%rd11], %r273;
	cvta.global.u64 	%rd211, %rd260;
	{ // callseq 79, 0
	.param .b64 param0;
	st.param.b64 	[param0], %rd211;
	.param .b64 param1;
	st.param.b64 	[param1], %rd258;
	.param .b32 retval0;
	call.uni (retval0), 
	vprintf, 
	(
	param0, 
	param1
	);
	ld.param.b32 	%r274, [retval0];
	} // callseq 79
	st.local.u32 	[%rd11], %r273;
	{ // callseq 80, 0
	.param .b64 param0;
	st.param.b64 	[param0], %rd211;
	.param .b64 param1;
	st.param.b64 	[param1], %rd258;
	.param .b32 retval0;
	call.uni (retval0), 
	vprintf, 
	(
	param0, 
	param1
	);
	ld.param.b32 	%r276, [retval0];
	} // callseq 80
	st.local.u32 	[%rd11], %r273;
	{ // callseq 81, 0
	.param .b64 param0;
	st.param.b64 	[param0], %rd211;
	.param .b64 param1;
	st.param.b64 	[param1], %rd258;
	.param .b32 retval0;
	call.uni (retval0), 
	vprintf, 
	(
	param0, 
	param1
	);
	ld.param.b32 	%r278, [retval0];
	} // callseq 81
	st.local.u32 	[%rd11], %r273;
	{ // callseq 82, 0
	.param .b64 param0;
	st.param.b64 	[param0], %rd211;
	.param .b64 param1;
	st.param.b64 	[param1], %rd258;
	.param .b32 retval0;
	call.uni (retval0), 
	vprintf, 
	(
	param0, 
	param1
	);
	ld.param.b32 	%r280, [retval0];
	} // callseq 82
	add.s32 	%r583, %r583, 4;
	and.b32  	%r282, %r117, 2147483644;
	setp.ne.s32 	%p23, %r583, %r282;
	@%p23 bra 	$L__BB1_28;
$L__BB1_29:
	and.b32  	%r59, %r117, 3;
	setp.eq.s32 	%p24, %r59, 0;
	@%p24 bra 	$L__BB1_33;
	setp.eq.s32 	%p25, %r59, 1;
	mov.b32 	%r283, 0;
	st.local.u32 	[%rd11], %r283;
	cvta.global.u64 	%rd214, %rd260;
	{ // callseq 83, 0
	.param .b64 param0;
	st.param.b64 	[param0], %rd214;
	.param .b64 param1;
	st.param.b64 	[param1], %rd258;
	.param .b32 retval0;
	call.uni (retval0), 
	vprintf, 
	(
	param0, 
	param1
	);
	ld.param.b32 	%r284, [retval0];
	} // callseq 83
	@%p25 bra 	$L__BB1_33;
	setp.eq.s32 	%p26, %r59, 2;
	mov.b32 	%r286, 0;
	st.local.u32 	[%rd11], %r286;
	cvta.global.u64 	%rd217, %rd260;
	{ // callseq 84, 0
	.param .b64 param0;
	st.param.b64 	[param0], %rd217;
	.param .b64 param1;
	st.param.b64 	[param1], %rd258;
	.param .b32 retval0;
	call.uni (retval0), 
	vprintf, 
	(
	param0, 
	param1
	);
	ld.param.b32 	%r287, [retval0];
	} // callseq 84
	@%p26 bra 	$L__BB1_33;
	mov.b32 	%r289, 0;
	st.local.u32 	[%rd11], %r289;
	cvta.global.u64 	%rd220, %rd260;
	{ // callseq 85, 0
	.param .b64 param0;
	st.param.b64 	[param0], %rd220;
	.param .b64 param1;
	st.param.b64 	[param1], %rd258;
	.param .b32 retval0;
	call.uni (retval0), 
	vprintf, 
	(
	param0, 
	param1
	);
	ld.param.b32 	%r290, [retval0];
	} // callseq 85
$L__BB1_33:
	ld.param.u32 	%r558, [_Z21gemm_acim_with_scale_PKiS0_PfiiiiiPKfS3_b_param_6];
	add.s32 	%r582, %r582, 1;
	setp.ne.s32 	%p27, %r582, %r558;
	mov.f32 	%f159, 0f00000000;
	@%p27 bra 	$L__BB1_26;
$L__BB1_34:
	mul.f32 	%f151, %f5, %f159;
	ld.global.f32 	%f152, [%rd5];
	fma.rn.f32 	%f153, %f6, %f151, %f152;
	st.global.f32 	[%rd5], %f153;
	add.s32 	%r581, %r581, 128;
	setp.lt.s32 	%p51, %r581, %r115;
	add.s32 	%r580, %r580, -128;
	@%p51 bra 	$L__BB1_24;
	bra.uni 	$L__BB1_77;
$L__BB1_35:
	min.s32 	%r293, %r580, 128;
	max.s32 	%r294, %r293, 1;
	and.b32  	%r52, %r294, 7;
	and.b32  	%r53, %r294, 3;
	and.b32  	%r54, %r294, 248;
	and.b32  	%r55, %r294, 1;
	mov.b32 	%r584, 0;
	mov.u32 	%r587, %r584;
$L__BB1_36:
	mov.b32 	%r586, 0;
$L__BB1_37:
	setp.lt.s32 	%p28, %r580, 8;
	mov.b32 	%r595, 0;
	mov.u32 	%r600, %r595;
	@%p28 bra 	$L__BB1_40;
	mov.b32 	%r588, 0;
	mov.u32 	%r600, %r588;
$L__BB1_39:
	.pragma "nounroll";
	cvt.u64.u32 	%rd222, %r588;
	add.s32 	%r299, %r588, %r51;
	mul.wide.u32 	%rd223, %r299, 4;
	add.s64 	%rd224, %rd2, %rd223;
	ld.global.u32 	%r300, [%rd224];
	shr.u32 	%r301, %r300, %r584;
	add.s64 	%rd225, %rd222, %rd10;
	shl.b64 	%rd226, %rd225, 2;
	add.s64 	%rd227, %rd1, %rd226;
	ld.global.u32 	%r302, [%rd227];
	shr.u32 	%r303, %r302, %r586;
	and.b32  	%r304, %r301, %r303;
	and.b32  	%r305, %r304, 1;
	add.s32 	%r306, %r305, %r600;
	ld.global.u32 	%r307, [%rd224+4];
	shr.u32 	%r308, %r307, %r584;
	ld.global.u32 	%r309, [%rd227+4];
	shr.u32 	%r310, %r309, %r586;
	and.b32  	%r311, %r308, %r310;
	and.b32  	%r312, %r311, 1;
	add.s32 	%r313, %r312, %r306;
	ld.global.u32 	%r314, [%rd224+8];
	shr.u32 	%r315, %r314, %r584;
	ld.global.u32 	%r316, [%rd227+8];
	shr.u32 	%r317, %r316, %r586;
	and.b32  	%r318, %r315, %r317;
	and.b32  	%r319, %r318, 1;
	add.s32 	%r320, %r319, %r313;
	ld.global.u32 	%r321, [%rd224+12];
	shr.u32 	%r322, %r321, %r584;
	ld.global.u32 	%r323, [%rd227+12];
	shr.u32 	%r324, %r323, %r586;
	and.b32  	%r325, %r322, %r324;
	and.b32  	%r326, %r325, 1;
	add.s32 	%r327, %r326, %r320;
	ld.global.u32 	%r328, [%rd224+16];
	shr.u32 	%r329, %r328, %r584;
	ld.global.u32 	%r330, [%rd227+16];
	shr.u32 	%r331, %r330, %r586;
	and.b32  	%r332, %r329, %r331;
	and.b32  	%r333, %r332, 1;
	add.s32 	%r334, %r333, %r327;
	ld.global.u32 	%r335, [%rd224+20];
	shr.u32 	%r336, %r335, %r584;
	ld.global.u32 	%r337, [%rd227+20];
	shr.u32 	%r338, %r337, %r586;
	and.b32  	%r339, %r336, %r338;
	and.b32  	%r340, %r339, 1;
	add.s32 	%r341, %r340, %r334;
	ld.global.u32 	%r342, [%rd224+24];
	shr.u32 	%r343, %r342, %r584;
	ld.global.u32 	%r344, [%rd227+24];
	shr.u32 	%r345, %r344, %r586;
	and.b32  	%r346, %r343, %r345;
	and.b32  	%r347, %r346, 1;
	add.s32 	%r348, %r347, %r341;
	ld.global.u32 	%r349, [%rd224+28];
	shr.u32 	%r350, %r349, %r584;
	ld.global.u32 	%r351, [%rd227+28];
	shr.u32 	%r352, %r351, %r586;
	and.b32  	%r353, %r350, %r352;
	and.b32  	%r354, %r353, 1;
	add.s32 	%r600, %r354, %r348;
	add.s32 	%r588, %r588, 8;
	setp.eq.s32 	%p29, %r588, %r54;
	mov.u32 	%r595, %r54;
	@%p29 bra 	$L__BB1_40;
	bra.uni 	$L__BB1_39;
$L__BB1_40:
	setp.eq.s32 	%p30, %r52, 0;
	@%p30 bra 	$L__BB1_48;
	add.s32 	%r356, %r52, -1;
	setp.lt.u32 	%p31, %r356, 3;
	@%p31 bra 	$L__BB1_43;
	cvt.u64.u32 	%rd228, %r595;
	add.s32 	%r357, %r595, %r51;
	mul.wide.u32 	%rd229, %r357, 4;
	add.s64 	%rd230, %rd2, %rd229;
	ld.global.u32 	%r358, [%rd230];
	shr.u32 	%r359, %r358, %r584;
	add.s64 	%rd231, %rd228, %rd10;
	shl.b64 	%rd232, %rd231, 2;
	add.s64 	%rd233, %rd1, %rd232;
	ld.global.u32 	%r360, [%rd233];
	shr.u32 	%r361, %r360, %r586;
	and.b32  	%r362, %r359, %r361;
	and.b32  	%r363, %r362, 1;
	add.s32 	%r364, %r363, %r600;
	cvt.u64.u32 	%rd234, %r51;
	add.s64 	%rd235, %rd228, %rd234;
	shl.b64 	%rd236, %rd235, 2;
	add.s64 	%rd237, %rd2, %rd236;
	ld.global.u32 	%r365, [%rd237+4];
	shr.u32 	%r366, %r365, %r584;
	ld.global.u32 	%r367, [%rd233+4];
	shr.u32 	%r368, %r367, %r586;
	and.b32  	%r369, %r366, %r368;
	and.b32  	%r370, %r369, 1;
	add.s32 	%r371, %r370, %r364;
	ld.global.u32 	%r372, [%rd237+8];
	shr.u32 	%r373, %r372, %r584;
	ld.global.u32 	%r374, [%rd233+8];
	shr.u32 	%r375, %r374, %r586;
	and.b32  	%r376, %r373, %r375;
	and.b32  	%r377, %r376, 1;
	add.s32 	%r378, %r377, %r371;
	ld.global.u32 	%r379, [%rd237+12];
	shr.u32 	%r380, %r379, %r584;
	ld.global.u32 	%r381, [%rd233+12];
	shr.u32 	%r382, %r381, %r586;
	and.b32  	%r383, %r380, %r382;
	and.b32  	%r384, %r383, 1;
	add.s32 	%r600, %r384, %r378;
	add.s32 	%r595, %r595, 4;
$L__BB1_43:
	setp.eq.s32 	%p32, %r53, 0;
	@%p32 bra 	$L__BB1_48;
	setp.eq.s32 	%p33, %r53, 1;
	@%p33 bra 	$L__BB1_46;
	cvt.u64.u32 	%rd238, %r595;
	add.s32 	%r386, %r595, %r51;
	mul.wide.u32 	%rd239, %r386, 4;
	add.s64 	%rd240, %rd2, %rd239;
	ld.global.u32 	%r387, [%rd240];
	shr.u32 	%r388, %r387, %r584;
	add.s64 	%rd241, %rd238, %rd10;
	shl.b64 	%rd242, %rd241, 2;
	add.s64 	%rd243, %rd1, %rd242;
	ld.global.u32 	%r389, [%rd243];
	shr.u32 	%r390, %r389, %r586;
	and.b32  	%r391, %r388, %r390;
	and.b32  	%r392, %r391, 1;
	add.s32 	%r393, %r392, %r600;
	cvt.u64.u32 	%rd244, %r51;
	add.s64 	%rd245, %rd238, %rd244;
	shl.b64 	%rd246, %rd245, 2;
	add.s64 	%rd247, %rd2, %rd246;
	ld.global.u32 	%r394, [%rd247+4];
	shr.u32 	%r395, %r394, %r584;
	ld.global.u32 	%r396, [%rd243+4];
	shr.u32 	%r397, %r396, %r586;
	and.b32  	%r398, %r395, %r397;
	and.b32  	%r399, %r398, 1;
	add.s32 	%r600, %r399, %r393;
	add.s32 	%r595, %r595, 2;
$L__BB1_46:
	setp.eq.s32 	%p34, %r55, 0;
	@%p34 bra 	$L__BB1_48;
	cvt.u64.u32 	%rd248, %r595;
	add.s32 	%r400, %r595, %r51;
	mul.wide.u32 	%rd249, %r400, 4;
	add.s64 	%rd250, %rd2, %rd249;
	ld.global.u32 	%r401, [%rd250];
	shr.u32 	%r402, %r401, %r584;
	add.s64 	%rd251, %rd248, %rd10;
	shl.b64 	%rd252, %rd251, 2;
	add.s64 	%rd253, %rd1, %rd252;
	ld.global.u32 	%r403, [%rd253];
	shr.u32 	%r404, %r403, %r586;
	and.b32  	%r405, %r402, %r404;
	and.b32  	%r406, %r405, 1;
	add.s32 	%r600, %r406, %r600;
$L__BB1_48:
	setp.gt.u32 	%p35, %r600, 15;
	@%p35 bra 	$L__BB1_49;
	bra.uni 	$L__BB1_55;
$L__BB1_49:
	setp.lt.s32 	%p36, %r9, 0;
	cvt.rn.f32.u32 	%f8, %r600;
	div.rn.f32 	%f122, %f8, 0f41700000;
	setp.lt.f32 	%p37, %f122, 0f00800000;
	mul.f32 	%f123, %f122, 0f4B000000;
	selp.f32 	%f124, %f123, %f122, %p37;
	selp.f32 	%f125, 0fC1B80000, 0f00000000, %p37;
	mov.b32 	%r407, %f124;
	add.s32 	%r408, %r407, -1060439283;
	and.b32  	%r409, %r408, -8388608;
	sub.s32 	%r410, %r407, %r409;
	mov.b32 	%f126, %r410;
	cvt.rn.f32.s32 	%f127, %r409;
	fma.rn.f32 	%f128, %f127, 0f34000000, %f125;
	add.f32 	%f129, %f126, 0fBF800000;
	fma.rn.f32 	%f130, %f129, 0f3DC6B27F, 0fBE2C7F30;
	fma.rn.f32 	%f131, %f130, %f129, 0f3E2FCF2A;
	fma.rn.f32 	%f132, %f131, %f129, 0fBE374E43;
	fma.rn.f32 	%f133, %f132, %f129, 0f3E520BF4;
	fma.rn.f32 	%f134, %f133, %f129, 0fBE763C8B;
	fma.rn.f32 	%f135, %f134, %f129, 0f3E93BF99;
	fma.rn.f32 	%f136, %f135, %f129, 0fBEB8AA49;
	fma.rn.f32 	%f137, %f136, %f129, 0f3EF6384A;
	fma.rn.f32 	%f138, %f137, %f129, 0fBF38AA3B;
	mul.f32 	%f139, %f129, %f138;
	mul.f32 	%f140, %f129, %f139;
	fma.rn.f32 	%f141, %f129, 0f3FB8AA3B, %f140;
	add.f32 	%f142, %f128, %f141;
	setp.gt.u32 	%p38, %r407, 2139095039;
	fma.rn.f32 	%f143, %f124, 0f7F800000, 0f7F800000;
	selp.f32 	%f144, %f143, %f142, %p38;
	setp.eq.f32 	%p39, %f124, 0f00000000;
	cvt.rpi.f32.f32 	%f145, %f144;
	selp.f32 	%f9, 0fFF800000, %f145, %p39;
	cvt.f64.f32 	%fd7, %f9;
	{
	.reg .b32 %temp; 
	mov.b64 	{%temp, %r71}, %fd7;
	}
	shr.u32 	%r411, %r71, 20;
	and.b32  	%r412, %r411, 2047;
	add.s32 	%r413, %r412, -1012;
	mov.b64 	%rd254, %fd7;
	shl.b64 	%rd255, %rd254, %r413;
	setp.eq.s64 	%p40, %rd255, -9223372036854775808;
	{ // callseq 86, 0
	.param .b64 param0;
	st.param.f64 	[param0], %fd7;
	.param .b64 retval0;
	call.uni (retval0), 
	__internal_accurate_pow, 
	(
	param0
	);
	ld.param.f64 	%fd8, [retval0];
	} // callseq 86
	neg.f64 	%fd10, %fd8;
	selp.f64 	%fd11, %fd10, %fd8, %p40;
	selp.f64 	%fd12, %fd11, %fd8, %p36;
	cvt.rzi.f64.f64 	%fd13, %fd7;
	setp.neu.f64 	%p41, %fd13, %fd7;
	selp.f64 	%fd15, 0dFFF8000000000000, %fd12, %p41;
	selp.f64 	%fd19, %fd15, %fd12, %p36;
	add.f64 	%fd16, %fd7, 0d4000000000000000;
	{
	.reg .b32 %temp; 
	mov.b64 	{%temp, %r414}, %fd16;
	}
	and.b32  	%r415, %r414, 2146435072;
	setp.ne.s32 	%p42, %r415, 2146435072;
	@%p42 bra 	$L__BB1_54;
	setp.nan.f32 	%p43, %f9, %f9;
	@%p43 bra 	$L__BB1_53;
	abs.f64 	%fd17, %fd7;
	setp.neu.f64 	%p44, %fd17, 0d7FF0000000000000;
	@%p44 bra 	$L__BB1_54;
	setp.lt.s32 	%p45, %r71, 0;
	selp.b32 	%r416, 0, 2146435072, %p45;
	mov.b32 	%r417, 0;
	mov.b64 	%fd19, {%r417, %r416};
	bra.uni 	$L__BB1_54;
$L__BB1_53:
	mov.f64 	%fd18, 0d4000000000000000;
	add.rn.f64 	%fd19, %fd18, %fd7;
$L__BB1_54:
	setp.eq.f32 	%p46, %f9, 0f00000000;
	cvt.rn.f32.f64 	%f146, %fd19;
	selp.f32 	%f147, 0f3F800000, %f146, %p46;
	div.rn.f32 	%f148, %f8, %f147;
	cvt.rni.s64.f32 	%rd257, %f148;
	cvt.rn.f32.s64 	%f149, %rd257;
	mul.f32 	%f150, %f147, %f149;
	cvt.rzi.s32.f32 	%r600, %f150;
$L__BB1_55:
	setp.eq.s32 	%p47, %r584, %r7;
	cvta.to.local.u64 	%rd259, %rd258;
	st.local.u32 	[%rd259], %r600;
	cvta.global.u64 	%rd261, %rd260;
	{ // callseq 87, 0
	.param .b64 param0;
	st.param.b64 	[param0], %rd261;
	.param .b64 param1;
	st.param.b64 	[param1], %rd258;
	.param .b32 retval0;
	call.uni (retval0), 
	vprintf, 
	(
	param0, 
	param1
	);
	ld.param.b32 	%r418, [retval0];
	} // callseq 87
	neg.s32 	%r420, %r600;
	selp.b32 	%r421, %r420, %r600, %p47;
	setp.eq.s32 	%p48, %r586, %r8;
	neg.s32 	%r422, %r421;
	selp.b32 	%r423, %r422, %r421, %p48;
	add.s32 	%r424, %r586, %r584;
	shl.b32 	%r425, %r423, %r424;
	add.s32 	%r587, %r425, %r587;
	add.s32 	%r586, %r586, 1;
	setp.eq.s32 	%p49, %r586, %r117;
	@%p49 bra 	$L__BB1_56;
	bra.uni 	$L__BB1_37;
$L__BB1_56:
	ld.param.u32 	%r559, [_Z21gemm_acim_with_scale_PKiS0_PfiiiiiPKfS3_b_param_6];
	add.s32 	%r584, %r584, 1;
	setp.ne.s32 	%p50, %r584, %r559;
	@%p50 bra 	$L__BB1_36;
	cvt.rn.f32.s32 	%f159, %r587;
	bra.uni 	$L__BB1_34;
$L__BB1_58:
	add.s32 	%r92, %r115, -1;
	shr.u32 	%r214, %r92, 7;
	add.s32 	%r93, %r214, 1;
	setp.lt.u32 	%p15, %r92, 384;
	mov.b32 	%r603, 0;
	@%p15 bra 	$L__BB1_61;
	and.b32  	%r94, %r93, 67108860;
	mov.b32 	%r603, 0;
	mov.u32 	%r602, %r603;
$L__BB1_60:
	.pragma "nounroll";
	sub.s32 	%r216, %r115, %r603;
	min.s32 	%r217, %r216, 128;
	shr.u32 	%r218, %r603, 7;
	add.s32 	%r219, %r218, %r3;
	mul.wide.u32 	%rd142, %r219, 4;
	add.s64 	%rd143, %rd4, %rd142;
	ld.global.f32 	%f86, [%rd143];
	add.s32 	%r220, %r218, %r4;
	mul.wide.s32 	%rd144, %r220, 4;
	add.s64 	%rd145, %rd3, %rd144;
	ld.global.f32 	%f87, [%rd145];
	shl.b32 	%r221, %r217, 2;
	mul.wide.s32 	%rd146, %r221, 4;
	{ // callseq 63, 0
	.param .b64 param0;
	st.param.b64 	[param0], %rd146;
	.param .b64 retval0;
	call.uni (retval0), 
	malloc, 
	(
	param0
	);
	ld.param.b64 	%rd147, [retval0];
	} // callseq 63
	{ // callseq 64, 0
	.param .b64 param0;
	st.param.b64 	[param0], %rd146;
	.param .b64 retval0;
	call.uni (retval0), 
	malloc, 
	(
	param0
	);
	ld.param.b64 	%rd149, [retval0];
	} // callseq 64
	mul.f32 	%f88, %f86, 0f00000000;
	ld.global.f32 	%f89, [%rd5];
	fma.rn.f32 	%f90, %f87, %f88, %f89;
	st.global.f32 	[%rd5], %f90;
	add.s32 	%r222, %r216, -128;
	min.s32 	%r223, %r222, 128;
	add.s32 	%r224, %r219, 1;
	mul.wide.u32 	%rd151, %r224, 4;
	add.s64 	%rd152, %rd4, %rd151;
	ld.global.f32 	%f91, [%rd152];
	ld.global.f32 	%f92, [%rd145+4];
	shl.b32 	%r225, %r223, 2;
	mul.wide.s32 	%rd153, %r225, 4;
	{ // callseq 65, 0
	.param .b64 param0;
	st.param.b64 	[param0], %rd153;
	.param .b64 retval0;
	call.uni (retval0), 
	malloc, 
	(
	param0
	);
	ld.param.b64 	%rd154, [retval0];
	} // callseq 65
	{ // callseq 66, 0
	.param .b64 param0;
	st.param.b64 	[param0], %rd153;
	.param .b64 retval0;
	call.uni (retval0), 
	malloc, 
	(
	param0
	);
	ld.param.b64 	%rd156, [retval0];
	} // callseq 66
	mul.f32 	%f93, %f91, 0f00000000;
	ld.global.f32 	%f94, [%rd5];
	fma.rn.f32 	%f95, %f92, %f93, %f94;
	st.global.f32 	[%rd5], %f95;
	add.s32 	%r226, %r216, -256;
	min.s32 	%r227, %r226, 128;
	add.s32 	%r228, %r219, 2;
	mul.wide.u32 	%rd158, %r228, 4;
	add.s64 	%rd159, %rd4, %rd158;
	ld.global.f32 	%f96, [%rd159];
	ld.global.f32 	%f97, [%rd145+8];
	shl.b32 	%r229, %r227, 2;
	mul.wide.s32 	%rd160, %r229, 4;
	{ // callseq 67, 0
	.param .b64 param0;
	st.param.b64 	[param0], %rd160;
	.param .b64 retval0;
	call.uni (retval0), 
	malloc, 
	(
	param0
	);
	ld.param.b64 	%rd161, [retval0];
	} // callseq 67
	{ // callseq 68, 0
	.param .b64 param0;
	st.param.b64 	[param0], %rd160;
	.param .b64 retval0;
	call.uni (retval0), 
	malloc, 
	(
	param0
	);
	ld.param.b64 	%rd163, [retval0];
	} // callseq 68
	mul.f32 	%f98, %f96, 0f00000000;
	ld.global.f32 	%f99, [%rd5];
	fma.rn.f32 	%f100, %f97, %f98, %f99;
	st.global.f32 	[%rd5], %f100;
	add.s32 	%r230, %r216, -384;
	min.s32 	%r231, %r230, 128;
	add.s32 	%r232, %r219, 3;
	mul.wide.u32 	%rd165, %r232, 4;
	add.s64 	%rd166, %rd4, %rd165;
	ld.global.f32 	%f101, [%rd166];
	ld.global.f32 	%f102, [%rd145+12];
	shl.b32 	%r233, %r231, 2;
	mul.wide.s32 	%rd167, %r233, 4;
	{ // callseq 69, 0
	.param .b64 param0;
	st.param.b64 	[param0], %rd167;
	.param .b64 retval0;
	call.uni (retval0), 
	malloc, 
	(
	param0
	);
	ld.param.b64 	%rd168, [retval0];
	} // callseq 69
	{ // callseq 70, 0
	.param .b64 param0;
	st.param.b64 	[param0], %rd167;
	.param .b64 retval0;
	call.uni (retval0), 
	malloc, 
	(
	param0
	);
	ld.param.b64 	%rd170, [retval0];
	} // callseq 70
	mul.f32 	%f103, %f101, 0f00000000;
	ld.global.f32 	%f104, [%rd5];
	fma.rn.f32 	%f105, %f102, %f103, %f104;
	st.global.f32 	[%rd5], %f105;
	add.s32 	%r603, %r603, 512;
	add.s32 	%r602, %r602, 4;
	setp.ne.s32 	%p16, %r602, %r94;
	@%p16 bra 	$L__BB1_60;
$L__BB1_61:
	and.b32  	%r234, %r93, 3;
	setp.eq.s32 	%p17, %r234, 0;
	@%p17 bra 	$L__BB1_77;
	setp.eq.s32 	%p18, %r234, 1;
	@%p18 bra 	$L__BB1_64;
	sub.s32 	%r235, %r115, %r603;
	min.s32 	%r236, %r235, 128;
	shr.u32 	%r237, %r603, 7;
	add.s32 	%r238, %r237, %r3;
	mul.wide.u32 	%rd172, %r238, 4;
	add.s64 	%rd173, %rd4, %rd172;
	ld.global.f32 	%f106, [%rd173];
	add.s32 	%r239, %r237, %r4;
	mul.wide.s32 	%rd174, %r239, 4;
	add.s64 	%rd175, %rd3, %rd174;
	ld.global.f32 	%f107, [%rd175];
	shl.b32 	%r240, %r236, 2;
	mul.wide.s32 	%rd176, %r240, 4;
	{ // callseq 71, 0
	.param .b64 param0;
	st.param.b64 	[param0], %rd176;
	.param .b64 retval0;
	call.uni (retval0), 
	malloc, 
	(
	param0
	);
	ld.param.b64 	%rd177, [retval0];
	} // callseq 71
	{ // callseq 72, 0
	.param .b64 param0;
	st.param.b64 	[param0], %rd176;
	.param .b64 retval0;
	call.uni (retval0), 
	malloc, 
	(
	param0
	);
	ld.param.b64 	%rd179, [retval0];
	} // callseq 72
	mul.f32 	%f108, %f106, 0f00000000;
	ld.global.f32 	%f109, [%rd5];
	fma.rn.f32 	%f110, %f107, %f108, %f109;
	st.global.f32 	[%rd5], %f110;
	add.s32 	%r241, %r603, 128;
	sub.s32 	%r242, %r115, %r241;
	min.s32 	%r243, %r242, 128;
	shr.u32 	%r244, %r241, 7;
	add.s32 	%r245, %r244, %r3;
	mul.wide.u32 	%rd181, %r245, 4;
	add.s64 	%rd182, %rd4, %rd181;
	ld.global.f32 	%f111, [%rd182];
	add.s32 	%r246, %r244, %r4;
	mul.wide.s32 	%rd183, %r246, 4;
	add.s64 	%rd184, %rd3, %rd183;
	ld.global.f32 	%f112, [%rd184];
	shl.b32 	%r247, %r243, 2;
	mul.wide.s32 	%rd185, %r247, 4;
	{ // callseq 73, 0
	.param .b64 param0;
	st.param.b64 	[param0], %rd185;
	.param .b64 retval0;
	call.uni (retval0), 
	malloc, 
	(
	param0
	);
	ld.param.b64 	%rd186, [retval0];
	} // callseq 73
	{ // callseq 74, 0
	.param .b64 param0;
	st.param.b64 	[param0], %rd185;
	.param .b64 retval0;
	call.uni (retval0), 
	malloc, 
	(
	param0
	);
	ld.param.b64 	%rd188, [retval0];
	} // callseq 74
	mul.f32 	%f113, %f111, 0f00000000;
	ld.global.f32 	%f114, [%rd5];
	fma.rn.f32 	%f115, %f112, %f113, %f114;
	st.global.f32 	[%rd5], %f115;
	add.s32 	%r603, %r603, 256;
$L__BB1_64:
	and.b32  	%r248, %r92, 128;
	setp.ne.s32 	%p19, %r248, 0;
	@%p19 bra 	$L__BB1_77;
	sub.s32 	%r249, %r115, %r603;
	min.s32 	%r250, %r249, 128;
	shr.u32 	%r251, %r603, 7;
	add.s32 	%r252, %r251, %r3;
	mul.wide.u32 	%rd190, %r252, 4;
	add.s64 	%rd191, %rd4, %rd190;
	ld.global.f32 	%f116, [%rd191];
	add.s32 	%r253, %r251, %r4;
	mul.wide.s32 	%rd192, %r253, 4;
	add.s64 	%rd193, %rd3, %rd192;
	ld.global.f32 	%f117, [%rd193];
	shl.b32 	%r254, %r250, 2;
	mul.wide.s32 	%rd194, %r254, 4;
	{ // callseq 75, 0
	.param .b64 param0;
	st.param.b64 	[param0], %rd194;
	.param .b64 retval0;
	call.uni (retval0), 
	malloc, 
	(
	param0
	);
	ld.param.b64 	%rd195, [retval0];
	} // callseq 75
	{ // callseq 76, 0
	.param .b64 param0;
	st.param.b64 	[param0], %rd194;
	.param .b64 retval0;
	call.uni (retval0), 
	malloc, 
	(
	param0
	);
	ld.param.b64 	%rd197, [retval0];
	} // callseq 76
	mul.f32 	%f118, %f116, 0f00000000;
	ld.global.f32 	%f119, [%rd5];
	fma.rn.f32 	%f120, %f117, %f118, %f119;
	st.global.f32 	[%rd5], %f120;
	bra.uni 	$L__BB1_77;
$L__BB1_66:
	add.s32 	%r102, %r115, -1;
	shr.u32 	%r128, %r102, 7;
	add.s32 	%r103, %r128, 1;
	setp.lt.u32 	%p7, %r102, 896;
	mov.b32 	%r607, 0;
	@%p7 bra 	$L__BB1_69;
	mov.b32 	%r607, 0;
	and.b32  	%r164, %r103, 67108856;
	mov.u32 	%r606, %r607;
$L__BB1_68:
	.pragma "nounroll";
	ld.param.u64 	%rd304, [_Z21gemm_acim_with_scale_PKiS0_PfiiiiiPKfS3_b_param_8];
	sub.s32 	%r130, %r115, %r607;
	min.s32 	%r131, %r130, 128;
	shr.u32 	%r132, %r607, 7;
	add.s32 	%r133, %r132, %r3;
	cvta.to.global.u64 	%rd20, %rd304;
	mul.wide.u32 	%rd21, %r133, 4;
	add.s64 	%rd22, %rd20, %rd21;
	ld.global.f32 	%f11, [%rd22];
	add.s32 	%r134, %r132, %r4;
	mul.wide.s32 	%rd23, %r134, 4;
	add.s64 	%rd24, %rd3, %rd23;
	ld.global.f32 	%f12, [%rd24];
	shl.b32 	%r135, %r131, 2;
	mul.wide.s32 	%rd25, %r135, 4;
	{ // callseq 33, 0
	.param .b64 param0;
	st.param.b64 	[param0], %rd25;
	.param .b64 retval0;
	call.uni (retval0), 
	malloc, 
	(
	param0
	);
	ld.param.b64 	%rd26, [retval0];
	} // callseq 33
	{ // callseq 34, 0
	.param .b64 param0;
	st.param.b64 	[param0], %rd25;
	.param .b64 retval0;
	call.uni (retval0), 
	malloc, 
	(
	param0
	);
	ld.param.b64 	%rd28, [retval0];
	} // callseq 34
	mul.f32 	%f13, %f11, 0f00000000;
	ld.global.f32 	%f14, [%rd5];
	fma.rn.f32 	%f15, %f12, %f13, %f14;
	st.global.f32 	[%rd5], %f15;
	add.s32 	%r136, %r130, -128;
	min.s32 	%r137, %r136, 128;
	add.s32 	%r138, %r133, 1;
	mul.wide.u32 	%rd30, %r138, 4;
	add.s64 	%rd31, %rd20, %rd30;
	ld.global.f32 	%f16, [%rd31];
	ld.global.f32 	%f17, [%rd24+4];
	shl.b32 	%r139, %r137, 2;
	mul.wide.s32 	%rd32, %r139, 4;
	{ // callseq 35, 0
	.param .b64 param0;
	st.param.b64 	[param0], %rd32;
	.param .b64 retval0;
	call.uni (retval0), 
	malloc, 
	(
	param0
	);
	ld.param.b64 	%rd33, [retval0];
	} // callseq 35
	{ // callseq 36, 0
	.param .b64 param0;
	st.param.b64 	[param0], %rd32;
	.param .b64 retval0;
	call.uni (retval0), 
	malloc, 
	(
	param0
	);
	ld.param.b64 	%rd35, [retval0];
	} // callseq 36
	mul.f32 	%f18, %f16, 0f00000000;
	ld.global.f32 	%f19, [%rd5];
	fma.rn.f32 	%f20, %f17, %f18, %f19;
	st.global.f32 	[%rd5], %f20;
	add.s32 	%r140, %r130, -256;
	min.s32 	%r141, %r140, 128;
	add.s32 	%r142, %r133, 2;
	mul.wide.u32 	%rd37, %r142, 4;
	add.s64 	%rd38, %rd20, %rd37;
	ld.global.f32 	%f21, [%rd38];
	ld.global.f32 	%f22, [%rd24+8];
	shl.b32 	%r143, %r141, 2;
	mul.wide.s32 	%rd39, %r143, 4;
	{ // callseq 37, 0
	.param .b64 param0;
	st.param.b64 	[param0], %rd39;
	.param .b64 retval0;
	call.uni (retval0), 
	malloc, 
	(
	param0
	);
	ld.param.b64 	%rd40, [retval0];
	} // callseq 37
	{ // callseq 38, 0
	.param .b64 param0;
	st.param.b64 	[param0], %rd39;
	.param .b64 retval0;
	call.uni (retval0), 
	malloc, 
	(
	param0
	);
	ld.param.b64 	%rd42, [retval0];
	} // callseq 38
	mul.f32 	%f23, %f21, 0f00000000;
	ld.global.f32 	%f24, [%rd5];
	fma.rn.f32 	%f25, %f22, %f23, %f24;
	st.global.f32 	[%rd5], %f25;
	add.s32 	%r144, %r130, -384;
	min.s32 	%r145, %r144, 128;
	add.s32 	%r146, %r133, 3;
	mul.wide.u32 	%rd44, %r146, 4;
	add.s64 	%rd45, %rd20, %rd44;
	ld.global.f32 	%f26, [%rd45];
	ld.global.f32 	%f27, [%rd24+12];
	shl.b32 	%r147, %r145, 2;
	mul.wide.s32 	%rd46, %r147, 4;
	{ // callseq 39, 0
	.param .b64 param0;
	st.param.b64 	[param0], %rd46;
	.param .b64 retval0;
	call.uni (retval0), 
	malloc, 
	(
	param0
	);
	ld.param.b64 	%rd47, [retval0];
	} // callseq 39
	{ // callseq 40, 0
	.param .b64 param0;
	st.param.b64 	[param0], %rd46;
	.param .b64 retval0;
	call.uni (retval0), 
	malloc, 
	(
	param0
	);
	ld.param.b64 	%rd49, [retval0];
	} // callseq 40
	mul.f32 	%f28, %f26, 0f00000000;
	ld.global.f32 	%f29, [%rd5];
	fma.rn.f32 	%f30, %f27, %f28, %f29;
	st.global.f32 	[%rd5], %f30;
	add.s32 	%r148, %r130, -512;
	min.s32 	%r149, %r148, 128;
	add.s32 	%r150, %r133, 4;
	mul.wide.u32 	%rd51, %r150, 4;
	add.s64 	%rd52, %rd20, %rd51;
	ld.global.f32 	%f31, [%rd52];
	ld.global.f32 	%f32, [%rd24+16];
	shl.b32 	%r151, %r149, 2;
	mul.wide.s32 	%rd53, %r151, 4;
	{ // callseq 41, 0
	.param .b64 param0;
	st.param.b64 	[param0], %rd53;
	.param .b64 retval0;
	call.uni (retval0), 
	malloc, 
	(
	param0
	);
	ld.param.b64 	%rd54, [retval0];
	} // callseq 41
	{ // callseq 42, 0
	.param .b64 param0;
	st.param.b64 	[param0], %rd53;
	.param .b64 retval0;
	call.uni (retval0), 
	malloc, 
	(
	param0
	);
	ld.param.b64 	%rd56, [retval0];
	} // callseq 42
	mul.f32 	%f33, %f31, 0f00000000;
	ld.global.f32 	%f34, [%rd5];
	fma.rn.f32 	%f35, %f32, %f33, %f34;
	st.global.f32 	[%rd5], %f35;
	add.s32 	%r152, %r130, -640;
	min.s32 	%r153, %r152, 128;
	add.s32 	%r154, %r133, 5;
	mul.wide.u32 	%rd58, %r154, 4;
	add.s64 	%rd59, %rd20, %rd58;
	ld.global.f32 	%f36, [%rd59];
	ld.global.f32 	%f37, [%rd24+20];
	shl.b32 	%r155, %r153, 2;
	mul.wide.s32 	%rd60, %r155, 4;
	{ // callseq 43, 0
	.param .b64 param0;
	st.param.b64 	[param0], %rd60;
	.param .b64 retval0;
	call.uni (retval0), 
	malloc, 
	(
	param0
	);
	ld.param.b64 	%rd61, [retval0];
	} // callseq 43
	{ // callseq 44, 0
	.param .b64 param0;
	st.param.b64 	[param0], %rd60;
	.param .b64 retval0;
	call.uni (retval0), 
	malloc, 
	(
	param0
	);
	ld.param.b64 	%rd63, [retval0];
	} // callseq 44
	mul.f32 	%f38, %f36, 0f00000000;
	ld.global.f32 	%f39, [%rd5];
	fma.rn.f32 	%f40, %f37, %f38, %f39;
	st.global.f32 	[%rd5], %f40;
	add.s32 	%r156, %r130, -768;
	min.s32 	%r157, %r156, 128;
	add.s32 	%r158, %r133, 6;
	mul.wide.u32 	%rd65, %r158, 4;
	add.s64 	%rd66, %rd20, %rd65;
	ld.global.f32 	%f41, [%rd66];
	ld.global.f32 	%f42, [%rd24+24];
	shl.b32 	%r159, %r157, 2;
	mul.wide.s32 	%rd67, %r159, 4;
	{ // callseq 45, 0
	.param .b64 param0;
	st.param.b64 	[param0], %rd67;
	.param .b64 retval0;
	call.uni (retval0), 
	malloc, 
	(
	param0
	);
	ld.param.b64 	%rd68, [retval0];
	} // callseq 45
	{ // callseq 46, 0
	.param .b64 param0;
	st.param.b64 	[param0], %rd67;
	.param .b64 retval0;
	call.uni (retval0), 
	malloc, 
	(
	param0
	);
	ld.param.b64 	%rd70, [retval0];
	} // callseq 46
	mul.f32 	%f43, %f41, 0f00000000;
	ld.global.f32 	%f44, [%rd5];
	fma.rn.f32 	%f45, %f42, %f43, %f44;
	st.global.f32 	[%rd5], %f45;
	add.s32 	%r160, %r130, -896;
	min.s32 	%r161, %r160, 128;
	add.s32 	%r162, %r133, 7;
	mul.wide.u32 	%rd72, %r162, 4;
	add.s64 	%rd73, %rd20, %rd72;
	ld.global.f32 	%f46, [%rd73];
	ld.global.f32 	%f47, [%rd24+28];
	shl.b32 	%r163, %r161, 2;
	mul.wide.s32 	%rd74, %r163, 4;
	{ // callseq 47, 0
	.param .b64 param0;
	st.param.b64 	[param0], %rd74;
	.param .b64 retval0;
	call.uni (retval0), 
	malloc, 
	(
	param0
	);
	ld.param.b64 	%rd75, [retval0];
	} // callseq 47
	{ // callseq 48, 0
	.param .b64 param0;
	st.param.b64 	[param0], %rd74;
	.param .b64 retval0;
	call.uni (retval0), 
	malloc, 
	(
	param0
	);
	ld.param.b64 	%rd77, [retval0];
	} // callseq 48
	mul.f32 	%f48, %f46, 0f00000000;
	ld.global.f32 	%f49, [%rd5];
	fma.rn.f32 	%f50, %f47, %f48, %f49;
	st.global.f32 	[%rd5], %f50;
	add.s32 	%r607, %r607, 1024;
	add.s32 	%r606, %r606, 8;
	setp.ne.s32 	%p8, %r606, %r164;
	@%p8 bra 	$L__BB1_68;
$L__BB1_69:
	and.b32  	%r109, %r103, 7;
	setp.eq.s32 	%p9, %r109, 0;
	@%p9 bra 	$L__BB1_77;
	ld.param.u64 	%rd305, [_Z21gemm_acim_with_scale_PKiS0_PfiiiiiPKfS3_b_param_8];
	cvta.to.global.u64 	%rd12, %rd305;
	setp.lt.u32 	%p10, %r109, 4;
	@%p10 bra 	$L__BB1_72;
	sub.s32 	%r165, %r115, %r607;
	min.s32 	%r166, %r165, 128;
	shr.u32 	%r167, %r607, 7;
	add.s32 	%r168, %r167, %r3;
	mul.wide.u32 	%rd79, %r168, 4;
	add.s64 	%rd80, %rd12, %rd79;
	ld.global.f32 	%f51, [%rd80];
	add.s32 	%r169, %r167, %r4;
	mul.wide.s32 	%rd81, %r169, 4;
	add.s64 	%rd82, %rd3, %rd81;
	ld.global.f32 	%f52, [%rd82];
	shl.b32 	%r170, %r166, 2;
	mul.wide.s32 	%rd83, %r170, 4;
	{ // callseq 49, 0
	.param .b64 param0;
	st.param.b64 	[param0], %rd83;
	.param .b64 retval0;
	call.uni (retval0), 
	malloc, 
	(
	param0
	);
	ld.param.b64 	%rd84, [retval0];
	} // callseq 49
	{ // callseq 50, 0
	.param .b64 param0;
	st.param.b64 	[param0], %rd83;
	.param .b64 retval0;
	call.uni (retval0), 
	malloc, 
	(
	param0
	);
	ld.param.b64 	%rd86, [retval0];
	} // callseq 50
	mul.f32 	%f53, %f51, 0f00000000;
	ld.global.f32 	%f54, [%rd5];
	fma.rn.f32 	%f55, %f52, %f53, %f54;
	st.global.f32 	[%rd5], %f55;
	add.s32 	%r171, %r607, 128;
	sub.s32 	%r172, %r115, %r171;
	min.s32 	%r173, %r172, 128;
	shr.u32 	%r174, %r171, 7;
	add.s32 	%r175, %r174, %r3;
	mul.wide.u32 	%rd88, %r175, 4;
	add.s64 	%rd89, %rd12, %rd88;
	ld.global.f32 	%f56, [%rd89];
	add.s32 	%r176, %r174, %r4;
	mul.wide.s32 	%rd90, %r176, 4;
	add.s64 	%rd91, %rd3, %rd90;
	ld.global.f32 	%f57, [%rd91];
	shl.b32 	%r177, %r173, 2;
	mul.wide.s32 	%rd92, %r177, 4;
	{ // callseq 51, 0
	.param .b64 param0;
	st.param.b64 	[param0], %rd92;
	.param .b64 retval0;
	call.uni (retval0), 
	malloc, 
	(
	param0
	);
	ld.param.b64 	%rd93, [retval0];
	} // callseq 51
	{ // callseq 52, 0
	.param .b64 param0;
	st.param.b64 	[param0], %rd92;
	.param .b64 retval0;
	call.uni (retval0), 
	malloc, 
	(
	param0
	);
	ld.param.b64 	%rd95, [retval0];
	} // callseq 52
	mul.f32 	%f58, %f56, 0f00000000;
	ld.global.f32 	%f59, [%rd5];
	fma.rn.f32 	%f60, %f57, %f58, %f59;
	st.global.f32 	[%rd5], %f60;
	add.s32 	%r178, %r607, 256;
	sub.s32 	%r179, %r115, %r178;
	min.s32 	%r180, %r179, 128;
	shr.u32 	%r181, %r178, 7;
	add.s32 	%r182, %r181, %r3;
	mul.wide.u32 	%rd97, %r182, 4;
	add.s64 	%rd98, %rd12, %rd97;
	ld.global.f32 	%f61, [%rd98];
	add.s32 	%r183, %r181, %r4;
	mul.wide.s32 	%rd99, %r183, 4;
	add.s64 	%rd100, %rd3, %rd99;
	ld.global.f32 	%f62, [%rd100];
	shl.b32 	%r184, %r180, 2;
	mul.wide.s32 	%rd101, %r184, 4;
	{ // callseq 53, 0
	.param .b64 param0;
	st.param.b64 	[param0], %rd101;
	.param .b64 retval0;
	call.uni (retval0), 
	malloc, 
	(
	param0
	);
	ld.param.b64 	%rd102, [retval0];
	} // callseq 53
	{ // callseq 54, 0
	.param .b64 param0;
	st.param.b64 	[param0], %rd101;
	.param .b64 retval0;
	call.uni (retval0), 
	malloc, 
	(
	param0
	);
	ld.param.b64 	%rd104, [retval0];
	} // callseq 54
	mul.f32 	%f63, %f61, 0f00000000;
	ld.global.f32 	%f64, [%rd5];
	fma.rn.f32 	%f65, %f62, %f63, %f64;
	st.global.f32 	[%rd5], %f65;
	add.s32 	%r185, %r607, 384;
	sub.s32 	%r186, %r115, %r185;
	min.s32 	%r187, %r186, 128;
	shr.u32 	%r188, %r185, 7;
	add.s32 	%r189, %r188, %r3;
	mul.wide.u32 	%rd106, %r189, 4;
	add.s64 	%rd107, %rd12, %rd106;
	ld.global.f32 	%f66, [%rd107];
	add.s32 	%r190, %r188, %r4;
	mul.wide.s32 	%rd108, %r190, 4;
	add.s64 	%rd109, %rd3, %rd108;
	ld.global.f32 	%f67, [%rd109];
	shl.b32 	%r191, %r187, 2;
	mul.wide.s32 	%rd110, %r191, 4;
	{ // callseq 55, 0
	.param .b64 param0;
	st.param.b64 	[param0], %rd110;
	.param .b64 retval0;
	call.uni (retval0), 
	malloc, 
	(
	param0
	);
	ld.param.b64 	%rd111, [retval0];
	} // callseq 55
	{ // callseq 56, 0
	.param .b64 param0;
	st.param.b64 	[param0], %rd110;
	.param .b64 retval0;
	call.uni (retval0), 
	malloc, 
	(
	param0
	);
	ld.param.b64 	%rd113, [retval0];
	} // callseq 56
	mul.f32 	%f68, %f66, 0f00000000;
	ld.global.f32 	%f69, [%rd5];
	fma.rn.f32 	%f70, %f67, %f68, %f69;
	st.global.f32 	[%rd5], %f70;
	add.s32 	%r607, %r607, 512;
$L__BB1_72:
	and.b32  	%r192, %r103, 3;
	setp.eq.s32 	%p11, %r192, 0;
	@%p11 bra 	$L__BB1_77;
	setp.eq.s32 	%p12, %r192, 1;
	@%p12 bra 	$L__BB1_75;
	sub.s32 	%r193, %r115, %r607;
	min.s32 	%r194, %r193, 128;
	shr.u32 	%r195, %r607, 7;
	add.s32 	%r196, %r195, %r3;
	mul.wide.u32 	%rd115, %r196, 4;
	add.s64 	%rd116, %rd12, %rd115;
	ld.global.f32 	%f71, [%rd116];
	add.s32 	%r197, %r195, %r4;
	mul.wide.s32 	%rd117, %r197, 4;
	add.s64 	%rd118, %rd3, %rd117;
	ld.global.f32 	%f72, [%rd118];
	shl.b32 	%r198, %r194, 2;
	mul.wide.s32 	%rd119, %r198, 4;
	{ // callseq 57, 0
	.param .b64 param0;
	st.param.b64 	[param0], %rd119;
	.param .b64 retval0;
	call.uni (retval0), 
	malloc, 
	(
	param0
	);
	ld.param.b64 	%rd120, [retval0];
	} // callseq 57
	{ // callseq 58, 0
	.param .b64 param0;
	st.param.b64 	[param0], %rd119;
	.param .b64 retval0;
	call.uni (retval0), 
	malloc, 
	(
	param0
	);
	ld.param.b64 	%rd122, [retval0];
	} // callseq 58
	mul.f32 	%f73, %f71, 0f00000000;
	ld.global.f32 	%f74, [%rd5];
	fma.rn.f32 	%f75, %f72, %f73, %f74;
	st.global.f32 	[%rd5], %f75;
	add.s32 	%r199, %r607, 128;
	sub.s32 	%r200, %r115, %r199;
	min.s32 	%r201, %r200, 128;
	shr.u32 	%r202, %r199, 7;
	add.s32 	%r203, %r202, %r3;
	mul.wide.u32 	%rd124, %r203, 4;
	add.s64 	%rd125, %rd12, %rd124;
	ld.global.f32 	%f76, [%rd125];
	add.s32 	%r204, %r202, %r4;
	mul.wide.s32 	%rd126, %r204, 4;
	add.s64 	%rd127, %rd3, %rd126;
	ld.global.f32 	%f77, [%rd127];
	shl.b32 	%r205, %r201, 2;
	mul.wide.s32 	%rd128, %r205, 4;
	{ // callseq 59, 0
	.param .b64 param0;
	st.param.b64 	[param0], %rd128;
	.param .b64 retval0;
	call.uni (retval0), 
	malloc, 
	(
	param0
	);
	ld.param.b64 	%rd129, [retval0];
	} // callseq 59
	{ // callseq 60, 0
	.param .b64 param0;
	st.param.b64 	[param0], %rd128;
	.param .b64 retval0;
	call.uni (retval0), 
	malloc, 
	(
	param0
	);
	ld.param.b64 	%rd131, [retval0];
	} // callseq 60
	mul.f32 	%f78, %f76, 0f00000000;
	ld.global.f32 	%f79, [%rd5];
	fma.rn.f32 	%f80, %f77, %f78, %f79;
	st.global.f32 	[%rd5], %f80;
	add.s32 	%r607, %r607, 256;
$L__BB1_75:
	and.b32  	%r206, %r102, 128;
	setp.ne.s32 	%p13, %r206, 0;
	@%p13 bra 	$L__BB1_77;
	sub.s32 	%r207, %r115, %r607;
	min.s32 	%r208, %r207, 128;
	shr.u32 	%r209, %r607, 7;
	add.s32 	%r210, %r209, %r3;
	mul.wide.u32 	%rd133, %r210, 4;
	add.s64 	%rd134, %rd12, %rd133;
	ld.global.f32 	%f81, [%rd134];
	add.s32 	%r211, %r209, %r4;
	mul.wide.s32 	%rd135, %r211, 4;
	add.s64 	%rd136, %rd3, %rd135;
	ld.global.f32 	%f82, [%rd136];
	shl.b32 	%r212, %r208, 2;
	mul.wide.s32 	%rd137, %r212, 4;
	{ // callseq 61, 0
	.param .b64 param0;
	st.param.b64 	[param0], %rd137;
	.param .b64 retval0;
	call.uni (retval0), 
	malloc, 
	(
	param0
	);
	ld.param.b64 	%rd138, [retval0];
	} // callseq 61
	{ // callseq 62, 0
	.param .b64 param0;
	st.param.b64 	[param0], %rd137;
	.param .b64 retval0;
	call.uni (retval0), 
	malloc, 
	(
	param0
	);
	ld.param.b64 	%rd140, [retval0];
	} // callseq 62
	mul.f32 	%f83, %f81, 0f00000000;
	ld.global.f32 	%f84, [%rd5];
	fma.rn.f32 	%f85, %f82, %f83, %f84;
	st.global.f32 	[%rd5], %f85;
$L__BB1_77:
	ret;

}
	// .globl	_Z16paddingAddZeroesiiPKfiiPf
.visible .entry _Z16paddingAddZeroesiiPKfiiPf(
	.param .u32 _Z16paddingAddZeroesiiPKfiiPf_param_0,
	.param .u32 _Z16paddingAddZeroesiiPKfiiPf_param_1,
	.param .u64 .ptr .align 1 _Z16paddingAddZeroesiiPKfiiPf_param_2,
	.param .u32 _Z16paddingAddZeroesiiPKfiiPf_param_3,
	.param .u32 _Z16paddingAddZeroesiiPKfiiPf_param_4,
	.param .u64 .ptr .align 1 _Z16paddingAddZeroesiiPKfiiPf_param_5
)
{
	.reg .pred 	%p<7>;
	.reg .b32 	%r<15>;
	.reg .b32 	%f<5>;
	.reg .b64 	%rd<9>;

	ld.param.u32 	%r3, [_Z16paddingAddZeroesiiPKfiiPf_param_0];
	ld.param.u32 	%r4, [_Z16paddingAddZeroesiiPKfiiPf_param_1];
	ld.param.u64 	%rd1, [_Z16paddingAddZeroesiiPKfiiPf_param_2];
	ld.param.u32 	%r6, [_Z16paddingAddZeroesiiPKfiiPf_param_3];
	ld.param.u32 	%r5, [_Z16paddingAddZeroesiiPKfiiPf_param_4];
	ld.param.u64 	%rd2, [_Z16paddingAddZeroesiiPKfiiPf_param_5];
	mov.u32 	%r7, %ctaid.x;
	shl.b32 	%r8, %r7, 4;
	mov.u32 	%r9, %tid.x;
	add.s32 	%r1, %r8, %r9;
	mov.u32 	%r10, %ctaid.y;
	shl.b32 	%r11, %r10, 4;
	mov.u32 	%r12, %tid.y;
	add.s32 	%r2, %r11, %r12;
	setp.ge.s32 	%p1, %r2, %r6;
	setp.ge.s32 	%p2, %r1, %r5;
	or.pred  	%p3, %p1, %p2;
	@%p3 bra 	$L__BB2_4;
	setp.ge.s32 	%p4, %r2, %r3;
	setp.ge.s32 	%p5, %r1, %r4;
	mov.f32 	%f4, 0f00000000;
	or.pred  	%p6, %p4, %p5;
	@%p6 bra 	$L__BB2_3;
	mad.lo.s32 	%r13, %r4, %r2, %r1;
	cvta.to.global.u64 	%rd3, %rd1;
	mul.wide.s32 	%rd4, %r13, 4;
	add.s64 	%rd5, %rd3, %rd4;
	ld.global.f32 	%f4, [%rd5];
$L__BB2_3:
	mad.lo.s32 	%r14, %r5, %r2, %r1;
	cvta.to.global.u64 	%rd6, %rd2;
	mul.wide.s32 	%rd7, %r14, 4;
	add.s64 	%rd8, %rd6, %rd7;
	st.global.f32 	[%rd8], %f4;
$L__BB2_4:
	ret;

}
	// .globl	_Z19paddingRemoveZeroesiiPKfiiPf
.visible .entry _Z19paddingRemoveZeroesiiPKfiiPf(
	.param .u32 _Z19paddingRemoveZeroesiiPKfiiPf_param_0,
	.param .u32 _Z19paddingRemoveZeroesiiPKfiiPf_param_1,
	.param .u64 .ptr .align 1 _Z19paddingRemoveZeroesiiPKfiiPf_param_2,
	.param .u32 _Z19paddingRemoveZeroesiiPKfiiPf_param_3,
	.param .u32 _Z19paddingRemoveZeroesiiPKfiiPf_param_4,
	.param .u64 .ptr .align 1 _Z19paddingRemoveZeroesiiPKfiiPf_param_5
)
{
	.reg .pred 	%p<4>;
	.reg .b32 	%r<14>;
	.reg .b32 	%f<2>;
	.reg .b64 	%rd<9>;

	ld.param.u32 	%r3, [_Z19paddingRemoveZeroesiiPKfiiPf_param_1];
	ld.param.u64 	%rd1, [_Z19paddingRemoveZeroesiiPKfiiPf_param_2];
	ld.param.u32 	%r5, [_Z19paddingRemoveZeroesiiPKfiiPf_param_3];
	ld.param.u32 	%r4, [_Z19paddingRemoveZeroesiiPKfiiPf_param_4];
	ld.param.u64 	%rd2, [_Z19paddingRemoveZeroesiiPKfiiPf_param_5];
	mov.u32 	%r6, %ctaid.x;
	shl.b32 	%r7, %r6, 4;
	mov.u32 	%r8, %tid.x;
	add.s32 	%r1, %r7, %r8;
	mov.u32 	%r9, %ctaid.y;
	shl.b32 	%r10, %r9, 4;
	mov.u32 	%r11, %tid.y;
	add.s32 	%r2, %r10, %r11;
	setp.ge.s32 	%p1, %r2, %r5;
	setp.ge.s32 	%p2, %r1, %r4;
	or.pred  	%p3, %p1, %p2;
	@%p3 bra 	$L__BB3_2;
	cvta.to.global.u64 	%rd3, %rd1;
	cvta.to.global.u64 	%rd4, %rd2;
	mad.lo.s32 	%r12, %r3, %r2, %r1;
	mul.wide.s32 	%rd5, %r12, 4;
	add.s64 	%rd6, %rd3, %rd5;
	ld.global.f32 	%f1, [%rd6];
	mad.lo.s32 	%r13, %r4, %r2, %r1;
	mul.wide.s32 	%rd7, %r13, 4;
	add.s64 	%rd8, %rd4, %rd7;
	st.global.f32 	[%rd8], %f1;
$L__BB3_2:
	ret;

}
	// .globl	_Z9transposeIiEviiPKT_PS0_
.visible .entry _Z9transposeIiEviiPKT_PS0_(
	.param .u32 _Z9transposeIiEviiPKT_PS0__param_0,
	.param .u32 _Z9transposeIiEviiPKT_PS0__param_1,
	.param .u64 .ptr .align 1 _Z9transposeIiEviiPKT_PS0__param_2,
	.param .u64 .ptr .align 1 _Z9transposeIiEviiPKT_PS0__param_3
)
{
	.reg .pred 	%p<7>;
	.reg .b32 	%r<28>;
	.reg .b32 	%f<3>;
	.reg .b64 	%rd<9>;
	// demoted variable
	.shared .align 4 .b8 _ZZ9transposeIiEviiPKT_PS0_E6buffer[1024];
	ld.param.u32 	%r9, [_Z9transposeIiEviiPKT_PS0__param_0];
	ld.param.u32 	%r10, [_Z9transposeIiEviiPKT_PS0__param_1];
	ld.param.u64 	%rd1, [_Z9transposeIiEviiPKT_PS0__param_2];
	ld.param.u64 	%rd2, [_Z9transposeIiEviiPKT_PS0__param_3];
	mov.u32 	%r1, %tid.x;
	mov.u32 	%r2, %tid.y;
	mov.u32 	%r11, %ctaid.x;
	shl.b32 	%r3, %r11, 4;
	add.s32 	%r4, %r3, %r1;
	mov.u32 	%r12, %ctaid.y;
	shl.b32 	%r5, %r12, 4;
	add.s32 	%r6, %r5, %r2;
	setp.ge.s32 	%p1, %r6, %r9;
	setp.ge.s32 	%p2, %r4, %r10;
	or.pred  	%p3, %p1, %p2;
	@%p3 bra 	$L__BB4_2;
	cvta.to.global.u64 	%rd3, %rd1;
	mad.lo.s32 	%r13, %r10, %r6, %r4;
	mul.wide.s32 	%rd4, %r13, 4;
	add.s64 	%rd5, %rd3, %rd4;
	ld.global.u32 	%r14, [%rd5];
	cvt.rn.f32.s32 	%f1, %r14;
	shl.b32 	%r15, %r2, 6;
	mov.u32 	%r16, _ZZ9transposeIiEviiPKT_PS0_E6buffer;
	add.s32 	%r17, %r16, %r15;
	shl.b32 	%r18, %r1, 2;
	add.s32 	%r19, %r17, %r18;
	st.shared.f32 	[%r19], %f1;
$L__BB4_2:
	bar.sync 	0;
	add.s32 	%r7, %r3, %r2;
	add.s32 	%r20, %r5, %r1;
	setp.ge.s32 	%p4, %r7, %r10;
	setp.ge.s32 	%p5, %r20, %r9;
	or.pred  	%p6, %p4, %p5;
	@%p6 bra 	$L__BB4_4;
	shl.b32 	%r21, %r1, 6;
	mov.u32 	%r22, _ZZ9transposeIiEviiPKT_PS0_E6buffer;
	add.s32 	%r23, %r22, %r21;
	shl.b32 	%r24, %r2, 2;
	add.s32 	%r25, %r23, %r24;
	ld.shared.f32 	%f2, [%r25];
	cvt.rzi.s32.f32 	%r26, %f2;
	mad.lo.s32 	%r27, %r7, %r9, %r20;
	cvta.to.global.u64 	%rd6, %rd2;
	mul.wide.s32 	%rd7, %r27, 4;
	add.s64 	%rd8, %rd6, %rd7;
	st.global.u32 	[%rd8], %r26;
$L__BB4_4:
	ret;

}
	// .globl	_Z9transposeIfEviiPKT_PS0_
.visible .entry _Z9transposeIfEviiPKT_PS0_(
	.param .u32 _Z9transposeIfEviiPKT_PS0__param_0,
	.param .u32 _Z9transposeIfEviiPKT_PS0__param_1,
	.param .u64 .ptr .align 1 _Z9transposeIfEviiPKT_PS0__param_2,
	.param .u64 .ptr .align 1 _Z9transposeIfEviiPKT_PS0__param_3
)
{
	.reg .pred 	%p<7>;
	.reg .b32 	%r<26>;
	.reg .b32 	%f<3>;
	.reg .b64 	%rd<9>;
	// demoted variable
	.shared .align 4 .b8 _ZZ9transposeIfEviiPKT_PS0_E6buffer[1024];
	ld.param.u32 	%r9, [_Z9transposeIfEviiPKT_PS0__param_0];
	ld.param.u32 	%r10, [_Z9transposeIfEviiPKT_PS0__param_1];
	ld.param.u64 	%rd1, [_Z9transposeIfEviiPKT_PS0__param_2];
	ld.param.u64 	%rd2, [_Z9transposeIfEviiPKT_PS0__param_3];
	mov.u32 	%r1, %tid.x;
	mov.u32 	%r2, %tid.y;
	mov.u32 	%r11, %ctaid.x;
	shl.b32 	%r3, %r11, 4;
	add.s32 	%r4, %r3, %r1;
	mov.u32 	%r12, %ctaid.y;
	shl.b32 	%r5, %r12, 4;
	add.s32 	%r6, %r5, %r2;
	setp.ge.s32 	%p1, %r6, %r9;
	setp.ge.s32 	%p2, %r4, %r10;
	or.pred  	%p3, %p1, %p2;
	@%p3 bra 	$L__BB5_2;
	cvta.to.global.u64 	%rd3, %rd1;
	mad.lo.s32 	%r13, %r10, %r6, %r4;
	mul.wide.s32 	%rd4, %r13, 4;
	add.s64 	%rd5, %rd3, %rd4;
	ld.global.f32 	%f1, [%rd5];
	shl.b32 	%r14, %r2, 6;
	mov.u32 	%r15, _ZZ9transposeIfEviiPKT_PS0_E6buffer;
	add.s32 	%r16, %r15, %r14;
	shl.b32 	%r17, %r1, 2;
	add.s32 	%r18, %r16, %r17;
	st.shared.f32 	[%r18], %f1;
$L__BB5_2:
	bar.sync 	0;
	add.s32 	%r7, %r3, %r2;
	add.s32 	%r19, %r5, %r1;
	setp.ge.s32 	%p4, %r7, %r10;
	setp.ge.s32 	%p5, %r19, %r9;
	or.pred  	%p6, %p4, %p5;
	@%p6 bra 	$L__BB5_4;
	shl.b32 	%r20, %r1, 6;
	mov.u32 	%r21, _ZZ9transposeIfEviiPKT_PS0_E6buffer;
	add.s32 	%r22, %r21, %r20;
	shl.b32 	%r23, %r2, 2;
	add.s32 	%r24, %r22, %r23;
	ld.shared.f32 	%f2, [%r24];
	mad.lo.s32 	%r25, %r7, %r9, %r19;
	cvta.to.global.u64 	%rd6, %rd2;
	mul.wide.s32 	%rd7, %r25, 4;
	add.s64 	%rd8, %rd6, %rd7;
	st.global.f32 	[%rd8], %f2;
$L__BB5_4:
	ret;

}
	// .globl	_Z19test_get_bit_kernelv
.visible .entry _Z19test_get_bit_kernelv()
{
	.local .align 8 .b8 	__local_depot6[8];
	.reg .b64 	%SP;
	.reg .b64 	%SPL;
	.reg .b32 	%r<9>;
	.reg .b64 	%rd<9>;

	mov.u64 	%SPL, __local_depot6;
	cvta.local.u64 	%SP, %SPL;
	add.u64 	%rd1, %SP, 0;
	add.u64 	%rd2, %SPL, 0;
	mov.b32 	%r1, 1;
	st.local.u32 	[%rd2], %r1;
	mov.u64 	%rd3, $str$1;
	cvta.global.u64 	%rd4, %rd3;
	{ // callseq 90, 0
	.param .b64 param0;
	st.param.b64 	[param0], %rd4;
	.param .b64 param1;
	st.param.b64 	[param1], %rd1;
	.param .b32 retval0;
	call.uni (retval0), 
	vprintf, 
	(
	param0, 
	param1
	);
	ld.param.b32 	%r2, [retval0];
	} // callseq 90
	mov.b32 	%r4, 0;
	st.local.u32 	[%rd2], %r4;
	mov.u64 	%rd5, $str$2;
	cvta.global.u64 	%rd6, %rd5;
	{ // callseq 91, 0
	.param .b64 param0;
	st.param.b64 	[param0], %rd6;
	.param .b64 param1;
	st.param.b64 	[param1], %rd1;
	.param .b32 retval0;
	call.uni (retval0), 
	vprintf, 
	(
	param0, 
	param1
	);
	ld.param.b32 	%r5, [retval0];
	} // callseq 91
	st.local.u32 	[%rd2], %r1;
	mov.u64 	%rd7, $str$3;
	cvta.global.u64 	%rd8, %rd7;
	{ // callseq 92, 0
	.param .b64 param0;
	st.param.b64 	[param0], %rd8;
	.param .b64 param1;
	st.param.b64 	[param1], %rd1;
	.param .b32 retval0;
	call.uni (retval0), 
	vprintf, 
	(
	param0, 
	param1
	);
	ld.param.b32 	%r7, [retval0];
	} // callseq 92
	ret;

}
	// .globl	_Z29test_adaptive_quantize_kernelv
.visible .entry _Z29test_adaptive_quantize_kernelv()
{


	ret;

}
	// .globl	_Z13dot_acim_callPKiS0_Piiiib
.visible .entry _Z13dot_acim_callPKiS0_Piiiib(
	.param .u64 .ptr .align 1 _Z13dot_acim_callPKiS0_Piiiib_param_0,
	.param .u64 .ptr .align 1 _Z13dot_acim_callPKiS0_Piiiib_param_1,
	.param .u64 .ptr .align 1 _Z13dot_acim_callPKiS0_Piiiib_param_2,
	.param .u32 _Z13dot_acim_callPKiS0_Piiiib_param_3,
	.param .u32 _Z13dot_acim_callPKiS0_Piiiib_param_4,
	.param .u32 _Z13dot_acim_callPKiS0_Piiiib_param_5,
	.param .u8 _Z13dot_acim_callPKiS0_Piiiib_param_6
)
{
	.local .align 8 .b8 	__local_depot8[8];
	.reg .b64 	%SP;
	.reg .b64 	%SPL;
	.reg .pred 	%p<55>;
	.reg .b16 	%rs<2>;
	.reg .b32 	%r<844>;
	.reg .b32 	%f<32>;
	.reg .b64 	%rd<63>;
	.reg .b64 	%fd<20>;

	mov.u64 	%SPL, __local_depot8;
	cvta.local.u64 	%SP, %SPL;
	ld.param.u64 	%rd16, [_Z13dot_acim_callPKiS0_Piiiib_param_0];
	ld.param.u64 	%rd17, [_Z13dot_acim_callPKiS0_Piiiib_param_1];
	ld.param.u64 	%rd15, [_Z13dot_acim_callPKiS0_Piiiib_param_2];
	ld.param.u32 	%r101, [_Z13dot_acim_callPKiS0_Piiiib_param_3];
	ld.param.u32 	%r102, [_Z13dot_acim_callPKiS0_Piiiib_param_4];
	ld.param.u32 	%r103, [_Z13dot_acim_callPKiS0_Piiiib_param_5];
	ld.param.s8 	%rs1, [_Z13dot_acim_callPKiS0_Piiiib_param_6];
	cvta.to.global.u64 	%rd1, %rd17;
	cvta.to.global.u64 	%rd2, %rd16;
	shl.b32 	%r105, %r101, 2;
	mul.wide.s32 	%rd18, %r105, 4;
	{ // callseq 93, 0
	.param .b64 param0;
	st.param.b64 	[param0], %rd18;
	.param .b64 retval0;
	call.uni (retval0), 
	malloc, 
	(
	param0
	);
	ld.param.b64 	%rd19, [retval0];
	} // callseq 93
	{ // callseq 94, 0
	.param .b64 param0;
	st.param.b64 	[param0], %rd18;
	.param .b64 retval0;
	call.uni (retval0), 
	malloc, 
	(
	param0
	);
	ld.param.b64 	%rd21, [retval0];
	} // callseq 94
	setp.lt.s32 	%p1, %r102, 1;
	mov.b32 	%r811, 0;
	@%p1 bra 	$L__BB8_49;
	setp.lt.s32 	%p2, %r103, 1;
	add.s32 	%r1, %r102, -1;
	add.s32 	%r2, %r103, -1;
	@%p2 bra 	$L__BB8_49;
	setp.ne.s16 	%p3, %rs1, 0;
	@%p3 bra 	$L__BB8_37;
	setp.lt.s32 	%p30, %r101, 1;
	@%p30 bra 	$L__BB8_49;
	and.b32  	%r3, %r101, 15;
	add.s32 	%r4, %r3, -1;
	and.b32  	%r5, %r101, 7;
	add.s32 	%r6, %r5, -1;
	and.b32  	%r7, %r101, 2147483632;
	and.b32  	%r8, %r101, 3;
	neg.s32 	%r9, %r7;
	mov.b32 	%r795, 0;
	mov.u32 	%r811, %r795;
$L__BB8_5:
	setp.eq.s32 	%p31, %r795, %r1;
	@%p31 bra 	$L__BB8_22;
	mov.b32 	%r797, 0;
$L__BB8_7:
	setp.lt.u32 	%p32, %r101, 16;
	mov.b32 	%r805, 0;
	mov.u32 	%r810, %r805;
	@%p32 bra 	$L__BB8_10;
	add.s64 	%rd62, %rd2, 32;
	add.s64 	%rd61, %rd1, 32;
	mov.b32 	%r810, 0;
	mov.u32 	%r799, %r9;
$L__BB8_9:
	.pragma "nounroll";
	ld.global.u32 	%r353, [%rd62+-32];
	shr.u32 	%r354, %r353, %r795;
	ld.global.u32 	%r355, [%rd61+-32];
	shr.u32 	%r356, %r355, %r797;
	and.b32  	%r357, %r354, %r356;
	and.b32  	%r358, %r357, 1;
	add.s32 	%r359, %r358, %r810;
	ld.global.u32 	%r360, [%rd62+-28];
	shr.u32 	%r361, %r360, %r795;
	ld.global.u32 	%r362, [%rd61+-28];
	shr.u32 	%r363, %r362, %r797;
	and.b32  	%r364, %r361, %r363;
	and.b32  	%r365, %r364, 1;
	add.s32 	%r366, %r365, %r359;
	ld.global.u32 	%r367, [%rd62+-24];
	shr.u32 	%r368, %r367, %r795;
	ld.global.u32 	%r369, [%rd61+-24];
	shr.u32 	%r370, %r369, %r797;
	and.b32  	%r371, %r368, %r370;
	and.b32  	%r372, %r371, 1;
	add.s32 	%r373, %r372, %r366;
	ld.global.u32 	%r374, [%rd62+-20];
	shr.u32 	%r375, %r374, %r795;
	ld.global.u32 	%r376, [%rd61+-20];
	shr.u32 	%r377, %r376, %r797;
	and.b32  	%r378, %r375, %r377;
	and.b32  	%r379, %r378, 1;
	add.s32 	%r380, %r379, %r373;
	ld.global.u32 	%r381, [%rd62+-16];
	shr.u32 	%r382, %r381, %r795;
	ld.global.u32 	%r383, [%rd61+-16];
	shr.u32 	%r384, %r383, %r797;
	and.b32  	%r385, %r382, %r384;
	and.b32  	%r386, %r385, 1;
	add.s32 	%r387, %r386, %r380;
	ld.global.u32 	%r388, [%rd62+-12];
	shr.u32 	%r389, %r388, %r795;
	ld.global.u32 	%r390, [%rd61+-12];
	shr.u32 	%r391, %r390, %r797;
	and.b32  	%r392, %r389, %r391;
	and.b32  	%r393, %r392, 1;
	add.s32 	%r394, %r393, %r387;
	ld.global.u32 	%r395, [%rd62+-8];
	shr.u32 	%r396, %r395, %r795;
	ld.global.u32 	%r397, [%rd61+-8];
	shr.u32 	%r398, %r397, %r797;
	and.b32  	%r399, %r396, %r398;
	and.b32  	%r400, %r399, 1;
	add.s32 	%r401, %r400, %r394;
	ld.global.u32 	%r402, [%rd62+-4];
	shr.u32 	%r403, %r402, %r795;
	ld.global.u32 	%r404, [%rd61+-4];
	shr.u32 	%r405, %r404, %r797;
	and.b32  	%r406, %r403, %r405;
	and.b32  	%r407, %r406, 1;
	add.s32 	%r408, %r407, %r401;
	ld.global.u32 	%r409, [%rd62];
	shr.u32 	%r410, %r409, %r795;
	ld.global.u32 	%r411, [%rd61];
	shr.u32 	%r412, %r411, %r797;
	and.b32  	%r413, %r410, %r412;
	and.b32  	%r414, %r413, 1;
	add.s32 	%r415, %r414, %r408;
	ld.global.u32 	%r416, [%rd62+4];
	shr.u32 	%r417, %r416, %r795;
	ld.global.u32 	%r418, [%rd61+4];
	shr.u32 	%r419, %r418, %r797;
	and.b32  	%r420, %r417, %r419;
	and.b32  	%r421, %r420, 1;
	add.s32 	%r422, %r421, %r415;
	ld.global.u32 	%r423, [%rd62+8];
	shr.u32 	%r424, %r423, %r795;
	ld.global.u32 	%r425, [%rd61+8];
	shr.u32 	%r426, %r425, %r797;
	and.b32  	%r427, %r424, %r426;
	and.b32  	%r428, %r427, 1;
	add.s32 	%r429, %r428, %r422;
	ld.global.u32 	%r430, [%rd62+12];
	shr.u32 	%r431, %r430, %r795;
	ld.global.u32 	%r432, [%rd61+12];
	shr.u32 	%r433, %r432, %r797;
	and.b32  	%r434, %r431, %r433;
	and.b32  	%r435, %r434, 1;
	add.s32 	%r436, %r435, %r429;
	ld.global.u32 	%r437, [%rd62+16];
	shr.u32 	%r438, %r437, %r795;
	ld.global.u32 	%r439, [%rd61+16];
	shr.u32 	%r440, %r439, %r797;
	and.b32  	%r441, %r438, %r440;
	and.b32  	%r442, %r441, 1;
	add.s32 	%r443, %r442, %r436;
	ld.global.u32 	%r444, [%rd62+20];
	shr.u32 	%r445, %r444, %r795;
	ld.global.u32 	%r446, [%rd61+20];
	shr.u32 	%r447, %r446, %r797;
	and.b32  	%r448, %r445, %r447;
	and.b32  	%r449, %r448, 1;
	add.s32 	%r450, %r449, %r443;
	ld.global.u32 	%r451, [%rd62+24];
	shr.u32 	%r452, %r451, %r795;
	ld.global.u32 	%r453, [%rd61+24];
	shr.u32 	%r454, %r453, %r797;
	and.b32  	%r455, %r452, %r454;
	and.b32  	%r456, %r455, 1;
	add.s32 	%r457, %r456, %r450;
	ld.global.u32 	%r458, [%rd62+28];
	shr.u32 	%r459, %r458, %r795;
	ld.global.u32 	%r460, [%rd61+28];
	shr.u32 	%r461, %r460, %r797;
	and.b32  	%r462, %r459, %r461;
	and.b32  	%r463, %r462, 1;
	add.s32 	%r810, %r463, %r457;
	add.s32 	%r799, %r799, 16;
	add.s64 	%rd62, %rd62, 64;
	add.s64 	%rd61, %rd61, 64;
	setp.ne.s32 	%p33, %r799, 0;
	mov.u32 	%r805, %r7;
	@%p33 bra 	$L__BB8_9;
$L__BB8_10:
	setp.eq.s32 	%p34, %r3, 0;
	@%p34 bra 	$L__BB8_20;
	setp.lt.u32 	%p35, %r4, 7;
	@%p35 bra 	$L__BB8_13;
	mul.wide.u32 	%rd41, %r805, 4;
	add.s64 	%rd42, %rd2, %rd41;
	ld.global.u32 	%r465, [%rd42];
	shr.u32 	%r466, %r465, %r795;
	add.s64 	%rd43, %rd1, %rd41;
	ld.global.u32 	%r467, [%rd43];
	shr.u32 	%r468, %r467, %r797;
	and.b32  	%r469, %r466, %r468;
	and.b32  	%r470, %r469, 1;
	add.s32 	%r471, %r470, %r810;
	ld.global.u32 	%r472, [%rd42+4];
	shr.u32 	%r473, %r472, %r795;
	ld.global.u32 	%r474, [%rd43+4];
	shr.u32 	%r475, %r474, %r797;
	and.b32  	%r476, %r473, %r475;
	and.b32  	%r477, %r476, 1;
	add.s32 	%r478, %r477, %r471;
	ld.global.u32 	%r479, [%rd42+8];
	shr.u32 	%r480, %r479, %r795;
	ld.global.u32 	%r481, [%rd43+8];
	shr.u32 	%r482, %r481, %r797;
	and.b32  	%r483, %r480, %r482;
	and.b32  	%r484, %r483, 1;
	add.s32 	%r485, %r484, %r478;
	ld.global.u32 	%r486, [%rd42+12];
	shr.u32 	%r487, %r486, %r795;
	ld.global.u32 	%r488, [%rd43+12];
	shr.u32 	%r489, %r488, %r797;
	and.b32  	%r490, %r487, %r489;
	and.b32  	%r491, %r490, 1;
	add.s32 	%r492, %r491, %r485;
	ld.global.u32 	%r493, [%rd42+16];
	shr.u32 	%r494, %r493, %r795;
	ld.global.u32 	%r495, [%rd43+16];
	shr.u32 	%r496, %r495, %r797;
	and.b32  	%r497, %r494, %r496;
	and.b32  	%r498, %r497, 1;
	add.s32 	%r499, %r498, %r492;
	ld.global.u32 	%r500, [%rd42+20];
	shr.u32 	%r501, %r500, %r795;
	ld.global.u32 	%r502, [%rd43+20];
	shr.u32 	%r503, %r502, %r797;
	and.b32  	%r504, %r501, %r503;
	and.b32  	%r505, %r504, 1;
	add.s32 	%r506, %r505, %r499;
	ld.global.u32 	%r507, [%rd42+24];
	shr.u32 	%r508, %r507, %r795;
	ld.global.u32 	%r509, [%rd43+24];
	shr.u32 	%r510, %r509, %r797;
	and.b32  	%r511, %r508, %r510;
	and.b32  	%r512, %r511, 1;
	add.s32 	%r513, %r512, %r506;
	ld.global.u32 	%r514, [%rd42+28];
	shr.u32 	%r515, %r514, %r795;
	ld.global.u32 	%r516, [%rd43+28];
	shr.u32 	%r517, %r516, %r797;
	and.b32  	%r518, %r515, %r517;
	and.b32  	%r519, %r518, 1;
	add.s32 	%r810, %r519, %r513;
	add.s32 	%r805, %r805, 8;
$L__BB8_13:
	setp.eq.s32 	%p36, %r5, 0;
	@%p36 bra 	$L__BB8_20;
	setp.lt.u32 	%p37, %r6, 3;
	@%p37 bra 	$L__BB8_16;
	mul.wide.u32 	%rd44, %r805, 4;
	add.s64 	%rd45, %rd2, %rd44;
	ld.global.u32 	%r521, [%rd45];
	shr.u32 	%r522, %r521, %r795;
	add.s64 	%rd46, %rd1, %rd44;
	ld.global.u32 	%r523, [%rd46];
	shr.u32 	%r524, %r523, %r797;
	and.b32  	%r525, %r522, %r524;
	and.b32  	%r526, %r525, 1;
	add.s32 	%r527, %r526, %r810;
	ld.global.u32 	%r528, [%rd45+4];
	shr.u32 	%r529, %r528, %r795;
	ld.global.u32 	%r530, [%rd46+4];
	shr.u32 	%r531, %r530, %r797;
	and.b32  	%r532, %r529, %r531;
	and.b32  	%r533, %r532, 1;
	add.s32 	%r534, %r533, %r527;
	ld.global.u32 	%r535, [%rd45+8];
	shr.u32 	%r536, %r535, %r795;
	ld.global.u32 	%r537, [%rd46+8];
	shr.u32 	%r538, %r537, %r797;
	and.b32  	%r539, %r536, %r538;
	and.b32  	%r540, %r539, 1;
	add.s32 	%r541, %r540, %r534;
	ld.global.u32 	%r542, [%rd45+12];
	shr.u32 	%r543, %r542, %r795;
	ld.global.u32 	%r544, [%rd46+12];
	shr.u32 	%r545, %r544, %r797;
	and.b32  	%r546, %r543, %r545;
	and.b32  	%r547, %r546, 1;
	add.s32 	%r810, %r547, %r541;
	add.s32 	%r805, %r805, 4;
$L__BB8_16:
	setp.eq.s32 	%p38, %r8, 0;
	@%p38 bra 	$L__BB8_20;
	setp.eq.s32 	%p39, %r8, 1;
	mul.wide.u32 	%rd47, %r805, 4;
	add.s64 	%rd9, %rd2, %rd47;
	ld.global.u32 	%r548, [%rd9];
	shr.u32 	%r549, %r548, %r795;
	add.s64 	%rd10, %rd1, %rd47;
	ld.global.u32 	%r550, [%rd10];
	shr.u32 	%r551, %r550, %r797;
	and.b32  	%r552, %r549, %r551;
	and.b32  	%r553, %r552, 1;
	add.s32 	%r810, %r553, %r810;
	@%p39 bra 	$L__BB8_20;
	setp.eq.s32 	%p40, %r8, 2;
	ld.global.u32 	%r554, [%rd9+4];
	shr.u32 	%r555, %r554, %r795;
	ld.global.u32 	%r556, [%rd10+4];
	shr.u32 	%r557, %r556, %r797;
	and.b32  	%r558, %r555, %r557;
	and.b32  	%r559, %r558, 1;
	add.s32 	%r810, %r559, %r810;
	@%p40 bra 	$L__BB8_20;
	ld.global.u32 	%r560, [%rd9+8];
	shr.u32 	%r561, %r560, %r795;
	ld.global.u32 	%r562, [%rd10+8];
	shr.u32 	%r563, %r562, %r797;
	and.b32  	%r564, %r561, %r563;
	and.b32  	%r565, %r564, 1;
	add.s32 	%r810, %r565, %r810;
$L__BB8_20:
	setp.eq.s32 	%p41, %r797, %r2;
	neg.s32 	%r566, %r810;
	selp.b32 	%r567, %r566, %r810, %p41;
	add.s32 	%r568, %r797, %r795;
	shl.b32 	%r569, %r567, %r568;
	add.s32 	%r811, %r569, %r811;
	add.s32 	%r797, %r797, 1;
	setp.ne.s32 	%p42, %r797, %r103;
	@%p42 bra 	$L__BB8_7;
$L__BB8_21:
	add.s32 	%r795, %r795, 1;
	setp.eq.s32 	%p54, %r795, %r102;
	@%p54 bra 	$L__BB8_49;
	bra.uni 	$L__BB8_5;
$L__BB8_22:
	mov.b32 	%r812, 0;
$L__BB8_23:
	setp.lt.u32 	%p43, %r101, 16;
	mov.b32 	%r820, 0;
	mov.u32 	%r825, %r820;
	@%p43 bra 	$L__BB8_26;
	mov.b32 	%r814, 0;
	mov.u32 	%r825, %r814;
$L__BB8_25:
	.pragma "nounroll";
	mul.wide.u32 	%rd48, %r814, 4;
	add.s64 	%rd49, %rd2, %rd48;
	ld.global.u32 	%r574, [%rd49];
	shr.u32 	%r575, %r574, %r795;
	add.s64 	%rd50, %rd1, %rd48;
	ld.global.u32 	%r576, [%rd50];
	shr.u32 	%r577, %r576, %r812;
	and.b32  	%r578, %r575, %r577;
	and.b32  	%r579, %r578, 1;
	add.s32 	%r580, %r579, %r825;
	ld.global.u32 	%r581, [%rd49+4];
	shr.u32 	%r582, %r581, %r795;
	ld.global.u32 	%r583, [%rd50+4];
	shr.u32 	%r584, %r583, %r812;
	and.b32  	%r585, %r582, %r584;
	and.b32  	%r586, %r585, 1;
	add.s32 	%r587, %r586, %r580;
	ld.global.u32 	%r588, [%rd49+8];
	shr.u32 	%r589, %r588, %r795;
	ld.global.u32 	%r590, [%rd50+8];
	shr.u32 	%r591, %r590, %r812;
	and.b32  	%r592, %r589, %r591;
	and.b32  	%r593, %r592, 1;
	add.s32 	%r594, %r593, %r587;
	ld.global.u32 	%r595, [%rd49+12];
	shr.u32 	%r596, %r595, %r795;
	ld.global.u32 	%r597, [%rd50+12];
	shr.u32 	%r598, %r597, %r812;
	and.b32  	%r599, %r596, %r598;
	and.b32  	%r600, %r599, 1;
	add.s32 	%r601, %r600, %r594;
	ld.global.u32 	%r602, [%rd49+16];
	shr.u32 	%r603, %r602, %r795;
	ld.global.u32 	%r604, [%rd50+16];
	shr.u32 	%r605, %r604, %r812;
	and.b32  	%r606, %r603, %r605;
	and.b32  	%r607, %r606, 1;
	add.s32 	%r608, %r607, %r601;
	ld.global.u32 	%r609, [%rd49+20];
	shr.u32 	%r610, %r609, %r795;
	ld.global.u32 	%r611, [%rd50+20];
	shr.u32 	%r612, %r611, %r812;
	and.b32  	%r613, %r610, %r612;
	and.b32  	%r614, %r613, 1;
	add.s32 	%r615, %r614, %r608;
	ld.global.u32 	%r616, [%rd49+24];
	shr.u32 	%r617, %r616, %r795;
	ld.global.u32 	%r618, [%rd50+24];
	shr.u32 	%r619, %r618, %r812;
	and.b32  	%r620, %r617, %r619;
	and.b32  	%r621, %r620, 1;
	add.s32 	%r622, %r621, %r615;
	ld.global.u32 	%r623, [%rd49+28];
	shr.u32 	%r624, %r623, %r795;
	ld.global.u32 	%r625, [%rd50+28];
	shr.u32 	%r626, %r625, %r812;
	and.b32  	%r627, %r624, %r626;
	and.b32  	%r628, %r627, 1;
	add.s32 	%r629, %r628, %r622;
	ld.global.u32 	%r630, [%rd49+32];
	shr.u32 	%r631, %r630, %r795;
	ld.global.u32 	%r632, [%rd50+32];
	shr.u32 	%r633, %r632, %r812;
	and.b32  	%r634, %r631, %r633;
	and.b32  	%r635, %r634, 1;
	add.s32 	%r636, %r635, %r629;
	ld.global.u32 	%r637, [%rd49+36];
	shr.u32 	%r638, %r637, %r795;
	ld.global.u32 	%r639, [%rd50+36];
	shr.u32 	%r640, %r639, %r812;
	and.b32  	%r641, %r638, %r640;
	and.b32  	%r642, %r641, 1;
	add.s32 	%r643, %r642, %r636;
	ld.global.u32 	%r644, [%rd49+40];
	shr.u32 	%r645, %r644, %r795;
	ld.global.u32 	%r646, [%rd50+40];
	shr.u32 	%r647, %r646, %r812;
	and.b32  	%r648, %r645, %r647;
	and.b32  	%r649, %r648, 1;
	add.s32 	%r650, %r649, %r643;
	ld.global.u32 	%r651, [%rd49+44];
	shr.u32 	%r652, %r651, %r795;
	ld.global.u32 	%r653, [%rd50+44];
	shr.u32 	%r654, %r653, %r812;
	and.b32  	%r655, %r652, %r654;
	and.b32  	%r656, %r655, 1;
	add.s32 	%r657, %r656, %r650;
	ld.global.u32 	%r658, [%rd49+48];
	shr.u32 	%r659, %r658, %r795;
	ld.global.u32 	%r660, [%rd50+48];
	shr.u32 	%r661, %r660, %r812;
	and.b32  	%r662, %r659, %r661;
	and.b32  	%r663, %r662, 1;
	add.s32 	%r664, %r663, %r657;
	ld.global.u32 	%r665, [%rd49+52];
	shr.u32 	%r666, %r665, %r795;
	ld.global.u32 	%r667, [%rd50+52];
	shr.u32 	%r668, %r667, %r812;
	and.b32  	%r669, %r666, %r668;
	and.b32  	%r670, %r669, 1;
	add.s32 	%r671, %r670, %r664;
	ld.global.u32 	%r672, [%rd49+56];
	shr.u32 	%r673, %r672, %r795;
	ld.global.u32 	%r674, [%rd50+56];
	shr.u32 	%r675, %r674, %r812;
	and.b32  	%r676, %r673, %r675;
	and.b32  	%r677, %r676, 1;
	add.s32 	%r678, %r677, %r671;
	ld.global.u32 	%r679, [%rd49+60];
	shr.u32 	%r680, %r679, %r795;
	ld.global.u32 	%r681, [%rd50+60];
	shr.u32 	%r682, %r681, %r812;
	and.b32  	%r683, %r680, %r682;
	and.b32  	%r684, %r683, 1;
	add.s32 	%r825, %r684, %r678;
	add.s32 	%r814, %r814, 16;
	setp.ne.s32 	%p44, %r814, %r7;
	mov.u32 	%r820, %r7;
	@%p44 bra 	$L__BB8_25;
$L__BB8_26:
	setp.eq.s32 	%p45, %r3, 0;
	@%p45 bra 	$L__BB8_36;
	setp.lt.u32 	%p46, %r4, 7;
	@%p46 bra 	$L__BB8_29;
	mul.wide.u32 	%rd51, %r820, 4;
	add.s64 	%rd52, %rd2, %rd51;
	ld.global.u32 	%r686, [%rd52];
	shr.u32 	%r687, %r686, %r795;
	add.s64 	%rd53, %rd1, %rd51;
	ld.global.u32 	%r688, [%rd53];
	shr.u32 	%r689, %r688, %r812;
	and.b32  	%r690, %r687, %r689;
	and.b32  	%r691, %r690, 1;
	add.s32 	%r692, %r691, %r825;
	ld.global.u32 	%r693, [%rd52+4];
	shr.u32 	%r694, %r693, %r795;
	ld.global.u32 	%r695, [%rd53+4];
	shr.u32 	%r696, %r695, %r812;
	and.b32  	%r697, %r694, %r696;
	and.b32  	%r698, %r697, 1;
	add.s32 	%r699, %r698, %r692;
	ld.global.u32 	%r700, [%rd52+8];
	shr.u32 	%r701, %r700, %r795;
	ld.global.u32 	%r702, [%rd53+8];
	shr.u32 	%r703, %r702, %r812;
	and.b32  	%r704, %r701, %r703;
	and.b32  	%r705, %r704, 1;
	add.s32 	%r706, %r705, %r699;
	ld.global.u32 	%r707, [%rd52+12];
	shr.u32 	%r708, %r707, %r795;
	ld.global.u32 	%r709, [%rd53+12];
	shr.u32 	%r710, %r709, %r812;
	and.b32  	%r711, %r708, %r710;
	and.b32  	%r712, %r711, 1;
	add.s32 	%r713, %r712, %r706;
	ld.global.u32 	%r714, [%rd52+16];
	shr.u32 	%r715, %r714, %r795;
	ld.global.u32 	%r716, [%rd53+16];
	shr.u32 	%r717, %r716, %r812;
	and.b32  	%r718, %r715, %r717;
	and.b32  	%r719, %r718, 1;
	add.s32 	%r720, %r719, %r713;
	ld.global.u32 	%r721, [%rd52+20];
	shr.u32 	%r722, %r721, %r795;
	ld.global.u32 	%r723, [%rd53+20];
	shr.u32 	%r724, %r723, %r812;
	and.b32  	%r725, %r722, %r724;
	and.b32  	%r726, %r725, 1;
	add.s32 	%r727, %r726, %r720;
	ld.global.u32 	%r728, [%rd52+24];
	shr.u32 	%r729, %r728, %r795;
	ld.global.u32 	%r730, [%rd53+24];
	shr.u32 	%r731, %r730, %r812;
	and.b32  	%r732, %r729, %r731;
	and.b32  	%r733, %r732, 1;
	add.s32 	%r734, %r733, %r727;
	ld.global.u32 	%r735, [%rd52+28];
	shr.u32 	%r736, %r735, %r795;
	ld.global.u32 	%r737, [%rd53+28];
	shr.u32 	%r738, %r737, %r812;
	and.b32  	%r739, %r736, %r738;
	and.b32  	%r740, %r739, 1;
	add.s32 	%r825, %r740, %r734;
	add.s32 	%r820, %r820, 8;
$L__BB8_29:
	setp.eq.s32 	%p47, %r5, 0;
	@%p47 bra 	$L__BB8_36;
	setp.lt.u32 	%p48, %r6, 3;
	@%p48 bra 	$L__BB8_32;
	mul.wide.u32 	%rd54, %r820, 4;
	add.s64 	%rd55, %rd2, %rd54;
	ld.global.u32 	%r742, [%rd55];
	shr.u32 	%r743, %r742, %r795;
	add.s64 	%rd56, %rd1, %rd54;
	ld.global.u32 	%r744, [%rd56];
	shr.u32 	%r745, %r744, %r812;
	and.b32  	%r746, %r743, %r745;
	and.b32  	%r747, %r746, 1;
	add.s32 	%r748, %r747, %r825;
	ld.global.u32 	%r749, [%rd55+4];
	shr.u32 	%r750, %r749, %r795;
	ld.global.u32 	%r751, [%rd56+4];
	shr.u32 	%r752, %r751, %r812;
	and.b32  	%r753, %r750, %r752;
	and.b32  	%r754, %r753, 1;
	add.s32 	%r755, %r754, %r748;
	ld.global.u32 	%r756, [%rd55+8];
	shr.u32 	%r757, %r756, %r795;
	ld.global.u32 	%r758, [%rd56+8];
	shr.u32 	%r759, %r758, %r812;
	and.b32  	%r760, %r757, %r759;
	and.b32  	%r761, %r760, 1;
	add.s32 	%r762, %r761, %r755;
	ld.global.u32 	%r763, [%rd55+12];
	shr.u32 	%r764, %r763, %r795;
	ld.global.u32 	%r765, [%rd56+12];
	shr.u32 	%r766, %r765, %r812;
	and.b32  	%r767, %r764, %r766;
	and.b32  	%r768, %r767, 1;
	add.s32 	%r825, %r768, %r762;
	add.s32 	%r820, %r820, 4;
$L__BB8_32:
	setp.eq.s32 	%p49, %r8, 0;
	@%p49 bra 	$L__BB8_36;
	setp.eq.s32 	%p50, %r8, 1;
	mul.wide.u32 	%rd57, %r820, 4;
	add.s64 	%rd11, %rd2, %rd57;
	ld.global.u32 	%r769, [%rd11];
	shr.u32 	%r770, %r769, %r795;
	add.s64 	%rd12, %rd1, %rd57;
	ld.global.u32 	%r771, [%rd12];
	shr.u32 	%r772, %r771, %r812;
	and.b32  	%r773, %r770, %r772;
	and.b32  	%r774, %r773, 1;
	add.s32 	%r825, %r774, %r825;
	@%p50 bra 	$L__BB8_36;
	setp.eq.s32 	%p51, %r8, 2;
	ld.global.u32 	%r775, [%rd11+4];
	shr.u32 	%r776, %r775, %r795;
	ld.global.u32 	%r777, [%rd12+4];
	shr.u32 	%r778, %r777, %r812;
	and.b32  	%r779, %r776, %r778;
	and.b32  	%r780, %r779, 1;
	add.s32 	%r825, %r780, %r825;
	@%p51 bra 	$L__BB8_36;
	ld.global.u32 	%r781, [%rd11+8];
	shr.u32 	%r782, %r781, %r795;
	ld.global.u32 	%r783, [%rd12+8];
	shr.u32 	%r784, %r783, %r812;
	and.b32  	%r785, %r782, %r784;
	and.b32  	%r786, %r785, 1;
	add.s32 	%r825, %r786, %r825;
$L__BB8_36:
	neg.s32 	%r787, %r825;
	setp.eq.s32 	%p52, %r812, %r2;
	selp.b32 	%r788, %r825, %r787, %p52;
	add.s32 	%r789, %r812, %r795;
	shl.b32 	%r790, %r788, %r789;
	add.s32 	%r811, %r790, %r811;
	add.s32 	%r812, %r812, 1;
	setp.eq.s32 	%p53, %r812, %r103;
	@%p53 bra 	$L__BB8_21;
	bra.uni 	$L__BB8_23;
$L__BB8_37:
	and.b32  	%r64, %r101, 15;
	and.b32  	%r65, %r101, 7;
	and.b32  	%r66, %r101, 2147483632;
	and.b32  	%r67, %r101, 3;
	mov.f64 	%fd6, 0d4000000000000000;
	{
	.reg .b32 %temp; 
	mov.b64 	{%temp, %r68}, %fd6;
	}
	mov.b32 	%r826, 0;
	mov.u32 	%r811, %r826;
$L__BB8_38:
	mov.b32 	%r828, 0;
$L__BB8_39:
	setp.gt.s32 	%p4, %r101, 0;
	mov.b32 	%r832, 0;
	@%p4 bra 	$L__BB8_50;
$L__BB8_40:
	setp.lt.u32 	%p14, %r832, 16;
	@%p14 bra 	$L__BB8_47;
	setp.lt.s32 	%p15, %r68, 0;
	cvt.rn.f32.u32 	%f1, %r832;
	div.rn.f32 	%f3, %f1, 0f41700000;
	setp.lt.f32 	%p16, %f3, 0f00800000;
	mul.f32 	%f4, %f3, 0f4B000000;
	selp.f32 	%f5, %f4, %f3, %p16;
	selp.f32 	%f6, 0fC1B80000, 0f00000000, %p16;
	mov.b32 	%r328, %f5;
	add.s32 	%r329, %r328, -1060439283;
	and.b32  	%r330, %r329, -8388608;
	sub.s32 	%r331, %r328, %r330;
	mov.b32 	%f7, %r331;
	cvt.rn.f32.s32 	%f8, %r330;
	fma.rn.f32 	%f9, %f8, 0f34000000, %f6;
	add.f32 	%f10, %f7, 0fBF800000;
	fma.rn.f32 	%f11, %f10, 0f3DC6B27F, 0fBE2C7F30;
	fma.rn.f32 	%f12, %f11, %f10, 0f3E2FCF2A;
	fma.rn.f32 	%f13, %f12, %f10, 0fBE374E43;
	fma.rn.f32 	%f14, %f13, %f10, 0f3E520BF4;
	fma.rn.f32 	%f15, %f14, %f10, 0fBE763C8B;
	fma.rn.f32 	%f16, %f15, %f10, 0f3E93BF99;
	fma.rn.f32 	%f17, %f16, %f10, 0fBEB8AA49;
	fma.rn.f32 	%f18, %f17, %f10, 0f3EF6384A;
	fma.rn.f32 	%f19, %f18, %f10, 0fBF38AA3B;
	mul.f32 	%f20, %f10, %f19;
	mul.f32 	%f21, %f10, %f20;
	fma.rn.f32 	%f22, %f10, 0f3FB8AA3B, %f21;
	add.f32 	%f23, %f9, %f22;
	setp.gt.u32 	%p17, %r328, 2139095039;
	fma.rn.f32 	%f24, %f5, 0f7F800000, 0f7F800000;
	selp.f32 	%f25, %f24, %f23, %p17;
	setp.eq.f32 	%p18, %f5, 0f00000000;
	cvt.rpi.f32.f32 	%f26, %f25;
	selp.f32 	%f2, 0fFF800000, %f26, %p18;
	cvt.f64.f32 	%fd7, %f2;
	{
	.reg .b32 %temp; 
	mov.b64 	{%temp, %r78}, %fd7;
	}
	shr.u32 	%r332, %r78, 20;
	and.b32  	%r333, %r332, 2047;
	add.s32 	%r334, %r333, -1012;
	mov.b64 	%rd33, %fd7;
	shl.b64 	%rd34, %rd33, %r334;
	setp.eq.s64 	%p19, %rd34, -9223372036854775808;
	{ // callseq 95, 0
	.param .b64 param0;
	st.param.f64 	[param0], %fd7;
	.param .b64 retval0;
	call.uni (retval0), 
	__internal_accurate_pow, 
	(
	param0
	);
	ld.param.f64 	%fd8, [retval0];
	} // callseq 95
	neg.f64 	%fd10, %fd8;
	selp.f64 	%fd11, %fd10, %fd8, %p19;
	selp.f64 	%fd12, %fd11, %fd8, %p15;
	cvt.rzi.f64.f64 	%fd13, %fd7;
	setp.neu.f64 	%p20, %fd13, %fd7;
	selp.f64 	%fd15, 0dFFF8000000000000, %fd12, %p20;
	selp.f64 	%fd19, %fd15, %fd12, %p15;
	add.f64 	%fd16, %fd7, 0d4000000000000000;
	{
	.reg .b32 %temp; 
	mov.b64 	{%temp, %r335}, %fd16;
	}
	and.b32  	%r336, %r335, 2146435072;
	setp.ne.s32 	%p21, %r336, 2146435072;
	@%p21 bra 	$L__BB8_46;
	setp.nan.f32 	%p22, %f2, %f2;
	@%p22 bra 	$L__BB8_45;
	abs.f64 	%fd17, %fd7;
	setp.neu.f64 	%p23, %fd17, 0d7FF0000000000000;
	@%p23 bra 	$L__BB8_46;
	setp.lt.s32 	%p24, %r78, 0;
	selp.b32 	%r337, 0, 2146435072, %p24;
	mov.b32 	%r338, 0;
	mov.b64 	%fd19, {%r338, %r337};
	bra.uni 	$L__BB8_46;
$L__BB8_45:
	mov.f64 	%fd18, 0d4000000000000000;
	add.rn.f64 	%fd19, %fd18, %fd7;
$L__BB8_46:
	setp.eq.f32 	%p25, %f2, 0f00000000;
	cvt.rn.f32.f64 	%f27, %fd19;
	selp.f32 	%f28, 0f3F800000, %f27, %p25;
	div.rn.f32 	%f29, %f1, %f28;
	cvt.rni.s64.f32 	%rd36, %f29;
	cvt.rn.f32.s64 	%f30, %rd36;
	mul.f32 	%f31, %f28, %f30;
	cvt.rzi.s32.f32 	%r832, %f31;
$L__BB8_47:
	setp.eq.s32 	%p26, %r826, %r1;
	add.u64 	%rd37, %SP, 0;
	add.u64 	%rd38, %SPL, 0;
	st.local.u32 	[%rd38], %r832;
	mov.u64 	%rd39, $str;
	cvta.global.u64 	%rd40, %rd39;
	{ // callseq 96, 0
	.param .b64 param0;
	st.param.b64 	[param0], %rd40;
	.param .b64 param1;
	st.param.b64 	[param1], %rd37;
	.param .b32 retval0;
	call.uni (retval0), 
	vprintf, 
	(
	param0, 
	param1
	);
	ld.param.b32 	%r339, [retval0];
	} // callseq 96
	neg.s32 	%r341, %r832;
	selp.b32 	%r342, %r341, %r832, %p26;
	setp.eq.s32 	%p27, %r828, %r2;
	neg.s32 	%r343, %r342;
	selp.b32 	%r344, %r343, %r342, %p27;
	add.s32 	%r345, %r828, %r826;
	shl.b32 	%r346, %r344, %r345;
	add.s32 	%r811, %r346, %r811;
	add.s32 	%r828, %r828, 1;
	setp.eq.s32 	%p28, %r828, %r103;
	@%p28 bra 	$L__BB8_48;
	bra.uni 	$L__BB8_39;
$L__BB8_48:
	add.s32 	%r826, %r826, 1;
	setp.ne.s32 	%p29, %r826, %r102;
	@%p29 bra 	$L__BB8_38;
$L__BB8_49:
	cvta.to.global.u64 	%rd58, %rd15;
	mov.u32 	%r791, %tid.x;
	mov.u32 	%r792, %ntid.x;
	mov.u32 	%r793, %ctaid.x;
	mad.lo.s32 	%r794, %r793, %r792, %r791;
	mul.wide.s32 	%rd59, %r794, 4;
	add.s64 	%rd60, %rd58, %rd59;
	st.global.u32 	[%rd60], %r811;
	ret;
$L__BB8_50:
	setp.lt.u32 	%p5, %r101, 16;
	mov.b32 	%r838, 0;
	mov.u32 	%r832, %r838;
	@%p5 bra 	$L__BB8_53;
	mov.b32 	%r830, 0;
	mov.u32 	%r832, %r830;
$L__BB8_52:
	.pragma "nounroll";
	mul.wide.u32 	%rd23, %r830, 4;
	add.s64 	%rd24, %rd2, %rd23;
	ld.global.u32 	%r113, [%rd24];
	shr.u32 	%r114, %r113, %r826;
	add.s64 	%rd25, %rd1, %rd23;
	ld.global.u32 	%r115, [%rd25];
	shr.u32 	%r116, %r115, %r828;
	and.b32  	%r117, %r114, %r116;
	and.b32  	%r118, %r117, 1;
	add.s32 	%r119, %r118, %r832;
	ld.global.u32 	%r120, [%rd24+4];
	shr.u32 	%r121, %r120, %r826;
	ld.global.u32 	%r122, [%rd25+4];
	shr.u32 	%r123, %r122, %r828;
	and.b32  	%r124, %r121, %r123;
	and.b32  	%r125, %r124, 1;
	add.s32 	%r126, %r125, %r119;
	ld.global.u32 	%r127, [%rd24+8];
	shr.u32 	%r128, %r127, %r826;
	ld.global.u32 	%r129, [%rd25+8];
	shr.u32 	%r130, %r129, %r828;
	and.b32  	%r131, %r128, %r130;
	and.b32  	%r132, %r131, 1;
	add.s32 	%r133, %r132, %r126;
	ld.global.u32 	%r134, [%rd24+12];
	shr.u32 	%r135, %r134, %r826;
	ld.global.u32 	%r136, [%rd25+12];
	shr.u32 	%r137, %r136, %r828;
	and.b32  	%r138, %r135, %r137;
	and.b32  	%r139, %r138, 1;
	add.s32 	%r140, %r139, %r133;
	ld.global.u32 	%r141, [%rd24+16];
	shr.u32 	%r142, %r141, %r826;
	ld.global.u32 	%r143, [%rd25+16];
	shr.u32 	%r144, %r143, %r828;
	and.b32  	%r145, %r142, %r144;
	and.b32  	%r146, %r145, 1;
	add.s32 	%r147, %r146, %r140;
	ld.global.u32 	%r148, [%rd24+20];
	shr.u32 	%r149, %r148, %r826;
	ld.global.u32 	%r150, [%rd25+20];
	shr.u32 	%r151, %r150, %r828;
	and.b32  	%r152, %r149, %r151;
	and.b32  	%r153, %r152, 1;
	add.s32 	%r154, %r153, %r147;
	ld.global.u32 	%r155, [%rd24+24];
	shr.u32 	%r156, %r155, %r826;
	ld.global.u32 	%r157, [%rd25+24];
	shr.u32 	%r158, %r157, %r828;
	and.b32  	%r159, %r156, %r158;
	and.b32  	%r160, %r159, 1;
	add.s32 	%r161, %r160, %r154;
	ld.global.u32 	%r162, [%rd24+28];
	shr.u32 	%r163, %r162, %r826;
	ld.global.u32 	%r164, [%rd25+28];
	shr.u32 	%r165, %r164, %r828;
	and.b32  	%r166, %r163, %r165;
	and.b32  	%r167, %r166, 1;
	add.s32 	%r168, %r167, %r161;
	ld.global.u32 	%r169, [%rd24+32];
	shr.u32 	%r170, %r169, %r826;
	ld.global.u32 	%r171, [%rd25+32];
	shr.u32 	%r172, %r171, %r828;
	and.b32  	%r173, %r170, %r172;
	and.b32  	%r174, %r173, 1;
	add.s32 	%r175, %r174, %r168;
	ld.global.u32 	%r176, [%rd24+36];
	shr.u32 	%r177, %r176, %r826;
	ld.global.u32 	%r178, [%rd25+36];
	shr.u32 	%r179, %r178, %r828;
	and.b32  	%r180, %r177, %r179;
	and.b32  	%r181, %r180, 1;
	add.s32 	%r182, %r181, %r175;
	ld.global.u32 	%r183, [%rd24+40];
	shr.u32 	%r184, %r183, %r826;
	ld.global.u32 	%r185, [%rd25+40];
	shr.u32 	%r186, %r185, %r828;
	and.b32  	%r187, %r184, %r186;
	and.b32  	%r188, %r187, 1;
	add.s32 	%r189, %r188, %r182;
	ld.global.u32 	%r190, [%rd24+44];
	shr.u32 	%r191, %r190, %r826;
	ld.global.u32 	%r192, [%rd25+44];
	shr.u32 	%r193, %r192, %r828;
	and.b32  	%r194, %r191, %r193;
	and.b32  	%r195, %r194, 1;
	add.s32 	%r196, %r195, %r189;
	ld.global.u32 	%r197, [%rd24+48];
	shr.u32 	%r198, %r197, %r826;
	ld.global.u32 	%r199, [%rd25+48];
	shr.u32 	%r200, %r199, %r828;
	and.b32  	%r201, %r198, %r200;
	and.b32  	%r202, %r201, 1;
	add.s32 	%r203, %r202, %r196;
	ld.global.u32 	%r204, [%rd24+52];
	shr.u32 	%r205, %r204, %r826;
	ld.global.u32 	%r206, [%rd25+52];
	shr.u32 	%r207, %r206, %r828;
	and.b32  	%r208, %r205, %r207;
	and.b32  	%r209, %r208, 1;
	add.s32 	%r210, %r209, %r203;
	ld.global.u32 	%r211, [%rd24+56];
	shr.u32 	%r212, %r211, %r826;
	ld.global.u32 	%r213, [%rd25+56];
	shr.u32 	%r214, %r213, %r828;
	and.b32  	%r215, %r212, %r214;
	and.b32  	%r216, %r215, 1;
	add.s32 	%r217, %r216, %r210;
	ld.global.u32 	%r218, [%rd24+60];
	shr.u32 	%r219, %r218, %r826;
	ld.global.u32 	%r220, [%rd25+60];
	shr.u32 	%r221, %r220, %r828;
	and.b32  	%r222, %r219, %r221;
	and.b32  	%r223, %r222, 1;
	add.s32 	%r832, %r223, %r217;
	add.s32 	%r830, %r830, 16;
	setp.eq.s32 	%p6, %r830, %r66;
	mov.u32 	%r838, %r66;
	@%p6 bra 	$L__BB8_53;
	bra.uni 	$L__BB8_52;
$L__BB8_53:
	setp.eq.s32 	%p7, %r64, 0;
	@%p7 bra 	$L__BB8_40;
	add.s32 	%r225, %r64, -1;
	setp.lt.u32 	%p8, %r225, 7;
	@%p8 bra 	$L__BB8_56;
	mul.wide.u32 	%rd26, %r838, 4;
	add.s64 	%rd27, %rd2, %rd26;
	ld.global.u32 	%r226, [%rd27];
	shr.u32 	%r227, %r226, %r826;
	add.s64 	%rd28, %rd1, %rd26;
	ld.global.u32 	%r228, [%rd28];
	shr.u32 	%r229, %r228, %r828;
	and.b32  	%r230, %r227, %r229;
	and.b32  	%r231, %r230, 1;
	add.s32 	%r232, %r231, %r832;
	ld.global.u32 	%r233, [%rd27+4];
	shr.u32 	%r234, %r233, %r826;
	ld.global.u32 	%r235, [%rd28+4];
	shr.u32 	%r236, %r235, %r828;
	and.b32  	%r237, %r234, %r236;
	and.b32  	%r238, %r237, 1;
	add.s32 	%r239, %r238, %r232;
	ld.global.u32 	%r240, [%rd27+8];
	shr.u32 	%r241, %r240, %r826;
	ld.global.u32 	%r242, [%rd28+8];
	shr.u32 	%r243, %r242, %r828;
	and.b32  	%r244, %r241, %r243;
	and.b32  	%r245, %r244, 1;
	add.s32 	%r246, %r245, %r239;
	ld.global.u32 	%r247, [%rd27+12];
	shr.u32 	%r248, %r247, %r826;
	ld.global.u32 	%r249, [%rd28+12];
	shr.u32 	%r250, %r249, %r828;
	and.b32  	%r251, %r248, %r250;
	and.b32  	%r252, %r251, 1;
	add.s32 	%r253, %r252, %r246;
	ld.global.u32 	%r254, [%rd27+16];
	shr.u32 	%r255, %r254, %r826;
	ld.global.u32 	%r256, [%rd28+16];
	shr.u32 	%r257, %r256, %r828;
	and.b32  	%r258, %r255, %r257;
	and.b32  	%r259, %r258, 1;
	add.s32 	%r260, %r259, %r253;
	ld.global.u32 	%r261, [%rd27+20];
	shr.u32 	%r262, %r261, %r826;
	ld.global.u32 	%r263, [%rd28+20];
	shr.u32 	%r264, %r263, %r828;
	and.b32  	%r265, %r262, %r264;
	and.b32  	%r266, %r265, 1;
	add.s32 	%r267, %r266, %r260;
	ld.global.u32 	%r268, [%rd27+24];
	shr.u32 	%r269, %r268, %r826;
	ld.global.u32 	%r270, [%rd28+24];
	shr.u32 	%r271, %r270, %r828;
	and.b32  	%r272, %r269, %r271;
	and.b32  	%r273, %r272, 1;
	add.s32 	%r274, %r273, %r267;
	ld.global.u32 	%r275, [%rd27+28];
	shr.u32 	%r276, %r275, %r826;
	ld.global.u32 	%r277, [%rd28+28];
	shr.u32 	%r278, %r277, %r828;
	and.b32  	%r279, %r276, %r278;
	and.b32  	%r280, %r279, 1;
	add.s32 	%r832, %r280, %r274;
	add.s32 	%r838, %r838, 8;
$L__BB8_56:
	setp.eq.s32 	%p9, %r65, 0;
	@%p9 bra 	$L__BB8_40;
	add.s32 	%r282, %r65, -1;
	setp.lt.u32 	%p10, %r282, 3;
	@%p10 bra 	$L__BB8_59;
	mul.wide.u32 	%rd29, %r838, 4;
	add.s64 	%rd30, %rd2, %rd29;
	ld.global.u32 	%r283, [%rd30];
	shr.u32 	%r284, %r283, %r826;
	add.s64 	%rd31, %rd1, %rd29;
	ld.global.u32 	%r285, [%rd31];
	shr.u32 	%r286, %r285, %r828;
	and.b32  	%r287, %r284, %r286;
	and.b32  	%r288, %r287, 1;
	add.s32 	%r289, %r288, %r832;
	ld.global.u32 	%r290, [%rd30+4];
	shr.u32 	%r291, %r290, %r826;
	ld.global.u32 	%r292, [%rd31+4];
	shr.u32 	%r293, %r292, %r828;
	and.b32  	%r294, %r291, %r293;
	and.b32  	%r295, %r294, 1;
	add.s32 	%r296, %r295, %r289;
	ld.global.u32 	%r297, [%rd30+8];
	shr.u32 	%r298, %r297, %r826;
	ld.global.u32 	%r299, [%rd31+8];
	shr.u32 	%r300, %r299, %r828;
	and.b32  	%r301, %r298, %r300;
	and.b32  	%r302, %r301, 1;
	add.s32 	%r303, %r302, %r296;
	ld.global.u32 	%r304, [%rd30+12];
	shr.u32 	%r305, %r304, %r826;
	ld.global.u32 	%r306, [%rd31+12];
	shr.u32 	%r307, %r306, %r828;
	and.b32  	%r308, %r305, %r307;
	and.b32  	%r309, %r308, 1;
	add.s32 	%r832, %r309, %r303;
	add.s32 	%r838, %r838, 4;
$L__BB8_59:
	setp.eq.s32 	%p11, %r67, 0;
	@%p11 bra 	$L__BB8_40;
	setp.eq.s32 	%p12, %r67, 1;
	mul.wide.u32 	%rd32, %r838, 4;
	add.s64 	%rd13, %rd2, %rd32;
	ld.global.u32 	%r310, [%rd13];
	shr.u32 	%r311, %r310, %r826;
	add.s64 	%rd14, %rd1, %rd32;
	ld.global.u32 	%r312, [%rd14];
	shr.u32 	%r313, %r312, %r828;
	and.b32  	%r314, %r311, %r313;
	and.b32  	%r315, %r314, 1;
	add.s32 	%r832, %r315, %r832;
	@%p12 bra 	$L__BB8_40;
	setp.eq.s32 	%p13, %r67, 2;
	ld.global.u32 	%r316, [%rd13+4];
	shr.u32 	%r317, %r316, %r826;
	ld.global.u32 	%r318, [%rd14+4];
	shr.u32 	%r319, %r318, %r828;
	and.b32  	%r320, %r317, %r319;
	and.b32  	%r321, %r320, 1;
	add.s32 	%r832, %r321, %r832;
	@%p13 bra 	$L__BB8_40;
	ld.global.u32 	%r322, [%rd13+8];
	shr.u32 	%r323, %r322, %r826;
	ld.global.u32 	%r324, [%rd14+8];
	shr.u32 	%r325, %r324, %r828;
	and.b32  	%r326, %r323, %r325;
	and.b32  	%r327, %r326, 1;
	add.s32 	%r832, %r327, %r832;
	bra.uni 	$L__BB8_40;

}
.func  (.param .b64 func_retval0) __internal_accurate_pow(
	.param .b64 __internal_accurate_pow_param_0
)
{
	.reg .pred 	%p<8>;
	.reg .b32 	%r<46>;
	.reg .b32 	%f<3>;
	.reg .b64 	%fd<109>;

	ld.param.f64 	%fd10, [__internal_accurate_pow_param_0];
	mov.f64 	%fd11, 0d4000000000000000;
	{
	.reg .b32 %temp; 
	mov.b64 	{%temp, %r8}, %fd11;
	}
	{
	.reg .b32 %temp; 
	mov.b64 	{%r9, %temp}, %fd11;
	}
	shr.u32 	%r10, %r8, 20;
	setp.lt.u32 	%p1, %r8, 1048576;
	mov.f64 	%fd12, 0d4360000000000000;
	{
	.reg .b32 %temp; 
	mov.b64 	{%temp, %r11}, %fd12;
	}
	{
	.reg .b32 %temp; 
	mov.b64 	{%r12, %temp}, %fd12;
	}
	shr.u32 	%r13, %r11, 20;
	add.s32 	%r14, %r13, -54;
	selp.b32 	%r15, %r12, %r9, %p1;
	selp.b32 	%r16, %r11, %r8, %p1;
	selp.b32 	%r1, %r14, %r10, %p1;
	add.s32 	%r45, %r1, -1023;
	and.b32  	%r17, %r16, -2146435073;
	or.b32  	%r18, %r17, 1072693248;
	mov.b64 	%fd107, {%r15, %r18};
	setp.lt.u32 	%p2, %r18, 1073127583;
	@%p2 bra 	$L__BB9_2;
	{
	.reg .b32 %temp; 
	mov.b64 	{%r19, %temp}, %fd107;
	}
	{
	.reg .b32 %temp; 
	mov.b64 	{%temp, %r20}, %fd107;
	}
	add.s32 	%r21, %r20, -1048576;
	mov.b64 	%fd107, {%r19, %r21};
	add.s32 	%r45, %r1, -1022;
$L__BB9_2:
	add.f64 	%fd13, %fd107, 0dBFF0000000000000;
	add.f64 	%fd14, %fd107, 0d3FF0000000000000;
	rcp.approx.ftz.f64 	%fd15, %fd14;
	neg.f64 	%fd16, %fd14;
	fma.rn.f64 	%fd17, %fd16, %fd15, 0d3FF0000000000000;
	fma.rn.f64 	%fd18, %fd17, %fd17, %fd17;
	fma.rn.f64 	%fd19, %fd18, %fd15, %fd15;
	mul.f64 	%fd20, %fd13, %fd19;
	fma.rn.f64 	%fd21, %fd13, %fd19, %fd20;
	mul.f64 	%fd22, %fd21, %fd21;
	fma.rn.f64 	%fd23, %fd22, 0d3EB0F5FF7D2CAFE2, 0d3ED0F5D241AD3B5A;
	fma.rn.f64 	%fd24, %fd23, %fd22, 0d3EF3B20A75488A3F;
	fma.rn.f64 	%fd25, %fd24, %fd22, 0d3F1745CDE4FAECD5;
	fma.rn.f64 	%fd26, %fd25, %fd22, 0d3F3C71C7258A578B;
	fma.rn.f64 	%fd27, %fd26, %fd22, 0d3F6249249242B910;
	fma.rn.f64 	%fd28, %fd27, %fd22, 0d3F89999999999DFB;
	sub.f64 	%fd29, %fd13, %fd21;
	add.f64 	%fd30, %fd29, %fd29;
	neg.f64 	%fd31, %fd21;
	fma.rn.f64 	%fd32, %fd31, %fd13, %fd30;
	mul.f64 	%fd33, %fd19, %fd32;
	fma.rn.f64 	%fd34, %fd22, %fd28, 0d3FB5555555555555;
	mov.f64 	%fd35, 0d3FB5555555555555;
	sub.f64 	%fd36, %fd35, %fd34;
	fma.rn.f64 	%fd37, %fd22, %fd28, %fd36;
	add.f64 	%fd38, %fd37, 0dBC46A4CB00B9E7B0;
	add.f64 	%fd39, %fd34, %fd38;
	sub.f64 	%fd40, %fd34, %fd39;
	add.f64 	%fd41, %fd38, %fd40;
	mul.rn.f64 	%fd42, %fd21, %fd21;
	neg.f64 	%fd43, %fd42;
	fma.rn.f64 	%fd44, %fd21, %fd21, %fd43;
	{
	.reg .b32 %temp; 
	mov.b64 	{%r22, %temp}, %fd33;
	}
	{
	.reg .b32 %temp; 
	mov.b64 	{%temp, %r23}, %fd33;
	}
	add.s32 	%r24, %r23, 1048576;
	mov.b64 	%fd45, {%r22, %r24};
	fma.rn.f64 	%fd46, %fd21, %fd45, %fd44;
	mul.rn.f64 	%fd47, %fd42, %fd21;
	neg.f64 	%fd48, %fd47;
	fma.rn.f64 	%fd49, %fd42, %fd21, %fd48;
	fma.rn.f64 	%fd50, %fd42, %fd33, %fd49;
	fma.rn.f64 	%fd51, %fd46, %fd21, %fd50;
	mul.rn.f64 	%fd52, %fd39, %fd47;
	neg.f64 	%fd53, %fd52;
	fma.rn.f64 	%fd54, %fd39, %fd47, %fd53;
	fma.rn.f64 	%fd55, %fd39, %fd51, %fd54;
	fma.rn.f64 	%fd56, %fd41, %fd47, %fd55;
	add.f64 	%fd57, %fd52, %fd56;
	sub.f64 	%fd58, %fd52, %fd57;
	add.f64 	%fd59, %fd56, %fd58;
	add.f64 	%fd60, %fd21, %fd57;
	sub.f64 	%fd61, %fd21, %fd60;
	add.f64 	%fd62, %fd57, %fd61;
	add.f64 	%fd63, %fd59, %fd62;
	add.f64 	%fd64, %fd33, %fd63;
	add.f64 	%fd65, %fd60, %fd64;
	sub.f64 	%fd66, %fd60, %fd65;
	add.f64 	%fd67, %fd64, %fd66;
	xor.b32  	%r25, %r45, -2147483648;
	mov.b32 	%r26, 1127219200;
	mov.b64 	%fd68, {%r25, %r26};
	mov.b32 	%r27, -2147483648;
	mov.b64 	%fd69, {%r27, %r26};
	sub.f64 	%fd70, %fd68, %fd69;
	fma.rn.f64 	%fd71, %fd70, 0d3FE62E42FEFA39EF, %fd65;
	fma.rn.f64 	%fd72, %fd70, 0dBFE62E42FEFA39EF, %fd71;
	sub.f64 	%fd73, %fd72, %fd65;
	sub.f64 	%fd74, %fd67, %fd73;
	fma.rn.f64 	%fd75, %fd70, 0d3C7ABC9E3B39803F, %fd74;
	add.f64 	%fd76, %fd71, %fd75;
	sub.f64 	%fd77, %fd71, %fd76;
	add.f64 	%fd78, %fd75, %fd77;
	{
	.reg .b32 %temp; 
	mov.b64 	{%temp, %r28}, %fd10;
	}
	{
	.reg .b32 %temp; 
	mov.b64 	{%r29, %temp}, %fd10;
	}
	shl.b32 	%r30, %r28, 1;
	setp.gt.u32 	%p3, %r30, -33554433;
	and.b32  	%r31, %r28, -15728641;
	selp.b32 	%r32, %r31, %r28, %p3;
	mov.b64 	%fd79, {%r29, %r32};
	mul.rn.f64 	%fd80, %fd76, %fd79;
	neg.f64 	%fd81, %fd80;
	fma.rn.f64 	%fd82, %fd76, %fd79, %fd81;
	fma.rn.f64 	%fd83, %fd78, %fd79, %fd82;
	add.f64 	%fd4, %fd80, %fd83;
	sub.f64 	%fd84, %fd80, %fd4;
	add.f64 	%fd5, %fd83, %fd84;
	fma.rn.f64 	%fd85, %fd4, 0d3FF71547652B82FE, 0d4338000000000000;
	{
	.reg .b32 %temp; 
	mov.b64 	{%r5, %temp}, %fd85;
	}
	mov.f64 	%fd86, 0dC338000000000000;
	add.rn.f64 	%fd87, %fd85, %fd86;
	fma.rn.f64 	%fd88, %fd87, 0dBFE62E42FEFA39EF, %fd4;
	fma.rn.f64 	%fd89, %fd87, 0dBC7ABC9E3B39803F, %fd88;
	fma.rn.f64 	%fd90, %fd89, 0d3E5ADE1569CE2BDF, 0d3E928AF3FCA213EA;
	fma.rn.f64 	%fd91, %fd90, %fd89, 0d3EC71DEE62401315;
	fma.rn.f64 	%fd92, %fd91, %fd89, 0d3EFA01997C89EB71;
	fma.rn.f64 	%fd93, %fd92, %fd89, 0d3F2A01A014761F65;
	fma.rn.f64 	%fd94, %fd93, %fd89, 0d3F56C16C1852B7AF;
	fma.rn.f64 	%fd95, %fd94, %fd89, 0d3F81111111122322;
	fma.rn.f64 	%fd96, %fd95, %fd89, 0d3FA55555555502A1;
	fma.rn.f64 	%fd97, %fd96, %fd89, 0d3FC5555555555511;
	fma.rn.f64 	%fd98, %fd97, %fd89, 0d3FE000000000000B;
	fma.rn.f64 	%fd99, %fd98, %fd89, 0d3FF0000000000000;
	fma.rn.f64 	%fd100, %fd99, %fd89, 0d3FF0000000000000;
	{
	.reg .b32 %temp; 
	mov.b64 	{%r6, %temp}, %fd100;
	}
	{
	.reg .b32 %temp; 
	mov.b64 	{%temp, %r7}, %fd100;
	}
	shl.b32 	%r33, %r5, 20;
	add.s32 	%r34, %r33, %r7;
	mov.b64 	%fd108, {%r6, %r34};
	{
	.reg .b32 %temp; 
	mov.b64 	{%temp, %r35}, %fd4;
	}
	mov.b32 	%f2, %r35;
	abs.f32 	%f1, %f2;
	setp.lt.f32 	%p4, %f1, 0f4086232B;
	@%p4 bra 	$L__BB9_5;
	setp.lt.f64 	%p5, %fd4, 0d0000000000000000;
	add.f64 	%fd101, %fd4, 0d7FF0000000000000;
	selp.f64 	%fd108, 0d0000000000000000, %fd101, %p5;
	setp.geu.f32 	%p6, %f1, 0f40874800;
	@%p6 bra 	$L__BB9_5;
	shr.u32 	%r36, %r5, 31;
	add.s32 	%r37, %r5, %r36;
	shr.s32 	%r38, %r37, 1;
	shl.b32 	%r39, %r38, 20;
	add.s32 	%r40, %r7, %r39;
	mov.b64 	%fd102, {%r6, %r40};
	sub.s32 	%r41, %r5, %r38;
	shl.b32 	%r42, %r41, 20;
	add.s32 	%r43, %r42, 1072693248;
	mov.b32 	%r44, 0;
	mov.b64 	%fd103, {%r44, %r43};
	mul.f64 	%fd108, %fd103, %fd102;
$L__BB9_5:
	abs.f64 	%fd104, %fd108;
	setp.eq.f64 	%p7, %fd104, 0d7FF0000000000000;
	fma.rn.f64 	%fd105, %fd108, %fd5, %fd108;
	selp.f64 	%fd106, %fd108, %fd105, %p7;
	st.param.f64 	[func_retval0], %fd106;
	ret;

}


// ===== COMPILED SASS (sm_100) =====

	.target	sm_100

	.elftype	@"ET_EXEC"


//--------------------- .note.nv.tkinfo           --------------------------
	.section	.note.nv.tkinfo,"",@"SHT_NOTE"
	.sectionflags	@"SHF_NOTE_NV_TKINFO"
	.tkinfo
        /*0018*/ 	.word	0x00000002
        /*0030*/ 	.string	""
        /*0030*/ 	.string	"ptxas"
        /*0030*/ 	.string	"Cuda compilation tools, release 13.0, V13.0.88"
        /*0030*/ 	.string	"Build cuda_13.0.r13.0/compiler.36424714_0"
        /*0030*/ 	.string	"-arch sm_100 -m 64 "



//--------------------- .note.nv.cuinfo           --------------------------
	.section	.note.nv.cuinfo,"",@"SHT_NOTE"
	.sectionflags	@"SHF_NOTE_NV_CUINFO"
        /*0018*/ 	.short	0x0002
        /*001a*/ 	.short	0x0064
        /*001c*/ 	.short	0x0082
	.zero		2


//--------------------- .nv.info                  --------------------------
	.section	.nv.info,"",@"SHT_CUDA_INFO"
	.align	4


	//----- nvinfo : EIATTR_REGCOUNT
	.align		4
        /*0000*/ 	.byte	0x04, 0x2f
        /*0002*/ 	.short	(.L_5 - .L_4)
	.align		4
.L_4:
        /*0004*/ 	.word	index@(_Z10gemm_acim_PKiS0_Piiiiiib)
        /*0008*/ 	.word	0x00000028


	//----- nvinfo : EIATTR_FRAME_SIZE
	.align		4
.L_5:
        /*000c*/ 	.byte	0x04, 0x11
        /*000e*/ 	.short	(.L_7 - .L_6)
	.align		4
.L_6:
        /*0010*/ 	.word	index@($_Z10gemm_acim_PKiS0_Piiiiiib$__internal_accurate_pow)
        /*0014*/ 	.word	0x00000008


	//----- nvinfo : EIATTR_FRAME_SIZE
	.align		4
.L_7:
        /*0018*/ 	.byte	0x04, 0x11
        /*001a*/ 	.short	(.L_9 - .L_8)
	.align		4
.L_8:
        /*001c*/ 	.word	index@($__internal_2_$__cuda_sm3x_div_rn_noftz_f32_slowpath)
        /*0020*/ 	.word	0x00000008


	//----- nvinfo : EIATTR_FRAME_SIZE
	.align		4
.L_9:
        /*0024*/ 	.byte	0x04, 0x11
        /*0026*/ 	.short	(.L_11 - .L_10)
	.align		4
.L_10:
        /*0028*/ 	.word	index@(_Z10gemm_acim_PKiS0_Piiiiiib)
        /*002c*/ 	.word	0x00000008


	//----- nvinfo : EIATTR_REGCOUNT
	.align		4
.L_11:
        /*0030*/ 	.byte	0x04, 0x2f
        /*0032*/ 	.short	(.L_13 - .L_12)
	.align		4
.L_12:
        /*0034*/ 	.word	index@(_Z21gemm_acim_with_scale_PKiS0_PfiiiiiPKfS3_b)
        /*0038*/ 	.word	0x00000028


	//----- nvinfo : EIATTR_FRAME_SIZE
	.align		4
.L_13:
        /*003c*/ 	.byte	0x04, 0x11
        /*003e*/ 	.short	(.L_15 - .L_14)
	.align		4
.L_14:
        /*0040*/ 	.word	index@($_Z21gemm_acim_with_scale_PKiS0_PfiiiiiPKfS3_b$__internal_accurate_pow)
        /*0044*/ 	.word	0x00000008


	//----- nvinfo : EIATTR_FRAME_SIZE
	.align		4
.L_15:
        /*0048*/ 	.byte	0x04, 0x11
        /*004a*/ 	.short	(.L_17 - .L_16)
	.align		4
.L_16:
        /*004c*/ 	.word	index@($__internal_1_$__cuda_sm3x_div_rn_noftz_f32_slowpath)
        /*0050*/ 	.word	0x00000008


	//----- nvinfo : EIATTR_FRAME_SIZE
	.align		4
.L_17:
        /*0054*/ 	.byte	0x04, 0x11
        /*0056*/ 	.short	(.L_19 - .L_18)
	.align		4
.L_18:
        /*0058*/ 	.word	index@(_Z21gemm_acim_with_scale_PKiS0_PfiiiiiPKfS3_b)
        /*005c*/ 	.word	0x00000008


	//----- nvinfo : EIATTR_REGCOUNT
	.align		4
.L_19:
        /*0060*/ 	.byte	0x04, 0x2f
        /*0062*/ 	.short	(.L_21 - .L_20)
	.align		4
.L_20:
        /*0064*/ 	.word	index@(_Z16paddingAddZeroesiiPKfiiPf)
        /*0068*/ 	.word	0x0000000a


	//----- nvinfo : EIATTR_FRAME_SIZE
	.align		4
.L_21:
        /*006c*/ 	.byte	0x04, 0x11
        /*006e*/ 	.short	(.L_23 - .L_22)
	.align		4
.L_22:
        /*0070*/ 	.word	index@(_Z16paddingAddZeroesiiPKfiiPf)
        /*0074*/ 	.word	0x00000000


	//----- nvinfo : EIATTR_REGCOUNT
	.align		4
.L_23:
        /*0078*/ 	.byte	0x04, 0x2f
        /*007a*/ 	.short	(.L_25 - .L_24)
	.align		4
.L_24:
        /*007c*/ 	.word	index@(_Z19paddingRemoveZeroesiiPKfiiPf)
        /*0080*/ 	.word	0x0000000a


	//----- nvinfo : EIATTR_FRAME_SIZE
	.align		4
.L_25:
        /*0084*/ 	.byte	0x04, 0x11
        /*0086*/ 	.short	(.L_27 - .L_26)
	.align		4
.L_26:
        /*0088*/ 	.word	index@(_Z19paddingRemoveZeroesiiPKfiiPf)
        /*008c*/ 	.word	0x00000000


	//----- nvinfo : EIATTR_REGCOUNT
	.align		4
.L_27:
        /*0090*/ 	.byte	0x04, 0x2f
        /*0092*/ 	.short	(.L_29 - .L_28)
	.align		4
.L_28:
        /*0094*/ 	.word	index@(_Z9transposeIiEviiPKT_PS0_)
        /*0098*/ 	.word	0x0000000e


	//----- nvinfo : EIATTR_FRAME_SIZE
	.align		4
.L_29:
        /*009c*/ 	.byte	0x04, 0x11
        /*009e*/ 	.short	(.L_31 - .L_30)
	.align		4
.L_30:
        /*00a0*/ 	.word	index@(_Z9transposeIiEviiPKT_PS0_)
        /*00a4*/ 	.word	0x00000000


	//----- nvinfo : EIATTR_REGCOUNT
	.align		4
.L_31:
        /*00a8*/ 	.byte	0x04, 0x2f
        /*00aa*/ 	.short	(.L_33 - .L_32)
	.align		4
.L_32:
        /*00ac*/ 	.word	index@(_Z9transposeIfEviiPKT_PS0_)
        /*00b0*/ 	.word	0x0000000e


	//----- nvinfo : EIATTR_FRAME_SIZE
	.align		4
.L_33:
        /*00b4*/ 	.byte	0x04, 0x11
        /*00b6*/ 	.short	(.L_35 - .L_34)
	.align		4
.L_34:
        /*00b8*/ 	.word	index@(_Z9transposeIfEviiPKT_PS0_)
        /*00bc*/ 	.word	0x00000000


	//----- nvinfo : EIATTR_REGCOUNT
	.align		4
.L_35:
        /*00c0*/ 	.byte	0x04, 0x2f
        /*00c2*/ 	.short	(.L_37 - .L_36)
	.align		4
.L_36:
        /*00c4*/ 	.word	index@(_Z19test_get_bit_kernelv)
        /*00c8*/ 	.word	0x00000018


	//----- nvinfo : EIATTR_FRAME_SIZE
	.align		4
.L_37:
        /*00cc*/ 	.byte	0x04, 0x11
        /*00ce*/ 	.short	(.L_39 - .L_38)
	.align		4
.L_38:
        /*00d0*/ 	.word	index@(_Z19test_get_bit_kernelv)
        /*00d4*/ 	.word	0x00000008


	//----- nvinfo : EIATTR_REGCOUNT
	.align		4
.L_39:
        /*00d8*/ 	.byte	0x04, 0x2f
        /*00da*/ 	.short	(.L_41 - .L_40)
	.align		4
.L_40:
        /*00dc*/ 	.word	index@(_Z29test_adaptive_quantize_kernelv)
        /*00e0*/ 	.word	0x00000004


	//----- nvinfo : EIATTR_FRAME_SIZE
	.align		4
.L_41:
        /*00e4*/ 	.byte	0x04, 0x11
        /*00e6*/ 	.short	(.L_43 - .L_42)
	.align		4
.L_42:
        /*00e8*/ 	.word	index@(_Z29test_adaptive_quantize_kernelv)
        /*00ec*/ 	.word	0x00000000


	//----- nvinfo : EIATTR_REGCOUNT
	.align		4
.L_43:
        /*00f0*/ 	.byte	0x04, 0x2f
        /*00f2*/ 	.short	(.L_45 - .L_44)
	.align		4
.L_44:
        /*00f4*/ 	.word	index@(_Z13dot_acim_callPKiS0_Piiiib)
        /*00f8*/ 	.word	0x00000020


	//----- nvinfo : EIATTR_FRAME_SIZE
	.align		4
.L_45:
        /*00fc*/ 	.byte	0x04, 0x11
        /*00fe*/ 	.short	(.L_47 - .L_46)
	.align		4
.L_46:
        /*0100*/ 	.word	index@($_Z13dot_acim_callPKiS0_Piiiib$__internal_accurate_pow)
        /*0104*/ 	.word	0x00000008


	//----- nvinfo : EIATTR_FRAME_SIZE
	.align		4
.L_47:
        /*0108*/ 	.byte	0x04, 0x11
        /*010a*/ 	.short	(.L_49 - .L_48)
	.align		4
.L_48:
        /*010c*/ 	.word	index@($__internal_0_$__cuda_sm3x_div_rn_noftz_f32_slowpath)
        /*0110*/ 	.word	0x00000008


	//----- nvinfo : EIATTR_FRAME_SIZE
	.align		4
.L_49:
        /*0114*/ 	.byte	0x04, 0x11
        /*0116*/ 	.short	(.L_51 - .L_50)
	.align		4
.L_50:
        /*0118*/ 	.word	index@(_Z13dot_acim_callPKiS0_Piiiib)
        /*011c*/ 	.word	0x00000008


	//----- nvinfo : EIATTR_MIN_STACK_SIZE
	.align		4
.L_51:
        /*0120*/ 	.byte	0x04, 0x12
        /*0122*/ 	.short	(.L_53 - .L_52)
	.align		4
.L_52:
        /*0124*/ 	.word	index@(_Z13dot_acim_callPKiS0_Piiiib)
        /*0128*/ 	.word	0x00000008


	//----- nvinfo : EIATTR_MIN_STACK_SIZE
	.align		4
.L_53:
        /*012c*/ 	.byte	0x04, 0x12
        /*012e*/ 	.short	(.L_55 - .L_54)
	.align		4
.L_54:
        /*0130*/ 	.word	index@(_Z29test_adaptive_quantize_kernelv)
        /*0134*/ 	.word	0x00000000


	//----- nvinfo : EIATTR_MIN_STACK_SIZE
	.align		4
.L_55:
        /*0138*/ 	.byte	0x04, 0x12
        /*013a*/ 	.short	(.L_57 - .L_56)
	.align		4
.L_56:
        /*013c*/ 	.word	index@(_Z19test_get_bit_kernelv)
        /*0140*/ 	.word	0x00000008


	//----- nvinfo : EIATTR_MIN_STACK_SIZE
	.align		4
.L_57:
        /*0144*/ 	.byte	0x04, 0x12
        /*0146*/ 	.short	(.L_59 - .L_58)
	.align		4
.L_58:
        /*0148*/ 	.word	index@(_Z9transposeIfEviiPKT_PS0_)
        /*014c*/ 	.word	0x00000000


	//----- nvinfo : EIATTR_MIN_STACK_SIZE
	.align		4
.L_59:
        /*0150*/ 	.byte	0x04, 0x12
        /*0152*/ 	.short	(.L_61 - .L_60)
	.align		4
.L_60:
        /*0154*/ 	.word	index@(_Z9transposeIiEviiPKT_PS0_)
        /*0158*/ 	.word	0x00000000


	//----- nvinfo : EIATTR_MIN_STACK_SIZE
	.align		4
.L_61:
        /*015c*/ 	.byte	0x04, 0x12
        /*015e*/ 	.short	(.L_63 - .L_62)
	.align		4
.L_62:
        /*0160*/ 	.word	index@(_Z19paddingRemoveZeroesiiPKfiiPf)
        /*0164*/ 	.word	0x00000000


	//----- nvinfo : EIATTR_MIN_STACK_SIZE
	.align		4
.L_63:
        /*0168*/ 	.byte	0x04, 0x12
        /*016a*/ 	.short	(.L_65 - .L_64)
	.align		4
.L_64:
        /*016c*/ 	.word	index@(_Z16paddingAddZeroesiiPKfiiPf)
        /*0170*/ 	.word	0x00000000


	//----- nvinfo : EIATTR_MIN_STACK_SIZE
	.align		4
.L_65:
        /*0174*/ 	.byte	0x04, 0x12
        /*0176*/ 	.short	(.L_67 - .L_66)
	.align		4
.L_66:
        /*0178*/ 	.word	index@(_Z21gemm_acim_with_scale_PKiS0_PfiiiiiPKfS3_b)
        /*017c*/ 	.word	0x00000008


	//----- nvinfo : EIATTR_MIN_STACK_SIZE
	.align		4
.L_67:
        /*0180*/ 	.byte	0x04, 0x12
        /*0182*/ 	.short	(.L_69 - .L_68)
	.align		4
.L_68:
        /*0184*/ 	.word	index@(_Z10gemm_acim_PKiS0_Piiiiiib)
        /*0188*/ 	.word	0x00000008
.L_69:


//--------------------- .nv.compat                --------------------------
	.section	.nv.compat,"",@"SHT_CUDA_COMPAT_INFO"
	.align	4
        /*0000*/ 	.byte	0x02, 0x09, 0x00, 0x00, 0x02, 0x02, 0x01, 0x00, 0x02, 0x05, 0x05, 0x00, 0x03, 0x07, 0x01, 0x01
        /*0010*/ 	.byte	0x02, 0x03, 0x00, 0x00, 0x02, 0x06, 0x01, 0x00, 0x04, 0x0b, 0x08, 0x00, 0x01, 0x00, 0x00, 0x00
        /*0020*/ 	.byte	0x00, 0x00, 0x00, 0x00


//--------------------- .nv.info._Z13dot_acim_callPKiS0_Piiiib --------------------------
	.section	.nv.info._Z13dot_acim_callPKiS0_Piiiib,"",@"SHT_CUDA_INFO"
	.sectionflags	@""
	.align	4


	//----- nvinfo : EIATTR_CUDA_API_VERSION
	.align		4
        /*0000*/ 	.byte	0x04, 0x37
        /*0002*/ 	.short	(.L_71 - .L_70)
.L_70:
        /*0004*/ 	.word	0x00000082


	//----- nvinfo : EIATTR_KPARAM_INFO
	.align		4
.L_71:
        /*0008*/ 	.byte	0x04, 0x17
        /*000a*/ 	.short	(.L_73 - .L_72)
.L_72:
        /*000c*/ 	.word	0x00000000
        /*0010*/ 	.short	0x0006
        /*0012*/ 	.short	0x0024
        /*0014*/ 	.byte	0x00, 0xf0, 0x05, 0x00


	//----- nvinfo : EIATTR_KPARAM_INFO
	.align		4
.L_73:
        /*0018*/ 	.byte	0x04, 0x17
        /*001a*/ 	.short	(.L_75 - .L_74)
.L_74:
        /*001c*/ 	.word	0x00000000
        /*0020*/ 	.short	0x0005
        /*0022*/ 	.short	0x0020
        /*0024*/ 	.byte	0x00, 0xf0, 0x11, 0x00


	//----- nvinfo : EIATTR_KPARAM_INFO
	.align		4
.L_75:
        /*0028*/ 	.byte	0x04, 0x17
        /*002a*/ 	.short	(.L_77 - .L_76)
.L_76:
        /*002c*/ 	.word	0x00000000
        /*0030*/ 	.short	0x0004
        /*0032*/ 	.short	0x001c
        /*0034*/ 	.byte	0x00, 0xf0, 0x11, 0x00


	//----- nvinfo : EIATTR_KPARAM_INFO
	.align		4
.L_77:
        /*0038*/ 	.byte	0x04, 0x17
        /*003a*/ 	.short	(.L_79 - .L_78)
.L_78:
        /*003c*/ 	.word	0x00000000
        /*0040*/ 	.short	0x0003
        /*0042*/ 	.short	0x0018
        /*0044*/ 	.byte	0x00, 0xf0, 0x11, 0x00


	//----- nvinfo : EIATTR_KPARAM_INFO
	.align		4
.L_79:
        /*0048*/ 	.byte	0x04, 0x17
        /*004a*/ 	.short	(.L_81 - .L_80)
.L_80:
        /*004c*/ 	.word	0x00000000
        /*0050*/ 	.short	0x0002
        /*0052*/ 	.short	0x0010
        /*0054*/ 	.byte	0x00, 0xf5, 0x21, 0x00


	//----- nvinfo : EIATTR_KPARAM_INFO
	.align		4
.L_81:
        /*0058*/ 	.byte	0x04, 0x17
        /*005a*/ 	.short	(.L_83 - .L_82)
.L_82:
        /*005c*/ 	.word	0x00000000
        /*0060*/ 	.short	0x0001
        /*0062*/ 	.short	0x0008
        /*0064*/ 	.byte	0x00, 0xf5, 0x21, 0x00


	//----- nvinfo : EIATTR_KPARAM_INFO
	.align		4
.L_83:
        /*0068*/ 	.byte	0x04, 0x17
        /*006a*/ 	.short	(.L_85 - .L_84)
.L_84:
        /*006c*/ 	.word	0x00000000
        /*0070*/ 	.short	0x0000
        /*0072*/ 	.short	0x0000
        /*0074*/ 	.byte	0x00, 0xf5, 0x21, 0x00


	//----- nvinfo : EIATTR_SPARSE_MMA_MASK
	.align		4
.L_85:
        /*0078*/ 	.byte	0x03, 0x50
        /*007a*/ 	.short	0x0000


	//----- nvinfo : EIATTR_MAXREG_COUNT
	.align		4
        /*007c*/ 	.byte	0x03, 0x1b
        /*007e*/ 	.short	0x00ff


	//----- nvinfo : EIATTR_EXTERNS
	.align		4
        /*0080*/ 	.byte	0x04, 0x0f
        /*0082*/ 	.short	(.L_87 - .L_86)


	//   ....[0]....
	.align		4
.L_86:
        /*0084*/ 	.word	index@(vprintf)


	//   ....[1]....
	.align		4
        /*0088*/ 	.word	index@(malloc)


	//----- nvinfo : EIATTR_MERCURY_ISA_VERSION
	.align		4
.L_87:
        /*008c*/ 	.byte	0x03, 0x5f
        /*008e*/ 	.short	0x0101


	//----- nvinfo : EIATTR_VRC_CTA_INIT_COUNT
	.align		4
        /*0090*/ 	.byte	0x02, 0x4a
	.zero		1
	.zero		1


	//----- nvinfo : EIATTR_SYSCALL_OFFSETS
	.align		4
        /*0094*/ 	.byte	0x04, 0x46
        /*0096*/ 	.short	(.L_89 - .L_88)


	//   ....[0]....
.L_88:
        /*0098*/ 	.word	0x00000110


	//   ....[1]....
        /*009c*/ 	.word	0x00000190


	//   ....[2]....
        /*00a0*/ 	.word	0x000040e0


	//----- nvinfo : EIATTR_EXIT_INSTR_OFFSETS
	.align		4
.L_89:
        /*00a4*/ 	.byte	0x04, 0x1c
        /*00a6*/ 	.short	(.L_91 - .L_90)


	//   ....[0]....
.L_90:
        /*00a8*/ 	.word	0x000042a0


	//----- nvinfo : EIATTR_CRS_STACK_SIZE
	.align		4
.L_91:
        /*00ac*/ 	.byte	0x04, 0x1e
        /*00ae*/ 	.short	(.L_93 - .L_92)
.L_92:
        /*00b0*/ 	.word	0x00000000


	//----- nvinfo : EIATTR_CBANK_PARAM_SIZE
	.align		4
.L_93:
        /*00b4*/ 	.byte	0x03, 0x19
        /*00b6*/ 	.short	0x0025


	//----- nvinfo : EIATTR_PARAM_CBANK
	.align		4
        /*00b8*/ 	.byte	0x04, 0x0a
        /*00ba*/ 	.short	(.L_95 - .L_94)
	.align		4
.L_94:
        /*00bc*/ 	.word	index@(.nv.constant0._Z13dot_acim_callPKiS0_Piiiib)
        /*00c0*/ 	.short	0x0380
        /*00c2*/ 	.short	0x0025


	//----- nvinfo : EIATTR_SW_WAR
	.align		4
.L_95:
        /*00c4*/ 	.byte	0x04, 0x36
        /*00c6*/ 	.short	(.L_97 - .L_96)
.L_96:
        /*00c8*/ 	.word	0x00000008
.L_97:


//--------------------- .nv.info._Z29test_adaptive_quantize_kernelv --------------------------
	.section	.nv.info._Z29test_adaptive_quantize_kernelv,"",@"SHT_CUDA_INFO"
	.sectionflags	@""
	.align	4


	//----- nvinfo : EIATTR_CUDA_API_VERSION
	.align		4
        /*0000*/ 	.byte	0x04, 0x37
        /*0002*/ 	.short	(.L_99 - .L_98)
.L_98:
        /*0004*/ 	.word	0x00000082


	//----- nvinfo : EIATTR_SPARSE_MMA_MASK
	.align		4
.L_99:
        /*0008*/ 	.byte	0x03, 0x50
        /*000a*/ 	.short	0x0000


	//----- nvinfo : EIATTR_MAXREG_COUNT
	.align		4
        /*000c*/ 	.byte	0x03, 0x1b
        /*000e*/ 	.short	0x00ff


	//----- nvinfo : EIATTR_MERCURY_ISA_VERSION
	.align		4
        /*0010*/ 	.byte	0x03, 0x5f
        /*0012*/ 	.short	0x0101


	//----- nvinfo : EIATTR_VRC_CTA_INIT_COUNT
	.align		4
        /*0014*/ 	.byte	0x02, 0x4a
	.zero		1
	.zero		1


	//----- nvinfo : EIATTR_EXIT_INSTR_OFFSETS
	.align		4
        /*0018*/ 	.byte	0x04, 0x1c
        /*001a*/ 	.short	(.L_101 - .L_100)


	//   ....[0]....
.L_100:
        /*001c*/ 	.word	0x00000010


	//----- nvinfo : EIATTR_SW_WAR
	.align		4
.L_101:
        /*0020*/ 	.byte	0x04, 0x36
        /*0022*/ 	.short	(.L_103 - .L_102)
.L_102:
        /*0024*/ 	.word	0x00000008
.L_103:


//--------------------- .nv.info._Z19test_get_bit_kernelv --------------------------
	.section	.nv.info._Z19test_get_bit_kernelv,"",@"SHT_CUDA_INFO"
	.sectionflags	@""
	.align	4


	//----- nvinfo : EIATTR_CUDA_API_VERSION
	.align		4
        /*0000*/ 	.byte	0x04, 0x37
        /*0002*/ 	.short	(.L_105 - .L_104)
.L_104:
        /*0004*/ 	.word	0x00000082


	//----- nvinfo : EIATTR_SPARSE_MMA_MASK
	.align		4
.L_105:
        /*0008*/ 	.byte	0x03, 0x50
        /*000a*/ 	.short	0x0000


	//----- nvinfo : EIATTR_MAXREG_COUNT
	.align		4
        /*000c*/ 	.byte	0x03, 0x1b
        /*000e*/ 	.short	0x00ff


	//----- nvinfo : EIATTR_EXTERNS
	.align		4
        /*0010*/ 	.byte	0x04, 0x0f
        /*0012*/ 	.short	(.L_107 - .L_106)


	//   ....[0]....
	.align		4
.L_106:
        /*0014*/ 	.word	index@(vprintf)


	//----- nvinfo : EIATTR_MERCURY_ISA_VERSION
	.align		4
.L_107:
        /*0018*/ 	.byte	0x03, 0x5f
        /*001a*/ 	.short	0x0101


	//----- nvinfo : EIATTR_VRC_CTA_INIT_COUNT
	.align		4
        /*001c*/ 	.byte	0x02, 0x4a
	.zero		1
	.zero		1


	//----- nvinfo : EIATTR_SYSCALL_OFFSETS
	.align		4
        /*0020*/ 	.byte	0x04, 0x46
        /*0022*/ 	.short	(.L_109 - .L_108)


	//   ....[0]....
.L_108:
        /*0024*/ 	.word	0x00000100


	//   ....[1]....
        /*0028*/ 	.word	0x00000190


	//   ....[2]....
        /*002c*/ 	.word	0x00000230


	//----- nvinfo : EIATTR_EXIT_INSTR_OFFSETS
	.align		4
.L_109:
        /*0030*/ 	.byte	0x04, 0x1c
        /*0032*/ 	.short	(.L_111 - .L_110)


	//   ....[0]....
.L_110:
        /*0034*/ 	.word	0x00000240


	//----- nvinfo : EIATTR_SW_WAR
	.align		4
.L_111:
        /*0038*/ 	.byte	0x04, 0x36
        /*003a*/ 	.short	(.L_113 - .L_112)
.L_112:
        /*003c*/ 	.word	0x00000008
.L_113:


//--------------------- .nv.info._Z9transposeIfEviiPKT_PS0_ --------------------------
	.section	.nv.info._Z9transposeIfEviiPKT_PS0_,"",@"SHT_CUDA_INFO"
	.sectionflags	@""
	.align	4


	//----- nvinfo : EIATTR_CUDA_API_VERSION
	.align		4
        /*0000*/ 	.byte	0x04, 0x37
        /*0002*/ 	.short	(.L_115 - .L_114)
.L_114:
        /*0004*/ 	.word	0x00000082


	//----- nvinfo : EIATTR_KPARAM_INFO
	.align		4
.L_115:
        /*0008*/ 	.byte	0x04, 0x17
        /*000a*/ 	.short	(.L_117 - .L_116)
.L_116:
        /*000c*/ 	.word	0x00000000
        /*0010*/ 	.short	0x0003
        /*0012*/ 	.short	0x0010
        /*0014*/ 	.byte	0x00, 0xf5, 0x21, 0x00


	//----- nvinfo : EIATTR_KPARAM_INFO
	.align		4
.L_117:
        /*0018*/ 	.byte	0x04, 0x17
        /*001a*/ 	.short	(.L_119 - .L_118)
.L_118:
        /*001c*/ 	.word	0x00000000
        /*0020*/ 	.short	0x0002
        /*0022*/ 	.short	0x0008
        /*0024*/ 	.byte	0x00, 0xf5, 0x21, 0x00


	//----- nvinfo : EIATTR_KPARAM_INFO
	.align		4
.L_119:
        /*0028*/ 	.byte	0x04, 0x17
        /*002a*/ 	.short	(.L_121 - .L_120)
.L_120:
        /*002c*/ 	.word	0x00000000
        /*0030*/ 	.short	0x0001
        /*0032*/ 	.short	0x0004
        /*0034*/ 	.byte	0x00, 0xf0, 0x11, 0x00


	//----- nvinfo : EIATTR_KPARAM_INFO
	.align		4
.L_121:
        /*0038*/ 	.byte	0x04, 0x17
        /*003a*/ 	.short	(.L_123 - .L_122)
.L_122:
        /*003c*/ 	.word	0x00000000
        /*0040*/ 	.short	0x0000
        /*0042*/ 	.short	0x0000
        /*0044*/ 	.byte	0x00, 0xf0, 0x11, 0x00


	//----- nvinfo : EIATTR_SPARSE_MMA_MASK
	.align		4
.L_123:
        /*0048*/ 	.byte	0x03, 0x50
        /*004a*/ 	.short	0x0000


	//----- nvinfo : EIATTR_MAXREG_COUNT
	.align		4
        /*004c*/ 	.byte	0x03, 0x1b
        /*004e*/ 	.short	0x00ff


	//----- nvinfo : EIATTR_NUM_BARRIERS
	.align		4
        /*0050*/ 	.byte	0x02, 0x4c
        /*0052*/ 	.byte	0x01
	.zero		1


	//----- nvinfo : EIATTR_MERCURY_ISA_VERSION
	.align		4
        /*0054*/ 	.byte	0x03, 0x5f
        /*0056*/ 	.short	0x0101


	//----- nvinfo : EIATTR_VRC_CTA_INIT_COUNT
	.align		4
        /*0058*/ 	.byte	0x02, 0x4a
	.zero		1
	.zero		1


	//----- nvinfo : EIATTR_EXIT_INSTR_OFFSETS
	.align		4
        /*005c*/ 	.byte	0x04, 0x1c
        /*005e*/ 	.short	(.L_125 - .L_124)


	//   ....[0]....
.L_124:
        /*0060*/ 	.word	0x000001a0


	//   ....[1]....
        /*0064*/ 	.word	0x00000250


	//----- nvinfo : EIATTR_CBANK_PARAM_SIZE
	.align		4
.L_125:
        /*0068*/ 	.byte	0x03, 0x19
        /*006a*/ 	.short	0x0018


	//----- nvinfo : EIATTR_PARAM_CBANK
	.align		4
        /*006c*/ 	.byte	0x04, 0x0a
        /*006e*/ 	.short	(.L_127 - .L_126)
	.align		4
.L_126:
        /*0070*/ 	.word	index@(.nv.constant0._Z9transposeIfEviiPKT_PS0_)
        /*0074*/ 	.short	0x0380
        /*0076*/ 	.short	0x0018


	//----- nvinfo : EIATTR_SW_WAR
	.align		4
.L_127:
        /*0078*/ 	.byte	0x04, 0x36
        /*007a*/ 	.short	(.L_129 - .L_128)
.L_128:
        /*007c*/ 	.word	0x00000008
.L_129:


//--------------------- .nv.info._Z9transposeIiEviiPKT_PS0_ --------------------------
	.section	.nv.info._Z9transposeIiEviiPKT_PS0_,"",@"SHT_CUDA_INFO"
	.sectionflags	@""
	.align	4


	//----- nvinfo : EIATTR_CUDA_API_VERSION
	.align		4
        /*0000*/ 	.byte	0x04, 0x37
        /*0002*/ 	.short	(.L_131 - .L_130)
.L_130:
        /*0004*/ 	.word	0x00000082


	//----- nvinfo : EIATTR_KPARAM_INFO
	.align		4
.L_131:
        /*0008*/ 	.byte	0x04, 0x17
        /*000a*/ 	.short	(.L_133 - .L_132)
.L_132:
        /*000c*/ 	.word	0x00000000
        /*0010*/ 	.short	0x0003
        /*0012*/ 	.short	0x0010
        /*0014*/ 	.byte	0x00, 0xf5, 0x21, 0x00


	//----- nvinfo : EIATTR_KPARAM_INFO
	.align		4
.L_133:
        /*0018*/ 	.byte	0x04, 0x17
        /*001a*/ 	.short	(.L_135 - .L_134)
.L_134:
        /*001c*/ 	.word	0x00000000
        /*0020*/ 	.short	0x0002
        /*0022*/ 	.short	0x0008
        /*0024*/ 	.byte	0x00, 0xf5, 0x21, 0x00


	//----- nvinfo : EIATTR_KPARAM_INFO
	.align		4
.L_135:
        /*0028*/ 	.byte	0x04, 0x17
        /*002a*/ 	.short	(.L_137 - .L_136)
.L_136:
        /*002c*/ 	.word	0x00000000
        /*0030*/ 	.short	0x0001
        /*0032*/ 	.short	0x0004
        /*0034*/ 	.byte	0x00, 0xf0, 0x11, 0x00


	//----- nvinfo : EIATTR_KPARAM_INFO
	.align		4
.L_137:
        /*0038*/ 	.byte	0x04, 0x17
        /*003a*/ 	.short	(.L_139 - .L_138)
.L_138:
        /*003c*/ 	.word	0x00000000
        /*0040*/ 	.short	0x0000
        /*0042*/ 	.short	0x0000
        /*0044*/ 	.byte	0x00, 0xf0, 0x11, 0x00


	//----- nvinfo : EIATTR_SPARSE_MMA_MASK
	.align		4
.L_139:
        /*0048*/ 	.byte	0x03, 0x50
        /*004a*/ 	.short	0x0000


	//----- nvinfo : EIATTR_MAXREG_COUNT
	.align		4
        /*004c*/ 	.byte	0x03, 0x1b
        /*004e*/ 	.short	0x00ff


	//----- nvinfo : EIATTR_NUM_BARRIERS
	.align		4
        /*0050*/ 	.byte	0x02, 0x4c
        /*0052*/ 	.byte	0x01
	.zero		1


	//----- nvinfo : EIATTR_MERCURY_ISA_VERSION
	.align		4
        /*0054*/ 	.byte	0x03, 0x5f
        /*0056*/ 	.short	0x0101


	//----- nvinfo : EIATTR_VRC_CTA_INIT_COUNT
	.align		4
        /*0058*/ 	.byte	0x02, 0x4a
	.zero		1
	.zero		1


	//----- nvinfo : EIATTR_EXIT_INSTR_OFFSETS
	.align		4
        /*005c*/ 	.byte	0x04, 0x1c
        /*005e*/ 	.short	(.L_141 - .L_140)


	//   ....[0]....
.L_140:
        /*0060*/ 	.word	0x000001b0


	//   ....[1]....
        /*0064*/ 	.word	0x00000270


	//----- nvinfo : EIATTR_CBANK_PARAM_SIZE
	.align		4
.L_141:
        /*0068*/ 	.byte	0x03, 0x19
        /*006a*/ 	.short	0x0018


	//----- nvinfo : EIATTR_PARAM_CBANK
	.align		4
        /*006c*/ 	.byte	0x04, 0x0a
        /*006e*/ 	.short	(.L_143 - .L_142)
	.align		4
.L_142:
        /*0070*/ 	.word	index@(.nv.constant0._Z9transposeIiEviiPKT_PS0_)
        /*0074*/ 	.short	0x0380
        /*0076*/ 	.short	0x0018


	//----- nvinfo : EIATTR_SW_WAR
	.align		4
.L_143:
        /*0078*/ 	.byte	0x04, 0x36
        /*007a*/ 	.short	(.L_145 - .L_144)
.L_144:
        /*007c*/ 	.word	0x00000008
.L_145:


//--------------------- .nv.info._Z19paddingRemoveZeroesiiPKfiiPf --------------------------
	.section	.nv.info._Z19paddingRemoveZeroesiiPKfiiPf,"",@"SHT_CUDA_INFO"
	.sectionflags	@""
	.align	4


	//----- nvinfo : EIATTR_CUDA_API_VERSION
	.align		4
        /*0000*/ 	.byte	0x04, 0x37
        /*0002*/ 	.short	(.L_147 - .L_146)
.L_146:
        /*0004*/ 	.word	0x00000082


	//----- nvinfo : EIATTR_KPARAM_INFO
	.align		4
.L_147:
        /*0008*/ 	.byte	0x04, 0x17
        /*000a*/ 	.short	(.L_149 - .L_148)
.L_148:
        /*000c*/ 	.word	0x00000000
        /*0010*/ 	.short	0x0005
        /*0012*/ 	.short	0x0018
        /*0014*/ 	.byte	0x00, 0xf5, 0x21, 0x00


	//----- nvinfo : EIATTR_KPARAM_INFO
	.align		4
.L_149:
        /*0018*/ 	.byte	0x04, 0x17
        /*001a*/ 	.short	(.L_151 - .L_150)
.L_150:
        /*001c*/ 	.word	0x00000000
        /*0020*/ 	.short	0x0004
        /*0022*/ 	.short	0x0014
        /*0024*/ 	.byte	0x00, 0xf0, 0x11, 0x00


	//----- nvinfo : EIATTR_KPARAM_INFO
	.align		4
.L_151:
        /*0028*/ 	.byte	0x04, 0x17
        /*002a*/ 	.short	(.L_153 - .L_152)
.L_152:
        /*002c*/ 	.word	0x00000000
        /*0030*/ 	.short	0x0003
        /*0032*/ 	.short	0x0010
        /*0034*/ 	.byte	0x00, 0xf0, 0x11, 0x00


	//----- nvinfo : EIATTR_KPARAM_INFO
	.align		4
.L_153:
        /*0038*/ 	.byte	0x04, 0x17
        /*003a*/ 	.short	(.L_155 - .L_154)
.L_154:
        /*003c*/ 	.word	0x00000000
        /*0040*/ 	.short	0x0002
        /*0042*/ 	.short	0x0008
        /*0044*/ 	.byte	0x00, 0xf5, 0x21, 0x00


	//----- nvinfo : EIATTR_KPARAM_INFO
	.align		4
.L_155:
        /*0048*/ 	.byte	0x04, 0x17
        /*004a*/ 	.short	(.L_157 - .L_156)
.L_156:
        /*004c*/ 	.word	0x00000000
        /*0050*/ 	.short	0x0001
        /*0052*/ 	.short	0x0004
        /*0054*/ 	.byte	0x00, 0xf0, 0x11, 0x00


	//----- nvinfo : EIATTR_KPARAM_INFO
	.align		4
.L_157:
        /*0058*/ 	.byte	0x04, 0x17
        /*005a*/ 	.short	(.L_159 - .L_158)
.L_158:
        /*005c*/ 	.word	0x00000000
        /*0060*/ 	.short	0x0000
        /*0062*/ 	.short	0x0000
        /*0064*/ 	.byte	0x00, 0xf0, 0x11, 0x00


	//----- nvinfo : EIATTR_SPARSE_MMA_MASK
	.align		4
.L_159:
        /*0068*/ 	.byte	0x03, 0x50
        /*006a*/ 	.short	0x0000


	//----- nvinfo : EIATTR_MAXREG_COUNT
	.align		4
        /*006c*/ 	.byte	0x03, 0x1b
        /*006e*/ 	.short	0x00ff


	//----- nvinfo : EIATTR_MERCURY_ISA_VERSION
	.align		4
        /*0070*/ 	.byte	0x03, 0x5f
        /*0072*/ 	.short	0x0101


	//----- nvinfo : EIATTR_VRC_CTA_INIT_COUNT
	.align		4
        /*0074*/ 	.byte	0x02, 0x4a
	.zero		1
	.zero		1


	//----- nvinfo : EIATTR_EXIT_INSTR_OFFSETS
	.align		4
        /*0078*/ 	.byte	0x04, 0x1c
        /*007a*/ 	.short	(.L_161 - .L_160)


	//   ....[0]....
.L_160:
        /*007c*/ 	.word	0x000000a0


	//   ....[1]....
        /*0080*/ 	.word	0x00000150


	//----- nvinfo : EIATTR_CBANK_PARAM_SIZE
	.align		4
.L_161:
        /*0084*/ 	.byte	0x03, 0x19
        /*0086*/ 	.short	0x0020


	//----- nvinfo : EIATTR_PARAM_CBANK
	.align		4
        /*0088*/ 	.byte	0x04, 0x0a
        /*008a*/ 	.short	(.L_163 - .L_162)
	.align		4
.L_162:
        /*008c*/ 	.word	index@(.nv.constant0._Z19paddingRemoveZeroesiiPKfiiPf)
        /*0090*/ 	.short	0x0380
        /*0092*/ 	.short	0x0020


	//----- nvinfo : EIATTR_SW_WAR
	.align		4
.L_163:
        /*0094*/ 	.byte	0x04, 0x36
        /*0096*/ 	.short	(.L_165 - .L_164)
.L_164:
        /*0098*/ 	.word	0x00000008
.L_165:


//--------------------- .nv.info._Z16paddingAddZeroesiiPKfiiPf --------------------------
	.section	.nv.info._Z16paddingAddZeroesiiPKfiiPf,"",@"SHT_CUDA_INFO"
	.sectionflags	@""
	.align	4


	//----- nvinfo : EIATTR_CUDA_API_VERSION
	.align		4
        /*0000*/ 	.byte	0x04, 0x37
        /*0002*/ 	.short	(.L_167 - .L_166)
.L_166:
        /*0004*/ 	.word	0x00000082


	//----- nvinfo : EIATTR_KPARAM_INFO
	.align		4
.L_167:
        /*0008*/ 	.byte	0x04, 0x17
        /*000a*/ 	.short	(.L_169 - .L_168)
.L_168:
        /*000c*/ 	.word	0x00000000
        /*0010*/ 	.short	0x0005
        /*0012*/ 	.short	0x0018
        /*0014*/ 	.byte	0x00, 0xf5, 0x21, 0x00


	//----- nvinfo : EIATTR_KPARAM_INFO
	.align		4
.L_169:
        /*0018*/ 	.byte	0x04, 0x17
        /*001a*/ 	.short	(.L_171 - .L_170)
.L_170:
        /*001c*/ 	.word	0x00000000
        /*0020*/ 	.short	0x0004
        /*0022*/ 	.short	0x0014
        /*0024*/ 	.byte	0x00, 0xf0, 0x11, 0x00


	//----- nvinfo : EIATTR_KPARAM_INFO
	.align		4
.L_171:
        /*0028*/ 	.byte	0x04, 0x17
        /*002a*/ 	.short	(.L_173 - .L_172)
.L_172:
        /*002c*/ 	.word	0x00000000
        /*0030*/ 	.short	0x0003
        /*0032*/ 	.short	0x0010
        /*0034*/ 	.byte	0x00, 0xf0, 0x11, 0x00


	//----- nvinfo : EIATTR_KPARAM_INFO
	.align		4
.L_173:
        /*0038*/ 	.byte	0x04, 0x17
        /*003a*/ 	.short	(.L_175 - .L_174)
.L_174:
        /*003c*/ 	.word	0x00000000
        /*0040*/ 	.short	0x0002
        /*0042*/ 	.short	0x0008
        /*0044*/ 	.byte	0x00, 0xf5, 0x21, 0x00


	//----- nvinfo : EIATTR_KPARAM_INFO
	.align		4
.L_175:
        /*0048*/ 	.byte	0x04, 0x17
        /*004a*/ 	.short	(.L_177 - .L_176)
.L_176:
        /*004c*/ 	.word	0x00000000
        /*0050*/ 	.short	0x0001
        /*0052*/ 	.short	0x0004
        /*0054*/ 	.byte	0x00, 0xf0, 0x11, 0x00


	//----- nvinfo : EIATTR_KPARAM_INFO
	.align		4
.L_177:
        /*0058*/ 	.byte	0x04, 0x17
        /*005a*/ 	.short	(.L_179 - .L_178)
.L_178:
        /*005c*/ 	.word	0x00000000
        /*0060*/ 	.short	0x0000
        /*0062*/ 	.short	0x0000
        /*0064*/ 	.byte	0x00, 0xf0, 0x11, 0x00


	//----- nvinfo : EIATTR_SPARSE_MMA_MASK
	.align		4
.L_179:
        /*0068*/ 	.byte	0x03, 0x50
        /*006a*/ 	.short	0x0000


	//----- nvinfo : EIATTR_MAXREG_COUNT
	.align		4
        /*006c*/ 	.byte	0x03, 0x1b
        /*006e*/ 	.short	0x00ff


	//----- nvinfo : EIATTR_MERCURY_ISA_VERSION
	.align		4
        /*0070*/ 	.byte	0x03, 0x5f
        /*0072*/ 	.short	0x0101


	//----- nvinfo : EIATTR_VRC_CTA_INIT_COUNT
	.align		4
        /*0074*/ 	.byte	0x02, 0x4a
	.zero		1
	.zero		1


	//----- nvinfo : EIATTR_EXIT_INSTR_OFFSETS
	.align		4
        /*0078*/ 	.byte	0x04, 0x1c
        /*007a*/ 	.short	(.L_181 - .L_180)


	//   ....[0]....
.L_180:
        /*007c*/ 	.word	0x000000a0


	//   ....[1]....
        /*0080*/ 	.word	0x000001b0


	//----- nvinfo : EIATTR_CRS_STACK_SIZE
	.align		4
.L_181:
        /*0084*/ 	.byte	0x04, 0x1e
        /*0086*/ 	.short	(.L_183 - .L_182)
.L_182:
        /*0088*/ 	.word	0x00000000


	//----- nvinfo : EIATTR_CBANK_PARAM_SIZE
	.align		4
.L_183:
        /*008c*/ 	.byte	0x03, 0x19
        /*008e*/ 	.short	0x0020


	//----- nvinfo : EIATTR_PARAM_CBANK
	.align		4
        /*0090*/ 	.byte	0x04, 0x0a
        /*0092*/ 	.short	(.L_185 - .L_184)
	.align		4
.L_184:
        /*0094*/ 	.word	index@(.nv.constant0._Z16paddingAddZeroesiiPKfiiPf)
        /*0098*/ 	.short	0x0380
        /*009a*/ 	.short	0x0020


	//----- nvinfo : EIATTR_SW_WAR
	.align		4
.L_185:
        /*009c*/ 	.byte	0x04, 0x36
        /*009e*/ 	.short	(.L_187 - .L_186)
.L_186:
        /*00a0*/ 	.word	0x00000008
.L_187:


//--------------------- .nv.info._Z21gemm_acim_with_scale_PKiS0_PfiiiiiPKfS3_b --------------------------
	.section	.nv.info._Z21gemm_acim_with_scale_PKiS0_PfiiiiiPKfS3_b,"",@"SHT_CUDA_INFO"
	.sectionflags	@""
	.align	4


	//----- nvinfo : EIATTR_CUDA_API_VERSION
	.align		4
        /*0000*/ 	.byte	0x04, 0x37
        /*0002*/ 	.short	(.L_189 - .L_188)
.L_188:
        /*0004*/ 	.word	0x00000082


	//----- nvinfo : EIATTR_KPARAM_INFO
	.align		4
.L_189:
        /*0008*/ 	.byte	0x04, 0x17
        /*000a*/ 	.short	(.L_191 - .L_190)
.L_190:
        /*000c*/ 	.word	0x00000000
        /*0010*/ 	.short	0x000a
        /*0012*/ 	.short	0x0040
        /*0014*/ 	.byte	0x00, 0xf0, 0x05, 0x00


	//----- nvinfo : EIATTR_KPARAM_INFO
	.align		4
.L_191:
        /*0018*/ 	.byte	0x04, 0x17
        /*001a*/ 	.short	(.L_193 - .L_192)
.L_192:
        /*001c*/ 	.word	0x00000000
        /*0020*/ 	.short	0x0009
        /*0022*/ 	.short	0x0038
        /*0024*/ 	.byte	0x00, 0xf5, 0x21, 0x00


	//----- nvinfo : EIATTR_KPARAM_INFO
	.align		4
.L_193:
        /*0028*/ 	.byte	0x04, 0x17
        /*002a*/ 	.short	(.L_195 - .L_194)
.L_194:
        /*002c*/ 	.word	0x00000000
        /*0030*/ 	.short	0x0008
        /*0032*/ 	.short	0x0030
        /*0034*/ 	.byte	0x00, 0xf5, 0x21, 0x00


	//----- nvinfo : EIATTR_KPARAM_INFO
	.align		4
.L_195:
        /*0038*/ 	.byte	0x04, 0x17
        /*003a*/ 	.short	(.L_197 - .L_196)
.L_196:
        /*003c*/ 	.word	0x00000000
        /*0040*/ 	.short	0x0007
        /*0042*/ 	.short	0x0028
        /*0044*/ 	.byte	0x00, 0xf0, 0x11, 0x00


	//----- nvinfo : EIATTR_KPARAM_INFO
	.align		4
.L_197:
        /*0048*/ 	.byte	0x04, 0x17
        /*004a*/ 	.short	(.L_199 - .L_198)
.L_198:
        /*004c*/ 	.word	0x00000000
        /*0050*/ 	.short	0x0006
        /*0052*/ 	.short	0x0024
        /*0054*/ 	.byte	0x00, 0xf0, 0x11, 0x00


	//----- nvinfo : EIATTR_KPARAM_INFO
	.align		4
.L_199:
        /*0058*/ 	.byte	0x04, 0x17
        /*005a*/ 	.short	(.L_201 - .L_200)
.L_200:
        /*005c*/ 	.word	0x00000000
        /*0060*/ 	.short	0x0005
        /*0062*/ 	.short	0x0020
        /*0064*/ 	.byte	0x00, 0xf0, 0x11, 0x00


	//----- nvinfo : EIATTR_KPARAM_INFO
	.align		4
.L_201:
        /*0068*/ 	.byte	0x04, 0x17
        /*006a*/ 	.short	(.L_203 - .L_202)
.L_202:
        /*006c*/ 	.word	0x00000000
        /*0070*/ 	.short	0x0004
        /*0072*/ 	.short	0x001c
        /*0074*/ 	.byte	0x00, 0xf0, 0x11, 0x00


	//----- nvinfo : EIATTR_KPARAM_INFO
	.align		4
.L_203:
        /*0078*/ 	.byte	0x04, 0x17
        /*007a*/ 	.short	(.L_205 - .L_204)
.L_204:
        /*007c*/ 	.word	0x00000000
        /*0080*/ 	.short	0x0003
        /*0082*/ 	.short	0x0018
        /*0084*/ 	.byte	0x00, 0xf0, 0x11, 0x00


	//----- nvinfo : EIATTR_KPARAM_INFO
	.align		4
.L_205:
        /*0088*/ 	.byte	0x04, 0x17
        /*008a*/ 	.short	(.L_207 - .L_206)
.L_206:
        /*008c*/ 	.word	0x00000000
        /*0090*/ 	.short	0x0002
        /*0092*/ 	.short	0x0010
        /*0094*/ 	.byte	0x00, 0xf5, 0x21, 0x00


	//----- nvinfo : EIATTR_KPARAM_INFO
	.align		4
.L_207:
        /*0098*/ 	.byte	0x04, 0x17
        /*009a*/ 	.short	(.L_209 - .L_208)
.L_208:
        /*009c*/ 	.word	0x00000000
        /*00a0*/ 	.short	0x0001
        /*00a2*/ 	.short	0x0008
        /*00a4*/ 	.byte	0x00, 0xf5, 0x21, 0x00


	//----- nvinfo : EIATTR_KPARAM_INFO
	.align		4
.L_209:
        /*00a8*/ 	.byte	0x04, 0x17
        /*00aa*/ 	.short	(.L_211 - .L_210)
.L_210:
        /*00ac*/ 	.word	0x00000000
        /*00b0*/ 	.short	0x0000
        /*00b2*/ 	.short	0x0000
        /*00b4*/ 	.byte	0x00, 0xf5, 0x21, 0x00


	//----- nvinfo : EIATTR_SPARSE_MMA_MASK
	.align		4
.L_211:
        /*00b8*/ 	.byte	0x03, 0x50
        /*00ba*/ 	.short	0x0000


	//----- nvinfo : EIATTR_MAXREG_COUNT
	.align		4
        /*00bc*/ 	.byte	0x03, 0x1b
        /*00be*/ 	.short	0x00ff


	//----- nvinfo : EIATTR_EXTERNS
	.align		4
        /*00c0*/ 	.byte	0x04, 0x0f
        /*00c2*/ 	.short	(.L_213 - .L_212)


	//   ....[0]....
	.align		4
.L_212:
        /*00c4*/ 	.word	index@(vprintf)


	//   ....[1]....
	.align		4
        /*00c8*/ 	.word	index@(malloc)


	//----- nvinfo : EIATTR_MERCURY_ISA_VERSION
	.align		4
.L_213:
        /*00cc*/ 	.byte	0x03, 0x5f
        /*00ce*/ 	.short	0x0101


	//----- nvinfo : EIATTR_VRC_CTA_INIT_COUNT
	.align		4
        /*00d0*/ 	.byte	0x02, 0x4a
	.zero		1
	.zero		1


	//----- nvinfo : EIATTR_SYSCALL_OFFSETS
	.align		4
        /*00d4*/ 	.byte	0x04, 0x46
        /*00d6*/ 	.short	(.L_215 - .L_214)


	//   ....[0]....
.L_214:
        /*00d8*/ 	.word	0x000003f0


	//   ....[1]....
        /*00dc*/ 	.word	0x00000440


	//   ....[2]....
        /*00e0*/ 	.word	0x000012d0


	//   ....[3]....
        /*00e4*/ 	.word	0x00001320


	//   ....[4]....
        /*00e8*/ 	.word	0x000014d0


	//   ....[5]....
        /*00ec*/ 	.word	0x00001570


	//   ....[6]....
        /*00f0*/ 	.word	0x00001600


	//   ....[7]....
        /*00f4*/ 	.word	0x00001690


	//   ....[8]....
        /*00f8*/ 	.word	0x00001810


	//   ....[9]....
        /*00fc*/ 	.word	0x000018f0


	//   ....[10]....
        /*0100*/ 	.word	0x000019a0


	//   ....[11]....
        /*0104*/ 	.word	0x00002b10


	//   ....[12]....
        /*0108*/ 	.word	0x00002ef0


	//   ....[13]....
        /*010c*/ 	.word	0x00002f40


	//   ....[14]....
        /*0110*/ 	.word	0x00003060


	//   ....[15]....
        /*0114*/ 	.word	0x000030b0


	//   ....[16]....
        /*0118*/ 	.word	0x000031d0


	//   ....[17]....
        /*011c*/ 	.word	0x00003220


	//   ....[18]....
        /*0120*/ 	.word	0x00003340


	//   ....[19]....
        /*0124*/ 	.word	0x00003390


	//   ....[20]....
        /*0128*/ 	.word	0x00003580


	//   ....[21]....
        /*012c*/ 	.word	0x000035d0


	//   ....[22]....
        /*0130*/ 	.word	0x00003740


	//   ....[23]....
        /*0134*/ 	.word	0x00003790


	//   ....[24]....
        /*0138*/ 	.word	0x00003930


	//   ....[25]....
        /*013c*/ 	.word	0x00003980


	//   ....[26]....
        /*0140*/ 	.word	0x00003bc0


	//   ....[27]....
        /*0144*/ 	.word	0x00003c10


	//   ....[28]....
        /*0148*/ 	.word	0x00003d30


	//   ....[29]....
        /*014c*/ 	.word	0x00003d80


	//   ....[30]....
        /*0150*/ 	.word	0x00003ea0


	//   ....[31]....
        /*0154*/ 	.word	0x00003ef0


	//   ....[32]....
        /*0158*/ 	.word	0x00004010


	//   ....[33]....
        /*015c*/ 	.word	0x00004060


	//   ....[34]....
        /*0160*/ 	.word	0x00004180


	//   ....[35]....
        /*0164*/ 	.word	0x000041d0


	//   ....[36]....
        /*0168*/ 	.word	0x000042f0


	//   ....[37]....
        /*016c*/ 	.word	0x00004340


	//   ....[38]....
        /*0170*/ 	.word	0x00004460


	//   ....[39]....
        /*0174*/ 	.word	0x000044b0


	//   ....[40]....
        /*0178*/ 	.word	0x000045d0


	//   ....[41]....
        /*017c*/ 	.word	0x00004620


	//   ....[42]....
        /*0180*/ 	.word	0x00004810


	//   ....[43]....
        /*0184*/ 	.word	0x00004860


	//   ....[44]....
        /*0188*/ 	.word	0x000049d0


	//   ....[45]....
        /*018c*/ 	.word	0x00004a20


	//   ....[46]....
        /*0190*/ 	.word	0x00004b90


	//   ....[47]....
        /*0194*/ 	.word	0x00004be0


	//   ....[48]....
        /*0198*/ 	.word	0x00004d50


	//   ....[49]....
        /*019c*/ 	.word	0x00004da0


	//   ....[50]....
        /*01a0*/ 	.word	0x00004f60


	//   ....[51]....
        /*01a4*/ 	.word	0x00004fb0


	//   ....[52]....
        /*01a8*/ 	.word	0x00005120


	//   ....[53]....
        /*01ac*/ 	.word	0x00005170


	//   ....[54]....
        /*01b0*/ 	.word	0x00005310


	//   ....[55]....
        /*01b4*/ 	.word	0x00005360


	//----- nvinfo : EIATTR_EXIT_INSTR_OFFSETS
	.align		4
.L_215:
        /*01b8*/ 	.byte	0x04, 0x1c
        /*01ba*/ 	.short	(.L_217 - .L_216)


	//   ....[0]....
.L_216:
        /*01bc*/ 	.word	0x00000130


	//   ....[1]....
        /*01c0*/ 	.word	0x00001160


	//   ....[2]....
        /*01c4*/ 	.word	0x00002d00


	//   ....[3]....
        /*01c8*/ 	.word	0x00003430


	//   ....[4]....
        /*01cc*/ 	.word	0x00003800


	//   ....[5]....
        /*01d0*/ 	.word	0x000039d0


	//   ....[6]....
        /*01d4*/ 	.word	0x000046c0


	//   ....[7]....
        /*01d8*/ 	.word	0x00004e10


	//   ....[8]....
        /*01dc*/ 	.word	0x000051e0


	//   ....[9]....
        /*01e0*/ 	.word	0x000053b0


	//----- nvinfo : EIATTR_CRS_STACK_SIZE
	.align		4
.L_217:
        /*01e4*/ 	.byte	0x04, 0x1e
        /*01e6*/ 	.short	(.L_219 - .L_218)
.L_218:
        /*01e8*/ 	.word	0x00000000


	//----- nvinfo : EIATTR_CBANK_PARAM_SIZE
	.align		4
.L_219:
        /*01ec*/ 	.byte	0x03, 0x19
        /*01ee*/ 	.short	0x0041


	//----- nvinfo : EIATTR_PARAM_CBANK
	.align		4
        /*01f0*/ 	.byte	0x04, 0x0a
        /*01f2*/ 	.short	(.L_221 - .L_220)
	.align		4
.L_220:
        /*01f4*/ 	.word	index@(.nv.constant0._Z21gemm_acim_with_scale_PKiS0_PfiiiiiPKfS3_b)
        /*01f8*/ 	.short	0x0380
        /*01fa*/ 	.short	0x0041


	//----- nvinfo : EIATTR_SW_WAR
	.align		4
.L_221:
        /*01fc*/ 	.byte	0x04, 0x36
        /*01fe*/ 	.short	(.L_223 - .L_222)
.L_222:
        /*0200*/ 	.word	0x00000008
.L_223:


//--------------------- .nv.info._Z10gemm_acim_PKiS0_Piiiiiib --------------------------
	.section	.nv.info._Z10gemm_acim_PKiS0_Piiiiiib,"",@"SHT_CUDA_INFO"
	.sectionflags	@""
	.align	4


	//----- nvinfo : EIATTR_CUDA_API_VERSION
	.align		4
        /*0000*/ 	.byte	0x04, 0x37
        /*0002*/ 	.short	(.L_225 - .L_224)
.L_224:
        /*0004*/ 	.word	0x00000082


	//----- nvinfo : EIATTR_KPARAM_INFO
	.align		4
.L_225:
        /*0008*/ 	.byte	0x04, 0x17
        /*000a*/ 	.short	(.L_227 - .L_226)
.L_226:
        /*000c*/ 	.word	0x00000000
        /*0010*/ 	.short	0x0008
        /*0012*/ 	.short	0x002c
        /*0014*/ 	.byte	0x00, 0xf0, 0x05, 0x00


	//----- nvinfo : EIATTR_KPARAM_INFO
	.align		4
.L_227:
        /*0018*/ 	.byte	0x04, 0x17
        /*001a*/ 	.short	(.L_229 - .L_228)
.L_228:
        /*001c*/ 	.word	0x00000000
        /*0020*/ 	.short	0x0007
        /*0022*/ 	.short	0x0028
        /*0024*/ 	.byte	0x00, 0xf0, 0x11, 0x00


	//----- nvinfo : EIATTR_KPARAM_INFO
	.align		4
.L_229:
        /*0028*/ 	.byte	0x04, 0x17
        /*002a*/ 	.short	(.L_231 - .L_230)
.L_230:
        /*002c*/ 	.word	0x00000000
        /*0030*/ 	.short	0x0006
        /*0032*/ 	.short	0x0024
        /*0034*/ 	.byte	0x00, 0xf0, 0x11, 0x00


	//----- nvinfo : EIATTR_KPARAM_INFO
	.align		4
.L_231:
        /*0038*/ 	.byte	0x04, 0x17
        /*003a*/ 	.short	(.L_233 - .L_232)
.L_232:
        /*003c*/ 	.word	0x00000000
        /*0040*/ 	.short	0x0005
        /*0042*/ 	.short	0x0020
        /*0044*/ 	.byte	0x00, 0xf0, 0x11, 0x00


	//----- nvinfo : EIATTR_KPARAM_INFO
	.align		4
.L_233:
        /*0048*/ 	.byte	0x04, 0x17
        /*004a*/ 	.short	(.L_235 - .L_234)
.L_234:
        /*004c*/ 	.word	0x00000000
        /*0050*/ 	.short	0x0004
        /*0052*/ 	.short	0x001c
        /*0054*/ 	.byte	0x00, 0xf0, 0x11, 0x00


	//----- nvinfo : EIATTR_KPARAM_INFO
	.align		4
.L_235:
        /*0058*/ 	.byte	0x04, 0x17
        /*005a*/ 	.short	(.L_237 - .L_236)
.L_236:
        /*005c*/ 	.word	0x00000000
        /*0060*/ 	.short	0x0003
        /*0062*/ 	.short	0x0018
        /*0064*/ 	.byte	0x00, 0xf0, 0x11, 0x00


	//----- nvinfo : EIATTR_KPARAM_INFO
	.align		4
.L_237:
        /*0068*/ 	.byte	0x04, 0x17
        /*006a*/ 	.short	(.L_239 - .L_238)
.L_238:
        /*006c*/ 	.word	0x00000000
        /*0070*/ 	.short	0x0002
        /*0072*/ 	.short	0x0010
        /*0074*/ 	.byte	0x00, 0xf5, 0x21, 0x00


	//----- nvinfo : EIATTR_KPARAM_INFO
	.align		4
.L_239:
        /*0078*/ 	.byte	0x04, 0x17
        /*007a*/ 	.short	(.L_241 - .L_240)
.L_240:
        /*007c*/ 	.word	0x00000000
        /*0080*/ 	.short	0x0001
        /*0082*/ 	.short	0x0008
        /*0084*/ 	.byte	0x00, 0xf5, 0x21, 0x00


	//----- nvinfo : EIATTR_KPARAM_INFO
	.align		4
.L_241:
        /*0088*/ 	.byte	0x04, 0x17
        /*008a*/ 	.short	(.L_243 - .L_242)
.L_242:
        /*008c*/ 	.word	0x00000000
        /*0090*/ 	.short	0x0000
        /*0092*/ 	.short	0x0000
        /*0094*/ 	.byte	0x00, 0xf5, 0x21, 0x00


	//----- nvinfo : EIATTR_SPARSE_MMA_MASK
	.align		4
.L_243:
        /*0098*/ 	.byte	0x03, 0x50
        /*009a*/ 	.short	0x0000


	//----- nvinfo : EIATTR_MAXREG_COUNT
	.align		4
        /*009c*/ 	.byte	0x03, 0x1b
        /*009e*/ 	.short	0x00ff


	//----- nvinfo : EIATTR_EXTERNS
	.align		4
        /*00a0*/ 	.byte	0x04, 0x0f
        /*00a2*/ 	.short	(.L_245 - .L_244)


	//   ....[0]....
	.align		4
.L_244:
        /*00a4*/ 	.word	index@(vprintf)


	//   ....[1]....
	.align		4
        /*00a8*/ 	.word	index@(malloc)


	//----- nvinfo : EIATTR_MERCURY_ISA_VERSION
	.align		4
.L_245:
        /*00ac*/ 	.byte	0x03, 0x5f
        /*00ae*/ 	.short	0x0101


	//----- nvinfo : EIATTR_VRC_CTA_INIT_COUNT
	.align		4
        /*00b0*/ 	.byte	0x02, 0x4a
	.zero		1
	.zero		1


	//----- nvinfo : EIATTR_SYSCALL_OFFSETS
	.align		4
        /*00b4*/ 	.byte	0x04, 0x46
        /*00b6*/ 	.short	(.L_247 - .L_246)


	//   ....[0]....
.L_246:
        /*00b8*/ 	.word	0x00000350


	//   ....[1]....
        /*00bc*/ 	.word	0x000003a0


	//   ....[2]....
        /*00c0*/ 	.word	0x000011d0


	//   ....[3]....
        /*00c4*/ 	.word	0x00001220


	//   ....[4]....
        /*00c8*/ 	.word	0x000013d0


	//   ....[5]....
        /*00cc*/ 	.word	0x00001460


	//   ....[6]....
        /*00d0*/ 	.word	0x000014f0


	//   ....[7]....
        /*00d4*/ 	.word	0x00001580


	//   ....[8]....
        /*00d8*/ 	.word	0x000016a0


	//   ....[9]....
        /*00dc*/ 	.word	0x00001770


	//   ....[10]....
        /*00e0*/ 	.word	0x00001820


	//   ....[11]....
        /*00e4*/ 	.word	0x00002930


	//   ....[12]....
        /*00e8*/ 	.word	0x00002c70


	//   ....[13]....
        /*00ec*/ 	.word	0x00002cc0


	//   ....[14]....
        /*00f0*/ 	.word	0x00002d50


	//   ....[15]....
        /*00f4*/ 	.word	0x00002da0


	//   ....[16]....
        /*00f8*/ 	.word	0x00002e30


	//   ....[17]....
        /*00fc*/ 	.word	0x00002e80


	//   ....[18]....
        /*0100*/ 	.word	0x00002f10


	//   ....[19]....
        /*0104*/ 	.word	0x00002f60


	//   ....[20]....
        /*0108*/ 	.word	0x00003080


	//   ....[21]....
        /*010c*/ 	.word	0x000030d0


	//   ....[22]....
        /*0110*/ 	.word	0x000032a0


	//   ....[23]....
        /*0114*/ 	.word	0x000032f0


	//   ....[24]....
        /*0118*/ 	.word	0x00003380


	//   ....[25]....
        /*011c*/ 	.word	0x000033d0


	//   ....[26]....
        /*0120*/ 	.word	0x00003460


	//   ....[27]....
        /*0124*/ 	.word	0x000034b0


	//   ....[28]....
        /*0128*/ 	.word	0x00003540


	//   ....[29]....
        /*012c*/ 	.word	0x00003590


	//   ....[30]....
        /*0130*/ 	.word	0x000036e0


	//   ....[31]....
        /*0134*/ 	.word	0x00003730


	//----- nvinfo : EIATTR_EXIT_INSTR_OFFSETS
	.align		4
.L_247:
        /*0138*/ 	.byte	0x04, 0x1c
        /*013a*/ 	.short	(.L_249 - .L_248)


	//   ....[0]....
.L_248:
        /*013c*/ 	.word	0x00000130


	//   ....[1]....
        /*0140*/ 	.word	0x00001090


	//   ....[2]....
        /*0144*/ 	.word	0x00002af0


	//   ....[3]....
        /*0148*/ 	.word	0x00002fc0


	//   ....[4]....
        /*014c*/ 	.word	0x00003100


	//   ....[5]....
        /*0150*/ 	.word	0x000035f0


	//   ....[6]....
        /*0154*/ 	.word	0x00003770


	//----- nvinfo : EIATTR_CRS_STACK_SIZE
	.align		4
.L_249:
        /*0158*/ 	.byte	0x04, 0x1e
        /*015a*/ 	.short	(.L_251 - .L_250)
.L_250:
        /*015c*/ 	.word	0x00000000


	//----- nvinfo : EIATTR_CBANK_PARAM_SIZE
	.align		4
.L_251:
        /*0160*/ 	.byte	0x03, 0x19
        /*0162*/ 	.short	0x002d


	//----- nvinfo : EIATTR_PARAM_CBANK
	.align		4
        /*0164*/ 	.byte	0x04, 0x0a
        /*0166*/ 	.short	(.L_253 - .L_252)
	.align		4
.L_252:
        /*0168*/ 	.word	index@(.nv.constant0._Z10gemm_acim_PKiS0_Piiiiiib)
        /*016c*/ 	.short	0x0380
        /*016e*/ 	.short	0x002d


	//----- nvinfo : EIATTR_SW_WAR
	.align		4
.L_253:
        /*0170*/ 	.byte	0x04, 0x36
        /*0172*/ 	.short	(.L_255 - .L_254)
.L_254:
        /*0174*/ 	.word	0x00000008
.L_255:


//--------------------- .nv.callgraph             --------------------------
	.section	.nv.callgraph,"",@"SHT_CUDA_CALLGRAPH"
	.align	4
	.sectionentsize	8
	.align		4
        /*0000*/ 	.word	0x00000000
	.align		4
        /*0004*/ 	.word	0xffffffff
	.align		4
        /*0008*/ 	.word	index@(_Z13dot_acim_callPKiS0_Piiiib)
	.align		4
        /*000c*/ 	.word	index@(vprintf)
	.align		4
        /*0010*/ 	.word	index@(_Z13dot_acim_callPKiS0_Piiiib)
	.align		4
        /*0014*/ 	.word	index@(malloc)
	.align		4
        /*0018*/ 	.word	index@(_Z19test_get_bit_kernelv)
	.align		4
        /*001c*/ 	.word	index@(vprintf)
	.align		4
        /*0020*/ 	.word	index@(_Z21gemm_acim_with_scale_PKiS0_PfiiiiiPKfS3_b)
	.align		4
        /*0024*/ 	.word	index@(vprintf)
	.align		4
        /*0028*/ 	.word	index@(_Z21gemm_acim_with_scale_PKiS0_PfiiiiiPKfS3_b)
	.align		4
        /*002c*/ 	.word	index@(malloc)
	.align		4
        /*0030*/ 	.word	index@(_Z10gemm_acim_PKiS0_Piiiiiib)
	.align		4
        /*0034*/ 	.word	index@(vprintf)
	.align		4
        /*0038*/ 	.word	index@(_Z10gemm_acim_PKiS0_Piiiiiib)
	.align		4
        /*003c*/ 	.word	index@(malloc)
	.align		4
        /*0040*/ 	.word	0x00000000
	.align		4
        /*0044*/ 	.word	0xfffffffe
	.align		4
        /*0048*/ 	.word	0x00000000
	.align		4
        /*004c*/ 	.word	0xfffffffd
	.align		4
        /*0050*/ 	.word	0x00000000
	.align		4
        /*0054*/ 	.word	0xfffffffc


//--------------------- .nv.constant4             --------------------------
	.section	.nv.constant4,"a",@progbits
	.align	8
	.align		8
.nv.constant4:
        /*0000*/ 	.dword	vprintf
	.align		8
        /*0008*/ 	.dword	malloc
	.align		8
        /*0010*/ 	.dword	$str
	.align		8
        /*0018*/ 	.dword	$str$1
	.align		8
        /*0020*/ 	.dword	$str$2
	.align		8
        /*0028*/ 	.dword	$str$3


//--------------------- .text._Z13dot_acim_callPKiS0_Piiiib --------------------------
	.section	.text._Z13dot_acim_callPKiS0_Piiiib,"ax",@progbits
	.align	128
        .global         _Z13dot_acim_callPKiS0_Piiiib
        .type           _Z13dot_acim_callPKiS0_Piiiib,@function
        .size           _Z13dot_acim_callPKiS0_Piiiib,(.L_x_298 - _Z13dot_acim_callPKiS0_Piiiib)
        .other          _Z13dot_acim_callPKiS0_Piiiib,@"STO_CUDA_ENTRY STV_DEFAULT"
_Z13dot_acim_callPKiS0_Piiiib:
.text._Z13dot_acim_callPKiS0_Piiiib:
[----:B------:R-:W0:Y:S01]  /*0000*/  LDC R1, c[0x0][0x37c] ;  /* 0x0000df00ff017b82 */ /* 0x000e220000000800 */
[----:B------:R-:W1:Y:S01]  /*0010*/  LDCU UR36, c[0x0][0x398] ;  /* 0x00007300ff2477ac */ /* 0x000e620008000800 */
[----:B------:R-:W-:Y:S01]  /*0020*/  MOV R17, 0x8 ;  /* 0x0000000800117802 */ /* 0x000fe20000000f00 */
[----:B0-----:R-:W-:Y:S01]  /*0030*/  VIADD R1, R1, 0xfffffff8 ;  /* 0xfffffff801017836 */ /* 0x001fe20000000000 */
[----:B------:R-:W0:Y:S04]  /*0040*/  LDCU UR4, c[0x0][0x2f8] ;  /* 0x00005f00ff0477ac */ /* 0x000e280008000800 */
[----:B------:R2:W3:Y:S01]  /*0050*/  LDC.64 R6, c[0x4][R17] ;  /* 0x0100000011067b82 */ /* 0x0004e20000000a00 */
[----:B------:R-:W4:Y:S01]  /*0060*/  LDCU UR5, c[0x0][0x2fc] ;  /* 0x00005f80ff0577ac */ /* 0x000f220008000800 */
[----:B-1----:R-:W-:-:S04]  /*0070*/  USHF.L.U32 UR36, UR36, 0x2, URZ ;  /* 0x0000000224247899 */ /* 0x002fc800080006ff */
[----:B------:R-:W-:Y:S01]  /*0080*/  UIMAD.WIDE UR36, UR36, 0x4, URZ ;  /* 0x00000004242478a5 */ /* 0x000fe2000f8e02ff */
[----:B0-----:R-:W-:-:S05]  /*0090*/  IADD3 R16, P0, PT, R1, UR4, RZ ;  /* 0x0000000401107c10 */ /* 0x001fca000ff1e0ff */
[----:B------:R-:W-:Y:S02]  /*00a0*/  IMAD.U32 R3, RZ, RZ, UR37 ;  /* 0x00000025ff037e24 */ /* 0x000fe4000f8e00ff */
[----:B------:R-:W-:Y:S02]  /*00b0*/  IMAD.U32 R5, RZ, RZ, UR37 ;  /* 0x00000025ff057e24 */ /* 0x000fe4000f8e00ff */
[----:B------:R-:W-:Y:S02]  /*00c0*/  IMAD.U32 R2, RZ, RZ, UR36 ;  /* 0x00000024ff027e24 */ /* 0x000fe4000f8e00ff */
[----:B------:R-:W-:Y:S02]  /*00d0*/  IMAD.U32 R4, RZ, RZ, UR36 ;  /* 0x00000024ff047e24 */ /* 0x000fe4000f8e00ff */
[----:B------:R-:W-:Y:S02]  /*00e0*/  IMAD.MOV.U32 R5, RZ, RZ, R3 ;  /* 0x000000ffff057224 */ /* 0x000fe400078e0003 */
[----:B--2-4-:R-:W-:-:S07]  /*00f0*/  IMAD.X R2, RZ, RZ, UR5, P0 ;  /* 0x00000005ff027e24 */ /* 0x014fce00080e06ff */
[----:B------:R-:W-:-:S07]  /*0100*/  LEPC R20, `(.L_x_0) ;  /* 0x000000001014794e */ /* 0x000fce0000000000 */
[----:B---3--:R-:W-:Y:S05]  /*0110*/  CALL.ABS.NOINC R6 ;  /* 0x0000000006007343 */ /* 0x008fea0003c00000 */
.L_x_0:
[----:B------:R0:W1:Y:S01]  /*0120*/  LDC.64 R6, c[0x4][R17] ;  /* 0x0100000011067b82 */ /* 0x0000620000000a00 */
[----:B------:R-:W-:Y:S02]  /*0130*/  IMAD.U32 R9, RZ, RZ, UR37 ;  /* 0x00000025ff097e24 */ /* 0x000fe4000f8e00ff */
[----:B------:R-:W-:Y:S02]  /*0140*/  IMAD.U32 R5, RZ, RZ, UR37 ;  /* 0x00000025ff057e24 */ /* 0x000fe4000f8e00ff */
[----:B------:R-:W-:Y:S02]  /*0150*/  IMAD.U32 R4, RZ, RZ, UR36 ;  /* 0x00000024ff047e24 */ /* 0x000fe4000f8e00ff */
[----:B------:R-:W-:Y:S02]  /*0160*/  IMAD.U32 R8, RZ, RZ, UR36 ;  /* 0x00000024ff087e24 */ /* 0x000fe4000f8e00ff */
[----:B0-----:R-:W-:-:S07]  /*0170*/  IMAD.MOV.U32 R5, RZ, RZ, R9 ;  /* 0x000000ffff057224 */ /* 0x001fce00078e0009 */
[----:B------:R-:W-:-:S07]  /*0180*/  LEPC R20, `(.L_x_1) ;  /* 0x000000001014794e */ /* 0x000fce0000000000 */
[----:B-1----:R-:W-:Y:S05]  /*0190*/  CALL.ABS.NOINC R6 ;  /* 0x0000000006007343 */ /* 0x002fea0003c00000 */
.L_x_1:
[----:B------:R-:W0:Y:S01]  /*01a0*/  LDC R3, c[0x0][0x3a0] ;  /* 0x0000e800ff037b82 */ /* 0x000e220000000800 */
[----:B------:R-:W-:-:S07]  /*01b0*/  IMAD.MOV.U32 R17, RZ, RZ, RZ ;  /* 0x000000ffff117224 */ /* 0x000fce00078e00ff */
[----:B------:R-:W1:Y:S08]  /*01c0*/  LDC R0, c[0x0][0x39c] ;  /* 0x0000e700ff007b82 */ /* 0x000e700000000800 */
[----:B------:R-:W2:Y:S01]  /*01d0*/  LDC.64 R4, c[0x0][0x358] ;  /* 0x0000d600ff047b82 */ /* 0x000ea20000000a00 */
[----:B0-----:R-:W-:-:S04]  /*01e0*/  ISETP.GE.AND P0, PT, R3, 0x1, PT ;  /* 0x000000010300780c */ /* 0x001fc80003f06270 */
[----:B-1----:R-:W-:-:S13]  /*01f0*/  ISETP.LT.OR P0, PT, R0, 0x1, !P0 ;  /* 0x000000010000780c */ /* 0x002fda0004701670 */
[----:B--2---:R-:W-:Y:S05]  /*0200*/  @P0 BRA `(.L_x_2) ;  /* 0x0000004000040947 */ /* 0x004fea0003800000 */
[----:B------:R-:W0:Y:S01]  /*0210*/  LDCU.U8 UR4, c[0x0][0x3a4] ;  /* 0x00007480ff0477ac */ /* 0x000e220008000000 */
[----:B------:R-:W-:Y:S01]  /*0220*/  BSSY.RECONVERGENT B7, `(.L_x_2) ;  /* 0x00003ff000077945 */ /* 0x000fe20003800200 */
[----:B------:R-:W-:Y:S02]  /*0230*/  VIADD R3, R3, 0xffffffff ;  /* 0xffffffff03037836 */ /* 0x000fe40000000000 */
[----:B------:R-:W-:Y:S01]  /*0240*/  VIADD R0, R0, 0xffffffff ;  /* 0xffffffff00007836 */ /* 0x000fe20000000000 */
[----:B0-----:R-:W-:-:S04]  /*0250*/  UPRMT UR4, UR4, 0x8880, URZ ;  /* 0x0000888004047896 */ /* 0x001fc800080000ff */
[----:B------:R-:W-:-:S09]  /*0260*/  UISETP.NE.AND UP0, UPT, UR4, URZ, UPT ;  /* 0x000000ff0400728c */ /* 0x000fd2000bf05270 */
[----:B------:R-:W-:Y:S05]  /*0270*/  BRA.U UP0, `(.L_x_3) ;  /* 0x0000002500647547 */ /* 0x000fea000b800000 */
[----:B------:R-:W0:Y:S02]  /*0280*/  LDC R8, c[0x0][0x398] ;  /* 0x0000e600ff087b82 */ /* 0x000e240000000800 */
[----:B0-----:R-:W-:-:S13]  /*0290*/  ISETP.GE.AND P0, PT, R8, 0x1, PT ;  /* 0x000000010800780c */ /* 0x001fda0003f06270 */
[----:B------:R-:W-:Y:S05]  /*02a0*/  @!P0 BRA `(.L_x_4) ;  /* 0x0000003c00d88947 */ /* 0x000fea0003800000 */
[C---:B------:R-:W-:Y:S01]  /*02b0*/  LOP3.LUT R2, R8.reuse, 0xf, RZ, 0xc0, !PT ;  /* 0x0000000f08027812 */ /* 0x040fe200078ec0ff */
[----:B------:R-:W-:Y:S01]  /*02c0*/  BSSY.RECONVERGENT B0, `(.L_x_5) ;  /* 0x0000253000007945 */ /* 0x000fe20003800200 */
[C---:B------:R-:W-:Y:S01]  /*02d0*/  LOP3.LUT R6, R8.reuse, 0x7, RZ, 0xc0, !PT ;  /* 0x0000000708067812 */ /* 0x040fe200078ec0ff */
[----:B------:R-:W-:Y:S01]  /*02e0*/  IMAD.MOV.U32 R9, RZ, RZ, RZ ;  /* 0x000000ffff097224 */ /* 0x000fe200078e00ff */
[C---:B------:R-:W-:Y:S01]  /*02f0*/  LOP3.LUT R7, R8.reuse, 0x7ffffff0, RZ, 0xc0, !PT ;  /* 0x7ffffff008077812 */ /* 0x040fe200078ec0ff */
[----:B------:R-:W-:Y:S01]  /*0300*/  IMAD.MOV.U32 R17, RZ, RZ, RZ ;  /* 0x000000ffff117224 */ /* 0x000fe200078e00ff */
[----:B------:R-:W-:Y:S01]  /*0310*/  LOP3.LUT R8, R8, 0x3, RZ, 0xc0, !PT ;  /* 0x0000000308087812 */ /* 0x000fe200078ec0ff */
[----:B------:R-:W-:Y:S02]  /*0320*/  VIADD R10, R2, 0xffffffff ;  /* 0xffffffff020a7836 */ /* 0x000fe40000000000 */
[----:B------:R-:W-:Y:S02]  /*0330*/  VIADD R11, R6, 0xffffffff ;  /* 0xffffffff060b7836 */ /* 0x000fe40000000000 */
[----:B------:R-:W-:-:S07]  /*0340*/  IMAD.MOV R12, RZ, RZ, -R7 ;  /* 0x000000ffff0c7224 */ /* 0x000fce00078e0a07 */
.L_x_24:
[----:B------:R-:W-:Y:S01]  /*0350*/  ISETP.NE.AND P0, PT, R9, R0, PT ;  /* 0x000000000900720c */ /* 0x000fe20003f05270 */
[----:B------:R-:W-:-:S12]  /*0360*/  BSSY.RECONVERGENT B1, `(.L_x_6) ;  /* 0x0000244000017945 */ /* 0x000fd80003800200 */
[----:B------:R-:W-:Y:S05]  /*0370*/  @!P0 BRA `(.L_x_7) ;  /* 0x00000010008c8947 */ /* 0x000fea0003800000 */
[----:B------:R-:W-:Y:S01]  /*0380*/  BSSY.RECONVERGENT B2, `(.L_x_8) ;  /* 0x0000121000027945 */ /* 0x000fe20003800200 */
[----:B------:R-:W-:-:S07]  /*0390*/  IMAD.MOV.U32 R16, RZ, RZ, RZ ;  /* 0x000000ffff107224 */ /* 0x000fce00078e00ff */
.L_x_15:
[----:B------:R-:W0:Y:S01]  /*03a0*/  LDCU UR4, c[0x0][0x398] ;  /* 0x00007300ff0477ac */ /* 0x000e220008000800 */
[----:B------:R-:W-:Y:S02]  /*03b0*/  IMAD.MOV.U32 R21, RZ, RZ, RZ ;  /* 0x000000ffff157224 */ /* 0x000fe400078e00ff */
[----:B------:R-:W-:Y:S01]  /*03c0*/  IMAD.MOV.U32 R13, RZ, RZ, RZ ;  /* 0x000000ffff0d7224 */ /* 0x000fe200078e00ff */
[----:B0-----:R-:W-:-:S09]  /*03d0*/  UISETP.GE.U32.AND UP0, UPT, UR4, 0x10, UPT ;  /* 0x000000100400788c */ /* 0x001fd2000bf06070 */
[----:B------:R-:W-:Y:S05]  /*03e0*/  BRA.U !UP0, `(.L_x_9) ;  /* 0x0000000508d47547 */ /* 0x000fea000b800000 */
[----:B------:R-:W0:Y:S01]  /*03f0*/  LDCU.128 UR8, c[0x0][0x380] ;  /* 0x00007000ff0877ac */ /* 0x000e220008000c00 */
[----:B------:R-:W-:Y:S01]  /*0400*/  BSSY.RECONVERGENT B3, `(.L_x_10) ;  /* 0x0000072000037945 */ /* 0x000fe20003800200 */
[----:B------:R-:W-:Y:S02]  /*0410*/  IMAD.MOV.U32 R13, RZ, RZ, RZ ;  /* 0x000000ffff0d7224 */ /* 0x000fe400078e00ff */
[----:B------:R-:W-:Y:S01]  /*0420*/  IMAD.MOV.U32 R20, RZ, RZ, R12 ;  /* 0x000000ffff147224 */ /* 0x000fe200078e000c */
[----:B0-----:R-:W-:Y:S02]  /*0430*/  UIADD3 UR6, UP0, UPT, UR8, 0x20, URZ ;  /* 0x0000002008067890 */ /* 0x001fe4000ff1e0ff */
[----:B------:R-:W-:Y:S02]  /*0440*/  UIADD3 UR4, UP1, UPT, UR10, 0x20, URZ ;  /* 0x000000200a047890 */ /* 0x000fe4000ff3e0ff */
[----:B------:R-:W-:Y:S02]  /*0450*/  UIADD3.X UR7, UPT, UPT, URZ, UR9, URZ, UP0, !UPT ;  /* 0x00000009ff077290 */ /* 0x000fe400087fe4ff */
[----:B------:R-:W-:Y:S01]  /*0460*/  UIADD3.X UR5, UPT, UPT, URZ, UR11, URZ, UP1, !UPT ;  /* 0x0000000bff057290 */ /* 0x000fe20008ffe4ff */
[----:B------:R-:W-:-:S02]  /*0470*/  IMAD.U32 R18, RZ, RZ, UR6 ;  /* 0x00000006ff127e24 */ /* 0x000fc4000f8e00ff */
[----:B------:R-:W-:Y:S02]  /*0480*/  IMAD.U32 R14, RZ, RZ, UR4 ;  /* 0x00000004ff0e7e24 */ /* 0x000fe4000f8e00ff */
[----:B------:R-:W-:Y:S02]  /*0490*/  IMAD.U32 R19, RZ, RZ, UR7 ;  /* 0x00000007ff137e24 */ /* 0x000fe4000f8e00ff */
[----:B------:R-:W-:-:S07]  /*04a0*/  IMAD.U32 R15, RZ, RZ, UR5 ;  /* 0x00000005ff0f7e24 */ /* 0x000fce000f8e00ff */
.L_x_11:
[C---:B------:R-:W-:Y:S02]  /*04b0*/  R2UR UR6, R4.reuse ;  /* 0x00000000040672ca */ /* 0x040fe400000e0000 */
[C---:B------:R-:W-:Y:S02]  /*04c0*/  R2UR UR7, R5.reuse ;  /* 0x00000000050772ca */ /* 0x040fe400000e0000 */
[C---:B------:R-:W-:Y:S02]  /*04d0*/  R2UR UR4, R4.reuse ;  /* 0x00000000040472ca */ /* 0x040fe400000e0000 */
[C---:B------:R-:W-:Y:S02]  /*04e0*/  R2UR UR5, R5.reuse ;  /* 0x00000000050572ca */ /* 0x040fe400000e0000 */
[----:B------:R-:W-:Y:S02]  /*04f0*/  R2UR UR8, R4 ;  /* 0x00000000040872ca */ /* 0x000fe400000e0000 */
[----:B------:R-:W-:-:S02]  /*0500*/  R2UR UR9, R5 ;  /* 0x00000000050972ca */ /* 0x000fc400000e0000 */
[----:B------:R-:W-:Y:S02]  /*0510*/  R2UR UR10, R4 ;  /* 0x00000000040a72ca */ /* 0x000fe400000e0000 */
[----:B------:R-:W-:Y:S01]  /*0520*/  R2UR UR11, R5 ;  /* 0x00000000050b72ca */ /* 0x000fe200000e0000 */
[----:B------:R-:W2:Y:S04]  /*0530*/  LDG.E R21, desc[UR6][R14.64+-0x20] ;  /* 0xffffe0060e157981 */ /* 0x000ea8000c1e1900 */
[----:B------:R-:W3:Y:S04]  /*0540*/  LDG.E R22, desc[UR4][R18.64+-0x20] ;  /* 0xffffe00412167981 */ /* 0x000ee8000c1e1900 */
[----:B------:R-:W4:Y:S04]  /*0550*/  LDG.E R24, desc[UR8][R18.64+-0x1c] ;  /* 0xffffe40812187981 */ /* 0x000f28000c1e1900 */
[----:B------:R-:W5:Y:S04]  /*0560*/  LDG.E R23, desc[UR10][R14.64+-0x1c] ;  /* 0xffffe40a0e177981 */ /* 0x000f68000c1e1900 */
[----:B------:R-:W5:Y:S04]  /*0570*/  LDG.E R26, desc[UR8][R18.64+-0x14] ;  /* 0xffffec08121a7981 */ /* 0x000f68000c1e1900 */
[----:B------:R-:W5:Y:S04]  /*0580*/  LDG.E R25, desc[UR6][R14.64+-0x18] ;  /* 0xffffe8060e197981 */ /* 0x000f68000c1e1900 */
[----:B------:R-:W5:Y:S01]  /*0590*/  LDG.E R28, desc[UR8][R18.64+-0xc] ;  /* 0xfffff408121c7981 */ /* 0x000f62000c1e1900 */
[----:B--2---:R-:W-:-:S02]  /*05a0*/  SHF.R.U32.HI R21, RZ, R16, R21 ;  /* 0x00000010ff157219 */ /* 0x004fc40000011615 */
[----:B---3--:R-:W-:-:S04]  /*05b0*/  SHF.R.U32.HI R22, RZ, R9, R22 ;  /* 0x00000009ff167219 */ /* 0x008fc80000011616 */
[----:B------:R-:W-:Y:S02]  /*05c0*/  LOP3.LUT R22, R22, 0x1, R21, 0x80, !PT ;  /* 0x0000000116167812 */ /* 0x000fe400078e8015 */
[----:B------:R-:W2:Y:S01]  /*05d0*/  LDG.E R21, desc[UR10][R14.64+-0x14] ;  /* 0xffffec0a0e157981 */ /* 0x000ea2000c1e1900 */
[-C--:B----4-:R-:W-:Y:S02]  /*05e0*/  SHF.R.U32.HI R24, RZ, R9.reuse, R24 ;  /* 0x00000009ff187219 */ /* 0x090fe40000011618 */
[-C--:B-----5:R-:W-:Y:S02]  /*05f0*/  SHF.R.U32.HI R23, RZ, R16.reuse, R23 ;  /* 0x00000010ff177219 */ /* 0x0a0fe40000011617 */
[----:B------:R-:W-:Y:S02]  /*0600*/  SHF.R.U32.HI R26, RZ, R9, R26 ;  /* 0x00000009ff1a7219 */ /* 0x000fe4000001161a */
[----:B------:R-:W-:Y:S02]  /*0610*/  LOP3.LUT R23, R24, 0x1, R23, 0x80, !PT ;  /* 0x0000000118177812 */ /* 0x000fe400078e8017 */
[----:B------:R-:W3:Y:S01]  /*0620*/  LDG.E R24, desc[UR4][R18.64+-0x18] ;  /* 0xffffe80412187981 */ /* 0x000ee2000c1e1900 */
[----:B--2---:R-:W-:-:S04]  /*0630*/  SHF.R.U32.HI R21, RZ, R16, R21 ;  /* 0x00000010ff157219 */ /* 0x004fc80000011615 */
[----:B------:R-:W-:Y:S02]  /*0640*/  LOP3.LUT R26, R26, 0x1, R21, 0x80, !PT ;  /* 0x000000011a1a7812 */ /* 0x000fe400078e8015 */
[----:B------:R-:W2:Y:S01]  /*0650*/  LDG.E R21, desc[UR10][R14.64+-0xc] ;  /* 0xfffff40a0e157981 */ /* 0x000ea2000c1e1900 */
[----:B------:R-:W-:-:S03]  /*0660*/  IADD3 R13, PT, PT, R23, R22, R13 ;  /* 0x00000016170d7210 */ /* 0x000fc60007ffe00d */
[----:B------:R-:W4:Y:S04]  /*0670*/  LDG.E R23, desc[UR6][R14.64+-0x10] ;  /* 0xfffff0060e177981 */ /* 0x000f28000c1e1900 */
[----:B------:R-:W5:Y:S01]  /*0680*/  LDG.E R22, desc[UR4][R18.64+-0x10] ;  /* 0xfffff00412167981 */ /* 0x000f62000c1e1900 */
[-C--:B---3--:R-:W-:Y:S02]  /*0690*/  SHF.R.U32.HI R24, RZ, R9.reuse, R24 ;  /* 0x00000009ff187219 */ /* 0x088fe40000011618 */
[----:B------:R-:W-:Y:S02]  /*06a0*/  SHF.R.U32.HI R25, RZ, R16, R25 ;  /* 0x00000010ff197219 */ /* 0x000fe40000011619 */
[----:B------:R-:W-:Y:S02]  /*06b0*/  SHF.R.U32.HI R28, RZ, R9, R28 ;  /* 0x00000009ff1c7219 */ /* 0x000fe4000001161c */
[----:B------:R-:W-:-:S02]  /*06c0*/  LOP3.LUT R24, R24, 0x1, R25, 0x80, !PT ;  /* 0x0000000118187812 */ /* 0x000fc400078e8019 */
[----:B------:R-:W3:Y:S02]  /*06d0*/  LDG.E R25, desc[UR6][R14.64+0x10] ;  /* 0x000010060e197981 */ /* 0x000ee4000c1e1900 */
[----:B------:R-:W-:Y:S02]  /*06e0*/  IADD3 R13, PT, PT, R26, R24, R13 ;  /* 0x000000181a0d7210 */ /* 0x000fe40007ffe00d */
[----:B------:R-:W3:Y:S04]  /*06f0*/  LDG.E R26, desc[UR8][R18.64+-0x4] ;  /* 0xfffffc08121a7981 */ /* 0x000ee8000c1e1900 */
[----:B------:R-:W3:Y:S01]  /*0700*/  LDG.E R24, desc[UR4][R18.64+-0x8] ;  /* 0xfffff80412187981 */ /* 0x000ee2000c1e1900 */
[----:B--2---:R-:W-:-:S04]  /*0710*/  SHF.R.U32.HI R21, RZ, R16, R21 ;  /* 0x00000010ff157219 */ /* 0x004fc80000011615 */
[----:B------:R-:W-:Y:S02]  /*0720*/  LOP3.LUT R28, R28, 0x1, R21, 0x80, !PT ;  /* 0x000000011c1c7812 */ /* 0x000fe400078e8015 */
[----:B------:R-:W2:Y:S01]  /*0730*/  LDG.E R21, desc[UR10][R14.64+-0x4] ;  /* 0xfffffc0a0e157981 */ /* 0x000ea2000c1e1900 */
[----:B----4-:R-:W-:Y:S02]  /*0740*/  SHF.R.U32.HI R23, RZ, R16, R23 ;  /* 0x00000010ff177219 */ /* 0x010fe40000011617 */
[----:B-----5:R-:W-:-:S04]  /*0750*/  SHF.R.U32.HI R22, RZ, R9, R22 ;  /* 0x00000009ff167219 */ /* 0x020fc80000011616 */
[----:B------:R-:W-:Y:S02]  /*0760*/  LOP3.LUT R22, R22, 0x1, R23, 0x80, !PT ;  /* 0x0000000116167812 */ /* 0x000fe400078e8017 */
[----:B------:R-:W4:Y:S01]  /*0770*/  LDG.E R23, desc[UR6][R14.64+-0x8] ;  /* 0xfffff8060e177981 */ /* 0x000f22000c1e1900 */
[-C--:B---3--:R-:W-:Y:S02]  /*0780*/  SHF.R.U32.HI R26, RZ, R9.reuse, R26 ;  /* 0x00000009ff1a7219 */ /* 0x088fe4000001161a */
[----:B------:R-:W-:Y:S02]  /*0790*/  IADD3 R13, PT, PT, R28, R22, R13 ;  /* 0x000000161c0d7210 */ /* 0x000fe40007ffe00d */
[----:B------:R-:W3:Y:S01]  /*07a0*/  LDG.E R28, desc[UR8][R18.64+0x4] ;  /* 0x00000408121c7981 */ /* 0x000ee2000c1e1900 */
[----:B------:R-:W-:-:S03]  /*07b0*/  SHF.R.U32.HI R24, RZ, R9, R24 ;  /* 0x00000009ff187219 */ /* 0x000fc60000011618 */
[----:B------:R-:W5:Y:S01]  /*07c0*/  LDG.E R22, desc[UR4][R18.64] ;  /* 0x0000000412167981 */ /* 0x000f62000c1e1900 */
[----:B--2---:R-:W-:-:S04]  /*07d0*/  SHF.R.U32.HI R21, RZ, R16, R21 ;  /* 0x00000010ff157219 */ /* 0x004fc80000011615 */
[----:B------:R-:W-:Y:S02]  /*07e0*/  LOP3.LUT R26, R26, 0x1, R21, 0x80, !PT ;  /* 0x000000011a1a7812 */ /* 0x000fe400078e8015 */
[----:B------:R-:W2:Y:S01]  /*07f0*/  LDG.E R21, desc[UR10][R14.64+0x4] ;  /* 0x0000040a0e157981 */ /* 0x000ea2000c1e1900 */
[----:B----4-:R-:W-:-:S04]  /*0800*/  SHF.R.U32.HI R23, RZ, R16, R23 ;  /* 0x00000010ff177219 */ /* 0x010fc80000011617 */
[----:B------:R-:W-:Y:S02]  /*0810*/  LOP3.LUT R24, R24, 0x1, R23, 0x80, !PT ;  /* 0x0000000118187812 */ /* 0x000fe400078e8017 */
[----:B------:R-:W4:Y:S01]  /*0820*/  LDG.E R23, desc[UR6][R14.64] ;  /* 0x000000060e177981 */ /* 0x000f22000c1e1900 */
[-C--:B---3--:R-:W-:Y:S02]  /*0830*/  SHF.R.U32.HI R28, RZ, R9.reuse, R28 ;  /* 0x00000009ff1c7219 */ /* 0x088fe4000001161c */
[----:B------:R-:W-:Y:S02]  /*0840*/  IADD3 R13, PT, PT, R26, R24, R13 ;  /* 0x000000181a0d7210 */ /* 0x000fe40007ffe00d */
[----:B------:R-:W3:Y:S01]  /*0850*/  LDG.E R26, desc[UR8][R18.64+0xc] ;  /* 0x00000c08121a7981 */ /* 0x000ee2000c1e1900 */
[----:B-----5:R-:W-:-:S03]  /*0860*/  SHF.R.U32.HI R22, RZ, R9, R22 ;  /* 0x00000009ff167219 */ /* 0x020fc60000011616 */
[----:B------:R-:W5:Y:S01]  /*0870*/  LDG.E R24, desc[UR4][R18.64+0x8] ;  /* 0x0000080412187981 */ /* 0x000f62000c1e1900 */
[----:B--2---:R-:W-:-:S04]  /*0880*/  SHF.R.U32.HI R21, RZ, R16, R21 ;  /* 0x00000010ff157219 */ /* 0x004fc80000011615 */
[----:B------:R-:W-:Y:S02]  /*0890*/  LOP3.LUT R28, R28, 0x1, R21, 0x80, !PT ;  /* 0x000000011c1c7812 */ /* 0x000fe400078e8015 */
[----:B------:R-:W2:Y:S01]  /*08a0*/  LDG.E R21, desc[UR10][R14.64+0xc] ;  /* 0x00000c0a0e157981 */ /* 0x000ea2000c1e1900 */
[----:B----4-:R-:W-:-:S04]  /*08b0*/  SHF.R.U32.HI R23, RZ, R16, R23 ;  /* 0x00000010ff177219 */ /* 0x010fc80000011617 */
[----:B------:R-:W-:Y:S02]  /*08c0*/  LOP3.LUT R22, R22, 0x1, R23, 0x80, !PT ;  /* 0x0000000116167812 */ /* 0x000fe400078e8017 */
[----:B------:R-:W4:Y:S02]  /*08d0*/  LDG.E R23, desc[UR6][R14.64+0x8] ;  /* 0x000008060e177981 */ /* 0x000f24000c1e1900 */
[----:B------:R-:W-:Y:S02]  /*08e0*/  IADD3 R13, PT, PT, R28, R22, R13 ;  /* 0x000000161c0d7210 */ /* 0x000fe40007ffe00d */
[-C--:B---3--:R-:W-:Y:S01]  /*08f0*/  SHF.R.U32.HI R26, RZ, R9.reuse, R26 ;  /* 0x00000009ff1a7219 */ /* 0x088fe2000001161a */
        /* <DEDUP_REMOVED lines=8> */
[----:B---3--:R-:W-:Y:S02]  /*0980*/  SHF.R.U32.HI R23, RZ, R9, R22 ;  /* 0x00000009ff177219 */ /* 0x008fe40000011616 */
[----:B------:R-:W-:Y:S01]  /*0990*/  IADD3 R13, PT, PT, R26, R24, R13 ;  /* 0x000000181a0d7210 */ /* 0x000fe20007ffe00d */
[----:B------:R-:W3:Y:S01]  /*09a0*/  LDG.E R22, desc[UR4][R18.64+0x18] ;  /* 0x0000180412167981 */ /* 0x000ee2000c1e1900 */
[----:B------:R-:W-:-:S04]  /*09b0*/  SHF.R.U32.HI R24, RZ, R16, R25 ;  /* 0x00000010ff187219 */ /* 0x000fc80000011619 */
[----:B------:R-:W-:Y:S02]  /*09c0*/  LOP3.LUT R26, R23, 0x1, R24, 0x80, !PT ;  /* 0x00000001171a7812 */ /* 0x000fe400078e8018 */
[----:B------:R0:W4:Y:S04]  /*09d0*/  LDG.E R24, desc[UR8][R18.64+0x1c] ;  /* 0x00001c0812187981 */ /* 0x000128000c1e1900 */
[----:B------:R-:W4:Y:S01]  /*09e0*/  LDG.E R23, desc[UR10][R14.64+0x1c] ;  /* 0x00001c0a0e177981 */ /* 0x000f22000c1e1900 */
[----:B--2---:R-:W-:-:S03]  /*09f0*/  SHF.R.U32.HI R25, RZ, R16, R21 ;  /* 0x00000010ff197219 */ /* 0x004fc60000011615 */
[----:B------:R1:W2:Y:S01]  /*0a00*/  LDG.E R21, desc[UR6][R14.64+0x18] ;  /* 0x000018060e157981 */ /* 0x0002a2000c1e1900 */
[----:B------:R-:W-:Y:S01]  /*0a10*/  VIADD R20, R20, 0x10 ;  /* 0x0000001014147836 */ /* 0x000fe20000000000 */
[----:B-----5:R-:W-:-:S04]  /*0a20*/  SHF.R.U32.HI R28, RZ, R9, R28 ;  /* 0x00000009ff1c7219 */ /* 0x020fc8000001161c */
[----:B------:R-:W-:Y:S02]  /*0a30*/  ISETP.NE.AND P0, PT, R20, RZ, PT ;  /* 0x000000ff1400720c */ /* 0x000fe40003f05270 */
[----:B------:R-:W-:Y:S02]  /*0a40*/  LOP3.LUT R25, R28, 0x1, R25, 0x80, !PT ;  /* 0x000000011c197812 */ /* 0x000fe400078e8019 */
[-C--:B---3--:R-:W-:Y:S02]  /*0a50*/  SHF.R.U32.HI R22, RZ, R9.reuse, R22 ;  /* 0x00000009ff167219 */ /* 0x088fe40000011616 */
[----:B0-----:R-:W-:Y:S02]  /*0a60*/  IADD3 R18, P1, PT, R18, 0x40, RZ ;  /* 0x0000004012127810 */ /* 0x001fe40007f3e0ff */
[----:B-1----:R-:W-:Y:S02]  /*0a70*/  IADD3 R14, P2, PT, R14, 0x40, RZ ;  /* 0x000000400e0e7810 */ /* 0x002fe40007f5e0ff */
[----:B----4-:R-:W-:-:S02]  /*0a80*/  SHF.R.U32.HI R24, RZ, R9, R24 ;  /* 0x00000009ff187219 */ /* 0x010fc40000011618 */
[----:B------:R-:W-:Y:S02]  /*0a90*/  SHF.R.U32.HI R23, RZ, R16, R23 ;  /* 0x00000010ff177219 */ /* 0x000fe40000011617 */
[----:B------:R-:W-:Y:S02]  /*0aa0*/  IADD3 R13, PT, PT, R25, R26, R13 ;  /* 0x0000001a190d7210 */ /* 0x000fe40007ffe00d */
[----:B------:R-:W-:Y:S01]  /*0ab0*/  LOP3.LUT R23, R24, 0x1, R23, 0x80, !PT ;  /* 0x0000000118177812 */ /* 0x000fe200078e8017 */
[----:B------:R-:W-:Y:S02]  /*0ac0*/  IMAD.X R19, RZ, RZ, R19, P1 ;  /* 0x000000ffff137224 */ /* 0x000fe400008e0613 */
[----:B------:R-:W-:Y:S01]  /*0ad0*/  IMAD.X R15, RZ, RZ, R15, P2 ;  /* 0x000000ffff0f7224 */ /* 0x000fe200010e060f */
[----:B--2---:R-:W-:-:S04]  /*0ae0*/  SHF.R.U32.HI R21, RZ, R16, R21 ;  /* 0x00000010ff157219 */ /* 0x004fc80000011615 */
[----:B------:R-:W-:-:S04]  /*0af0*/  LOP3.LUT R22, R22, 0x1, R21, 0x80, !PT ;  /* 0x0000000116167812 */ /* 0x000fc800078e8015 */
[----:B------:R-:W-:Y:S01]  /*0b00*/  IADD3 R13, PT, PT, R23, R22, R13 ;  /* 0x00000016170d7210 */ /* 0x000fe20007ffe00d */
[----:B------:R-:W-:Y:S06]  /*0b10*/  @P0 BRA `(.L_x_11) ;  /* 0xfffffff800640947 */ /* 0x000fec000383ffff */
[----:B------:R-:W-:Y:S05]  /*0b20*/  BSYNC.RECONVERGENT B3 ;  /* 0x0000000000037941 */ /* 0x000fea0003800200 */
.L_x_10:
[----:B------:R-:W-:-:S07]  /*0b30*/  IMAD.MOV.U32 R21, RZ, RZ, R7 ;  /* 0x000000ffff157224 */ /* 0x000fce00078e0007 */
.L_x_9:
[----:B------:R-:W-:-:S13]  /*0b40*/  ISETP.NE.AND P0, PT, R2, RZ, PT ;  /* 0x000000ff0200720c */ /* 0x000fda0003f05270 */
[----:B------:R-:W-:Y:S05]  /*0b50*/  @!P0 BRA `(.L_x_12) ;  /* 0x0000000800648947 */ /* 0x000fea0003800000 */
[----:B------:R-:W-:Y:S02]  /*0b60*/  ISETP.GE.U32.AND P0, PT, R10, 0x7, PT ;  /* 0x000000070a00780c */ /* 0x000fe40003f06070 */
[----:B------:R-:W-:-:S11]  /*0b70*/  ISETP.NE.AND P1, PT, R6, RZ, PT ;  /* 0x000000ff0600720c */ /* 0x000fd60003f25270 */
[----:B------:R-:W-:Y:S05]  /*0b80*/  @!P0 BRA `(.L_x_13) ;  /* 0x0000000400048947 */ /* 0x000fea0003800000 */
[----:B------:R-:W0:Y:S01]  /*0b90*/  LDC.64 R18, c[0x0][0x380] ;  /* 0x0000e000ff127b82 */ /* 0x000e220000000a00 */
[C---:B------:R-:W-:Y:S02]  /*0ba0*/  R2UR UR4, R4.reuse ;  /* 0x00000000040472ca */ /* 0x040fe400000e0000 */
[C---:B------:R-:W-:Y:S02]  /*0bb0*/  R2UR UR5, R5.reuse ;  /* 0x00000000050572ca */ /* 0x040fe400000e0000 */
[C---:B------:R-:W-:Y:S02]  /*0bc0*/  R2UR UR6, R4.reuse ;  /* 0x00000000040672ca */ /* 0x040fe400000e0000 */
[C---:B------:R-:W-:Y:S01]  /*0bd0*/  R2UR UR7, R5.reuse ;  /* 0x00000000050772ca */ /* 0x040fe200000e0000 */
[----:B------:R-:W1:Y:S01]  /*0be0*/  LDC.64 R14, c[0x0][0x388] ;  /* 0x0000e200ff0e7b82 */ /* 0x000e620000000a00 */
[----:B------:R-:W-:Y:S02]  /*0bf0*/  R2UR UR8, R4 ;  /* 0x00000000040872ca */ /* 0x000fe400000e0000 */
[----:B------:R-:W-:-:S02]  /*0c00*/  R2UR UR9, R5 ;  /* 0x00000000050972ca */ /* 0x000fc400000e0000 */
[----:B------:R-:W-:Y:S02]  /*0c10*/  R2UR UR10, R4 ;  /* 0x00000000040a72ca */ /* 0x000fe400000e0000 */
[----:B------:R-:W-:Y:S01]  /*0c20*/  R2UR UR11, R5 ;  /* 0x00000000050b72ca */ /* 0x000fe200000e0000 */
[----:B0-----:R-:W-:-:S05]  /*0c30*/  IMAD.WIDE.U32 R18, R21, 0x4, R18 ;  /* 0x0000000415127825 */ /* 0x001fca00078e0012 */
[----:B------:R-:W2:Y:S01]  /*0c40*/  LDG.E R20, desc[UR4][R18.64] ;  /* 0x0000000412147981 */ /* 0x000ea2000c1e1900 */
[----:B-1----:R-:W-:-:S03]  /*0c50*/  IMAD.WIDE.U32 R14, R21, 0x4, R14 ;  /* 0x00000004150e7825 */ /* 0x002fc600078e000e */
[----:B------:R-:W3:Y:S04]  /*0c60*/  LDG.E R24, desc[UR8][R18.64+0x4] ;  /* 0x0000040812187981 */ /* 0x000ee8000c1e1900 */
[----:B------:R-:W4:Y:S04]  /*0c70*/  LDG.E R23, desc[UR6][R14.64] ;  /* 0x000000060e177981 */ /* 0x000f28000c1e1900 */
[----:B------:R-:W5:Y:S01]  /*0c80*/  LDG.E R27, desc[UR10][R14.64+0x4] ;  /* 0x0000040a0e1b7981 */ /* 0x000f62000c1e1900 */
[----:B--2---:R-:W-:-:S03]  /*0c90*/  SHF.R.U32.HI R22, RZ, R9, R20 ;  /* 0x00000009ff167219 */ /* 0x004fc60000011614 */
[----:B------:R-:W2:Y:S01]  /*0ca0*/  LDG.E R20, desc[UR4][R18.64+0x8] ;  /* 0x0000080412147981 */ /* 0x000ea2000c1e1900 */
[----:B---3--:R-:W-:Y:S02]  /*0cb0*/  SHF.R.U32.HI R26, RZ, R9, R24 ;  /* 0x00000009ff1a7219 */ /* 0x008fe40000011618 */
[-C--:B----4-:R-:W-:Y:S02]  /*0cc0*/  SHF.R.U32.HI R25, RZ, R16.reuse, R23 ;  /* 0x00000010ff197219 */ /* 0x090fe40000011617 */
[----:B------:R-:W3:Y:S02]  /*0cd0*/  LDG.E R23, desc[UR6][R14.64+0x8] ;  /* 0x000008060e177981 */ /* 0x000ee4000c1e1900 */
[----:B------:R-:W-:Y:S02]  /*0ce0*/  LOP3.LUT R24, R22, 0x1, R25, 0x80, !PT ;  /* 0x0000000116187812 */ /* 0x000fe400078e8019 */
[----:B------:R-:W4:Y:S04]  /*0cf0*/  LDG.E R22, desc[UR8][R18.64+0xc] ;  /* 0x00000c0812167981 */ /* 0x000f28000c1e1900 */
[----:B------:R-:W4:Y:S01]  /*0d00*/  LDG.E R25, desc[UR10][R14.64+0xc] ;  /* 0x00000c0a0e197981 */ /* 0x000f22000c1e1900 */
[----:B-----5:R-:W-:-:S02]  /*0d10*/  SHF.R.U32.HI R27, RZ, R16, R27 ;  /* 0x00000010ff1b7219 */ /* 0x020fc4000001161b */
[----:B------:R-:W-:Y:S02]  /*0d20*/  R2UR UR12, R4 ;  /* 0x00000000040c72ca */ /* 0x000fe400000e0000 */
[----:B------:R-:W-:Y:S02]  /*0d30*/  LOP3.LUT R26, R26, 0x1, R27, 0x80, !PT ;  /* 0x000000011a1a7812 */ /* 0x000fe400078e801b */
[C---:B------:R-:W-:Y:S02]  /*0d40*/  R2UR UR13, R5.reuse ;  /* 0x00000000050d72ca */ /* 0x040fe400000e0000 */
[C---:B------:R-:W-:Y:S02]  /*0d50*/  R2UR UR16, R4.reuse ;  /* 0x00000000041072ca */ /* 0x040fe400000e0000 */
[----:B------:R-:W-:Y:S02]  /*0d60*/  R2UR UR17, R5 ;  /* 0x00000000051172ca */ /* 0x000fe400000e0000 */
[----:B------:R-:W-:-:S02]  /*0d70*/  R2UR UR14, R4 ;  /* 0x00000000040e72ca */ /* 0x000fc400000e0000 */
[C---:B------:R-:W-:Y:S02]  /*0d80*/  R2UR UR15, R5.reuse ;  /* 0x00000000050f72ca */ /* 0x040fe400000e0000 */
[----:B------:R-:W-:Y:S02]  /*0d90*/  R2UR UR18, R4 ;  /* 0x00000000041272ca */ /* 0x000fe400000e0000 */
[----:B------:R-:W-:Y:S02]  /*0da0*/  R2UR UR19, R5 ;  /* 0x00000000051372ca */ /* 0x000fe400000e0000 */
[----:B------:R-:W-:Y:S02]  /*0db0*/  IADD3 R24, PT, PT, R26, R24, R13 ;  /* 0x000000181a187210 */ /* 0x000fe40007ffe00d */
[----:B------:R-:W5:Y:S04]  /*0dc0*/  LDG.E R13, desc[UR6][R14.64+0x10] ;  /* 0x000010060e0d7981 */ /* 0x000f68000c1e1900 */
[----:B------:R-:W5:Y:S04]  /*0dd0*/  LDG.E R26, desc[UR8][R18.64+0x14] ;  /* 0x00001408121a7981 */ /* 0x000f68000c1e1900 */
[----:B------:R-:W5:Y:S04]  /*0de0*/  LDG.E R28, desc[UR16][R18.64+0x1c] ;  /* 0x00001c10121c7981 */ /* 0x000f68000c1e1900 */
[----:B------:R-:W5:Y:S01]  /*0df0*/  LDG.E R27, desc[UR18][R14.64+0x1c] ;  /* 0x00001c120e1b7981 */ /* 0x000f62000c1e1900 */
[----:B--2---:R-:W-:-:S02]  /*0e00*/  SHF.R.U32.HI R20, RZ, R9, R20 ;  /* 0x00000009ff147219 */ /* 0x004fc40000011614 */
[-C--:B---3--:R-:W-:Y:S02]  /*0e10*/  SHF.R.U32.HI R23, RZ, R16.reuse, R23 ;  /* 0x00000010ff177219 */ /* 0x088fe40000011617 */
[----:B----4-:R-:W-:Y:S02]  /*0e20*/  SHF.R.U32.HI R22, RZ, R9, R22 ;  /* 0x00000009ff167219 */ /* 0x010fe40000011616 */
[-C--:B------:R-:W-:Y:S02]  /*0e30*/  SHF.R.U32.HI R25, RZ, R16.reuse, R25 ;  /* 0x00000010ff197219 */ /* 0x080fe40000011619 */
[----:B------:R-:W-:Y:S02]  /*0e40*/  LOP3.LUT R23, R20, 0x1, R23, 0x80, !PT ;  /* 0x0000000114177812 */ /* 0x000fe400078e8017 */
[----:B------:R-:W-:Y:S01]  /*0e50*/  LOP3.LUT R22, R22, 0x1, R25, 0x80, !PT ;  /* 0x0000000116167812 */ /* 0x000fe200078e8019 */
[----:B------:R-:W2:Y:S03]  /*0e60*/  LDG.E R20, desc[UR4][R18.64+0x10] ;  /* 0x0000100412147981 */ /* 0x000ea6000c1e1900 */
[----:B------:R-:W-:Y:S01]  /*0e70*/  IADD3 R24, PT, PT, R22, R23, R24 ;  /* 0x0000001716187210 */ /* 0x000fe20007ffe018 */
[----:B------:R-:W3:Y:S04]  /*0e80*/  LDG.E R25, desc[UR14][R14.64+0x18] ;  /* 0x0000180e0e197981 */ /* 0x000ee8000c1e1900 */
[----:B------:R-:W4:Y:S04]  /*0e90*/  LDG.E R23, desc[UR10][R14.64+0x14] ;  /* 0x0000140a0e177981 */ /* 0x000f28000c1e1900 */
[----:B------:R-:W3:Y:S01]  /*0ea0*/  LDG.E R22, desc[UR12][R18.64+0x18] ;  /* 0x0000180c12167981 */ /* 0x000ee2000c1e1900 */
[----:B-----5:R-:W-:-:S02]  /*0eb0*/  SHF.R.U32.HI R13, RZ, R16, R13 ;  /* 0x00000010ff0d7219 */ /* 0x020fc4000001160d */
[-C--:B------:R-:W-:Y:S02]  /*0ec0*/  SHF.R.U32.HI R26, RZ, R9.reuse, R26 ;  /* 0x00000009ff1a7219 */ /* 0x080fe4000001161a */
[----:B------:R-:W-:Y:S02]  /*0ed0*/  SHF.R.U32.HI R28, RZ, R9, R28 ;  /* 0x00000009ff1c7219 */ /* 0x000fe4000001161c */
[----:B------:R-:W-:-:S04]  /*0ee0*/  SHF.R.U32.HI R27, RZ, R16, R27 ;  /* 0x00000010ff1b7219 */ /* 0x000fc8000001161b */
[----:B------:R-:W-:Y:S01]  /*0ef0*/  LOP3.LUT R27, R28, 0x1, R27, 0x80, !PT ;  /* 0x000000011c1b7812 */ /* 0x000fe200078e801b */
[----:B------:R-:W-:Y:S01]  /*0f00*/  VIADD R21, R21, 0x8 ;  /* 0x0000000815157836 */ /* 0x000fe20000000000 */
[----:B--2---:R-:W-:-:S04]  /*0f10*/  SHF.R.U32.HI R20, RZ, R9, R20 ;  /* 0x00000009ff147219 */ /* 0x004fc80000011614 */
[----:B------:R-:W-:Y:S02]  /*0f20*/  LOP3.LUT R13, R20, 0x1, R13, 0x80, !PT ;  /* 0x00000001140d7812 */ /* 0x000fe400078e800d */
[-C--:B----4-:R-:W-:Y:S02]  /*0f30*/  SHF.R.U32.HI R23, RZ, R16.reuse, R23 ;  /* 0x00000010ff177219 */ /* 0x090fe40000011617 */
[----:B---3--:R-:W-:Y:S02]  /*0f40*/  SHF.R.U32.HI R25, RZ, R16, R25 ;  /* 0x00000010ff197219 */ /* 0x008fe40000011619 */
[----:B------:R-:W-:Y:S02]  /*0f50*/  SHF.R.U32.HI R22, RZ, R9, R22 ;  /* 0x00000009ff167219 */ /* 0x000fe40000011616 */
[----:B------:R-:W-:Y:S02]  /*0f60*/  LOP3.LUT R23, R26, 0x1, R23, 0x80, !PT ;  /* 0x000000011a177812 */ /* 0x000fe400078e8017 */
[----:B------:R-:W-:-:S02]  /*0f70*/  LOP3.LUT R22, R22, 0x1, R25, 0x80, !PT ;  /* 0x0000000116167812 */ /* 0x000fc400078e8019 */
[----:B------:R-:W-:-:S04]  /*0f80*/  IADD3 R13, PT, PT, R23, R13, R24 ;  /* 0x0000000d170d7210 */ /* 0x000fc80007ffe018 */
[----:B------:R-:W-:-:S07]  /*0f90*/  IADD3 R13, PT, PT, R27, R22, R13 ;  /* 0x000000161b0d7210 */ /* 0x000fce0007ffe00d */
.L_x_13:
        /* <DEDUP_REMOVED lines=12> */
[C---:B------:R-:W-:Y:S02]  /*1060*/  R2UR UR10, R4.reuse ;  /* 0x00000000040a72ca */ /* 0x040fe400000e0000 */
[C---:B------:R-:W-:Y:S02]  /*1070*/  R2UR UR11, R5.reuse ;  /* 0x00000000050b72ca */ /* 0x040fe400000e0000 */
[C---:B------:R-:W-:Y:S02]  /*1080*/  R2UR UR12, R4.reuse ;  /* 0x00000000040c72ca */ /* 0x040fe400000e0000 */
[C---:B------:R-:W-:Y:S02]  /*1090*/  R2UR UR13, R5.reuse ;  /* 0x00000000050d72ca */ /* 0x040fe400000e0000 */
[C---:B------:R-:W-:Y:S02]  /*10a0*/  R2UR UR16, R4.reuse ;  /* 0x00000000041072ca */ /* 0x040fe400000e0000 */
[----:B------:R-:W-:Y:S01]  /*10b0*/  R2UR UR17, R5 ;  /* 0x00000000051172ca */ /* 0x000fe200000e0000 */
[----:B0-----:R-:W-:Y:S01]  /*10c0*/  IMAD.WIDE.U32 R18, R21, 0x4, R18 ;  /* 0x0000000415127825 */ /* 0x001fe200078e0012 */
[----:B------:R-:W-:-:S02]  /*10d0*/  R2UR UR14, R4 ;  /* 0x00000000040e72ca */ /* 0x000fc400000e0000 */
[C---:B------:R-:W-:Y:S02]  /*10e0*/  R2UR UR15, R5.reuse ;  /* 0x00000000050f72ca */ /* 0x040fe400000e0000 */
[----:B------:R-:W-:Y:S01]  /*10f0*/  R2UR UR18, R4 ;  /* 0x00000000041272ca */ /* 0x000fe200000e0000 */
[----:B------:R-:W2:Y:S01]  /*1100*/  LDG.E R26, desc[UR4][R18.64] ;  /* 0x00000004121a7981 */ /* 0x000ea2000c1e1900 */
[----:B------:R-:W-:Y:S01]  /*1110*/  R2UR UR19, R5 ;  /* 0x00000000051372ca */ /* 0x000fe200000e0000 */
[C---:B-1----:R-:W-:Y:S02]  /*1120*/  IMAD.WIDE.U32 R14, R21.reuse, 0x4, R14 ;  /* 0x00000004150e7825 */ /* 0x042fe400078e000e */
[----:B------:R-:W3:Y:S04]  /*1130*/  LDG.E R20, desc[UR8][R18.64+0x4] ;  /* 0x0000040812147981 */ /* 0x000ee8000c1e1900 */
[----:B------:R-:W4:Y:S04]  /*1140*/  LDG.E R29, desc[UR6][R14.64] ;  /* 0x000000060e1d7981 */ /* 0x000f28000c1e1900 */
[----:B------:R-:W5:Y:S04]  /*1150*/  LDG.E R23, desc[UR10][R14.64+0x4] ;  /* 0x0000040a0e177981 */ /* 0x000f68000c1e1900 */
[----:B------:R-:W5:Y:S04]  /*1160*/  LDG.E R22, desc[UR12][R18.64+0x8] ;  /* 0x0000080c12167981 */ /* 0x000f68000c1e1900 */
[----:B------:R-:W5:Y:S04]  /*1170*/  LDG.E R24, desc[UR16][R18.64+0xc] ;  /* 0x00000c1012187981 */ /* 0x000f68000c1e1900 */
[----:B------:R-:W5:Y:S04]  /*1180*/  LDG.E R25, desc[UR14][R14.64+0x8] ;  /* 0x0000080e0e197981 */ /* 0x000f68000c1e1900 */
[----:B------:R-:W5:Y:S01]  /*1190*/  LDG.E R27, desc[UR18][R14.64+0xc] ;  /* 0x00000c120e1b7981 */ /* 0x000f62000c1e1900 */
[----:B------:R-:W-:Y:S01]  /*11a0*/  VIADD R21, R21, 0x4 ;  /* 0x0000000415157836 */ /* 0x000fe20000000000 */
[----:B--2---:R-:W-:-:S02]  /*11b0*/  SHF.R.U32.HI R26, RZ, R9, R26 ;  /* 0x00000009ff1a7219 */ /* 0x004fc4000001161a */
[-C--:B---3--:R-:W-:Y:S02]  /*11c0*/  SHF.R.U32.HI R20, RZ, R9.reuse, R20 ;  /* 0x00000009ff147219 */ /* 0x088fe40000011614 */
[-C--:B----4-:R-:W-:Y:S02]  /*11d0*/  SHF.R.U32.HI R29, RZ, R16.reuse, R29 ;  /* 0x00000010ff1d7219 */ /* 0x090fe4000001161d */
[----:B-----5:R-:W-:Y:S02]  /*11e0*/  SHF.R.U32.HI R23, RZ, R16, R23 ;  /* 0x00000010ff177219 */ /* 0x020fe40000011617 */
[----:B------:R-:W-:Y:S02]  /*11f0*/  LOP3.LUT R26, R26, 0x1, R29, 0x80, !PT ;  /* 0x000000011a1a7812 */ /* 0x000fe400078e801d */
[----:B------:R-:W-:Y:S02]  /*1200*/  SHF.R.U32.HI R22, RZ, R9, R22 ;  /* 0x00000009ff167219 */ /* 0x000fe40000011616 */
[----:B------:R-:W-:-:S02]  /*1210*/  LOP3.LUT R20, R20, 0x1, R23, 0x80, !PT ;  /* 0x0000000114147812 */ /* 0x000fc400078e8017 */
[----:B------:R-:W-:Y:S02]  /*1220*/  SHF.R.U32.HI R24, RZ, R9, R24 ;  /* 0x00000009ff187219 */ /* 0x000fe40000011618 */
[-C--:B------:R-:W-:Y:S02]  /*1230*/  SHF.R.U32.HI R25, RZ, R16.reuse, R25 ;  /* 0x00000010ff197219 */ /* 0x080fe40000011619 */
[----:B------:R-:W-:Y:S02]  /*1240*/  SHF.R.U32.HI R27, RZ, R16, R27 ;  /* 0x00000010ff1b7219 */ /* 0x000fe4000001161b */
[----:B------:R-:W-:Y:S02]  /*1250*/  LOP3.LUT R22, R22, 0x1, R25, 0x80, !PT ;  /* 0x0000000116167812 */ /* 0x000fe400078e8019 */
[----:B------:R-:W-:Y:S02]  /*1260*/  LOP3.LUT R24, R24, 0x1, R27, 0x80, !PT ;  /* 0x0000000118187812 */ /* 0x000fe400078e801b */
[----:B------:R-:W-:-:S04]  /*1270*/  IADD3 R13, PT, PT, R20, R26, R13 ;  /* 0x0000001a140d7210 */ /* 0x000fc80007ffe00d */
[----:B------:R-:W-:-:S07]  /*1280*/  IADD3 R13, PT, PT, R24, R22, R13 ;  /* 0x00000016180d7210 */ /* 0x000fce0007ffe00d */
.L_x_14:
[----:B------:R-:W-:Y:S05]  /*1290*/  @!P1 BRA `(.L_x_12) ;  /* 0x0000000000949947 */ /* 0x000fea0003800000 */
[----:B------:R-:W0:Y:S01]  /*12a0*/  LDC.64 R14, c[0x0][0x380] ;  /* 0x0000e000ff0e7b82 */ /* 0x000e220000000a00 */
[C---:B------:R-:W-:Y:S02]  /*12b0*/  R2UR UR4, R4.reuse ;  /* 0x00000000040472ca */ /* 0x040fe400000e0000 */
[C---:B------:R-:W-:Y:S02]  /*12c0*/  R2UR UR5, R5.reuse ;  /* 0x00000000050572ca */ /* 0x040fe400000e0000 */
[----:B------:R-:W-:Y:S02]  /*12d0*/  R2UR UR6, R4 ;  /* 0x00000000040672ca */ /* 0x000fe400000e0000 */
[----:B------:R-:W-:Y:S01]  /*12e0*/  R2UR UR7, R5 ;  /* 0x00000000050772ca */ /* 0x000fe200000e0000 */
[----:B------:R-:W1:Y:S01]  /*12f0*/  LDC.64 R18, c[0x0][0x388] ;  /* 0x0000e200ff127b82 */ /* 0x000e620000000a00 */
[----:B0-----:R-:W-:-:S07]  /*1300*/  IMAD.WIDE.U32 R14, R21, 0x4, R14 ;  /* 0x00000004150e7825 */ /* 0x001fce00078e000e */
[----:B------:R-:W2:Y:S01]  /*1310*/  LDG.E R20, desc[UR4][R14.64] ;  /* 0x000000040e147981 */ /* 0x000ea2000c1e1900 */
[----:B-1----:R-:W-:-:S05]  /*1320*/  IMAD.WIDE.U32 R18, R21, 0x4, R18 ;  /* 0x0000000415127825 */ /* 0x002fca00078e0012 */
[----:B------:R-:W3:Y:S01]  /*1330*/  LDG.E R21, desc[UR6][R18.64] ;  /* 0x0000000612157981 */ /* 0x000ee2000c1e1900 */
[----:B------:R-:W-:Y:S02]  /*1340*/  ISETP.NE.AND P0, PT, R8, 0x1, PT ;  /* 0x000000010800780c */ /* 0x000fe40003f05270 */
[----:B--2---:R-:W-:Y:S02]  /*1350*/  SHF.R.U32.HI R20, RZ, R9, R20 ;  /* 0x00000009ff147219 */ /* 0x004fe40000011614 */
[----:B---3--:R-:W-:-:S04]  /*1360*/  SHF.R.U32.HI R21, RZ, R16, R21 ;  /* 0x00000010ff157219 */ /* 0x008fc80000011615 */
[----:B------:R-:W-:-:S05]  /*1370*/  LOP3.LUT R20, R20, 0x1, R21, 0x80, !PT ;  /* 0x0000000114147812 */ /* 0x000fca00078e8015 */
[----:B------:R-:W-:Y:S01]  /*1380*/  IMAD.IADD R13, R13, 0x1, R20 ;  /* 0x000000010d0d7824 */ /* 0x000fe200078e0214 */
[----:B------:R-:W-:Y:S06]  /*1390*/  @!P0 BRA `(.L_x_12) ;  /* 0x0000000000548947 */ /* 0x000fec0003800000 */
[----:B------:R-:W-:Y:S02]  /*13a0*/  ISETP.NE.AND P0, PT, R8, 0x2, PT ;  /* 0x000000020800780c */ /* 0x000fe40003f05270 */
[C---:B------:R-:W-:Y:S02]  /*13b0*/  R2UR UR4, R4.reuse ;  /* 0x00000000040472ca */ /* 0x040fe400000e0000 */
[C---:B------:R-:W-:Y:S02]  /*13c0*/  R2UR UR5, R5.reuse ;  /* 0x00000000050572ca */ /* 0x040fe400000e0000 */
[----:B------:R-:W-:Y:S02]  /*13d0*/  R2UR UR6, R4 ;  /* 0x00000000040672ca */ /* 0x000fe400000e0000 */
[----:B------:R-:W-:-:S05]  /*13e0*/  R2UR UR7, R5 ;  /* 0x00000000050772ca */ /* 0x000fca00000e0000 */
[C---:B------:R-:W-:Y:S02]  /*13f0*/  @P0 R2UR UR8, R4.reuse ;  /* 0x00000000040802ca */ /* 0x040fe400000e0000 */
[C---:B------:R-:W-:Y:S02]  /*1400*/  @P0 R2UR UR9, R5.reuse ;  /* 0x00000000050902ca */ /* 0x040fe400000e0000 */
[----:B------:R-:W-:Y:S01]  /*1410*/  @P0 R2UR UR10, R4 ;  /* 0x00000000040a02ca */ /* 0x000fe200000e0000 */
[----:B------:R-:W2:Y:S01]  /*1420*/  LDG.E R20, desc[UR4][R14.64+0x4] ;  /* 0x000004040e147981 */ /* 0x000ea2000c1e1900 */
[----:B------:R-:W-:-:S03]  /*1430*/  @P0 R2UR UR11, R5 ;  /* 0x00000000050b02ca */ /* 0x000fc600000e0000 */
[----:B------:R-:W3:Y:S06]  /*1440*/  LDG.E R21, desc[UR6][R18.64+0x4] ;  /* 0x0000040612157981 */ /* 0x000eec000c1e1900 */
[----:B------:R-:W4:Y:S04]  /*1450*/  @P0 LDG.E R22, desc[UR8][R14.64+0x8] ;  /* 0x000008080e160981 */ /* 0x000f28000c1e1900 */
[----:B------:R-:W5:Y:S01]  /*1460*/  @P0 LDG.E R23, desc[UR10][R18.64+0x8] ;  /* 0x0000080a12170981 */ /* 0x000f62000c1e1900 */
[----:B--2---:R-:W-:-:S02]  /*1470*/  SHF.R.U32.HI R20, RZ, R9, R20 ;  /* 0x00000009ff147219 */ /* 0x004fc40000011614 */
[----:B---3--:R-:W-:-:S04]  /*1480*/  SHF.R.U32.HI R21, RZ, R16, R21 ;  /* 0x00000010ff157219 */ /* 0x008fc80000011615 */
[----:B------:R-:W-:Y:S02]  /*1490*/  LOP3.LUT R20, R20, 0x1, R21, 0x80, !PT ;  /* 0x0000000114147812 */ /* 0x000fe400078e8015 */
[----:B----4-:R-:W-:Y:S02]  /*14a0*/  @P0 SHF.R.U32.HI R22, RZ, R9, R22 ;  /* 0x00000009ff160219 */ /* 0x010fe40000011616 */
[----:B-----5:R-:W-:Y:S01]  /*14b0*/  @P0 SHF.R.U32.HI R23, RZ, R16, R23 ;  /* 0x00000010ff170219 */ /* 0x020fe20000011617 */
[----:B------:R-:W-:-:S03]  /*14c0*/  IMAD.IADD R13, R13, 0x1, R20 ;  /* 0x000000010d0d7824 */ /* 0x000fc600078e0214 */
[----:B------:R-:W-:-:S05]  /*14d0*/  @P0 LOP3.LUT R22, R22, 0x1, R23, 0x80, !PT ;  /* 0x0000000116160812 */ /* 0x000fca00078e8017 */
[----:B------:R-:W-:-:S07]  /*14e0*/  @P0 IMAD.IADD R13, R13, 0x1, R22 ;  /* 0x000000010d0d0824 */ /* 0x000fce00078e0216 */
.L_x_12:
[----:B------:R-:W0:Y:S01]  /*14f0*/  LDCU UR4, c[0x0][0x3a0] ;  /* 0x00007400ff0477ac */ /* 0x000e220008000800 */
[C---:B------:R-:W-:Y:S01]  /*1500*/  ISETP.NE.AND P0, PT, R16.reuse, R3, PT ;  /* 0x000000031000720c */ /* 0x040fe20003f05270 */
[----:B------:R-:W-:Y:S02]  /*1510*/  IMAD.MOV.U32 R14, RZ, RZ, R13 ;  /* 0x000000ffff0e7224 */ /* 0x000fe400078e000d */
[C---:B------:R-:W-:Y:S02]  /*1520*/  IMAD.IADD R13, R16.reuse, 0x1, R9 ;  /* 0x00000001100d7824 */ /* 0x040fe400078e0209 */
[----:B------:R-:W-:-:S08]  /*1530*/  VIADD R16, R16, 0x1 ;  /* 0x0000000110107836 */ /* 0x000fd00000000000 */
[----:B------:R-:W-:Y:S01]  /*1540*/  @!P0 IMAD.MOV R14, RZ, RZ, -R14 ;  /* 0x000000ffff0e8224 */ /* 0x000fe200078e0a0e */
[----:B0-----:R-:W-:-:S04]  /*1550*/  ISETP.NE.AND P0, PT, R16, UR4, PT ;  /* 0x0000000410007c0c */ /* 0x001fc8000bf05270 */
[----:B------:R-:W-:-:S05]  /*1560*/  SHF.L.U32 R14, R14, R13, RZ ;  /* 0x0000000d0e0e7219 */ /* 0x000fca00000006ff */
[----:B------:R-:W-:-:S04]  /*1570*/  IMAD.IADD R17, R14, 0x1, R17 ;  /* 0x000000010e117824 */ /* 0x000fc800078e0211 */
[----:B------:R-:W-:Y:S05]  /*1580*/  @P0 BRA `(.L_x_15) ;  /* 0xffffffec00840947 */ /* 0x000fea000383ffff */
[----:B------:R-:W-:Y:S05]  /*1590*/  BSYNC.RECONVERGENT B2 ;  /* 0x0000000000027941 */ /* 0x000fea0003800200 */
.L_x_8:
[----:B------:R-:W-:Y:S05]  /*15a0*/  BRA `(.L_x_16) ;  /* 0x00000010007c7947 */ /* 0x000fea0003800000 */
.L_x_7:
[----:B------:R-:W-:-:S07]  /*15b0*/  IMAD.MOV.U32 R16, RZ, RZ, RZ ;  /* 0x000000ffff107224 */ /* 0x000fce00078e00ff */
.L_x_23:
[----:B------:R-:W0:Y:S01]  /*15c0*/  LDCU UR4, c[0x0][0x398] ;  /* 0x00007300ff0477ac */ /* 0x000e220008000800 */
[----:B------:R-:W-:Y:S02]  /*15d0*/  IMAD.MOV.U32 R13, RZ, RZ, RZ ;  /* 0x000000ffff0d7224 */ /* 0x000fe400078e00ff */
[----:B------:R-:W-:Y:S01]  /*15e0*/  IMAD.MOV.U32 R20, RZ, RZ, RZ ;  /* 0x000000ffff147224 */ /* 0x000fe200078e00ff */
[----:B0-----:R-:W-:-:S09]  /*15f0*/  UISETP.GE.U32.AND UP0, UPT, UR4, 0x10, UPT ;  /* 0x000000100400788c */ /* 0x001fd2000bf06070 */
[----:B------:R-:W-:Y:S05]  /*1600*/  BRA.U !UP0, `(.L_x_17) ;  /* 0x0000000508d07547 */ /* 0x000fea000b800000 */
[----:B------:R-:W-:Y:S01]  /*1610*/  BSSY.RECONVERGENT B2, `(.L_x_18) ;  /* 0x0000072000027945 */ /* 0x000fe20003800200 */
[----:B------:R-:W-:Y:S02]  /*1620*/  IMAD.MOV.U32 R13, RZ, RZ, RZ ;  /* 0x000000ffff0d7224 */ /* 0x000fe400078e00ff */
[----:B------:R-:W-:-:S07]  /*1630*/  IMAD.MOV.U32 R20, RZ, RZ, RZ ;  /* 0x000000ffff147224 */ /* 0x000fce00078e00ff */
.L_x_19:
        /* <DEDUP_REMOVED lines=12> */
[----:B-1----:R-:W-:-:S06]  /*1700*/  IMAD.WIDE.U32 R14, R13, 0x4, R14 ;  /* 0x000000040d0e7825 */ /* 0x002fcc00078e000e */
[----:B------:R-:W3:Y:S04]  /*1710*/  LDG.E R24, desc[UR8][R18.64+0x4] ;  /* 0x0000040812187981 */ /* 0x000ee8000c1e1900 */
[----:B------:R-:W4:Y:S04]  /*1720*/  LDG.E R21, desc[UR6][R14.64] ;  /* 0x000000060e157981 */ /* 0x000f28000c1e1900 */
[----:B------:R-:W5:Y:S04]  /*1730*/  LDG.E R23, desc[UR10][R14.64+0x4] ;  /* 0x0000040a0e177981 */ /* 0x000f68000c1e1900 */
[----:B------:R-:W5:Y:S01]  /*1740*/  LDG.E R26, desc[UR8][R18.64+0xc] ;  /* 0x00000c08121a7981 */ /* 0x000f62000c1e1900 */
[----:B--2---:R-:W-:-:S02]  /*1750*/  SHF.R.U32.HI R22, RZ, R9, R22 ;  /* 0x00000009ff167219 */ /* 0x004fc40000011616 */
[-C--:B---3--:R-:W-:Y:S02]  /*1760*/  SHF.R.U32.HI R24, RZ, R9.reuse, R24 ;  /* 0x00000009ff187219 */ /* 0x088fe40000011618 */
[-C--:B----4-:R-:W-:Y:S02]  /*1770*/  SHF.R.U32.HI R21, RZ, R16.reuse, R21 ;  /* 0x00000010ff157219 */ /* 0x090fe40000011615 */
[----:B-----5:R-:W-:Y:S02]  /*1780*/  SHF.R.U32.HI R25, RZ, R16, R23 ;  /* 0x00000010ff197219 */ /* 0x020fe40000011617 */
[----:B------:R-:W-:Y:S02]  /*1790*/  LOP3.LUT R23, R22, 0x1, R21, 0x80, !PT ;  /* 0x0000000116177812 */ /* 0x000fe400078e8015 */
[----:B------:R-:W-:Y:S01]  /*17a0*/  LOP3.LUT R24, R24, 0x1, R25, 0x80, !PT ;  /* 0x0000000118187812 */ /* 0x000fe200078e8019 */
[----:B------:R-:W2:Y:S04]  /*17b0*/  LDG.E R22, desc[UR4][R18.64+0x8] ;  /* 0x0000080412167981 */ /* 0x000ea8000c1e1900 */
[----:B------:R-:W3:Y:S04]  /*17c0*/  LDG.E R21, desc[UR10][R14.64+0xc] ;  /* 0x00000c0a0e157981 */ /* 0x000ee8000c1e1900 */
[----:B------:R-:W4:Y:S01]  /*17d0*/  LDG.E R25, desc[UR6][R14.64+0x8] ;  /* 0x000008060e197981 */ /* 0x000f22000c1e1900 */
[----:B------:R-:W-:-:S02]  /*17e0*/  SHF.R.U32.HI R26, RZ, R9, R26 ;  /* 0x00000009ff1a7219 */ /* 0x000fc4000001161a */
[----:B------:R-:W-:Y:S02]  /*17f0*/  IADD3 R20, PT, PT, R24, R23, R20 ;  /* 0x0000001718147210 */ /* 0x000fe40007ffe014 */
[----:B------:R-:W5:Y:S04]  /*1800*/  LDG.E R23, desc[UR6][R14.64+0x10] ;  /* 0x000010060e177981 */ /* 0x000f68000c1e1900 */
[----:B------:R-:W5:Y:S01]  /*1810*/  LDG.E R24, desc[UR8][R18.64+0x14] ;  /* 0x0000140812187981 */ /* 0x000f62000c1e1900 */
[----:B--2---:R-:W-:Y:S02]  /*1820*/  SHF.R.U32.HI R22, RZ, R9, R22 ;  /* 0x00000009ff167219 */ /* 0x004fe40000011616 */
[-C--:B---3--:R-:W-:Y:S02]  /*1830*/  SHF.R.U32.HI R21, RZ, R16.reuse, R21 ;  /* 0x00000010ff157219 */ /* 0x088fe40000011615 */
[----:B----4-:R-:W-:-:S02]  /*1840*/  SHF.R.U32.HI R25, RZ, R16, R25 ;  /* 0x00000010ff197219 */ /* 0x010fc40000011619 */
[----:B------:R-:W-:Y:S02]  /*1850*/  LOP3.LUT R26, R26, 0x1, R21, 0x80, !PT ;  /* 0x000000011a1a7812 */ /* 0x000fe400078e8015 */
[----:B------:R-:W-:Y:S01]  /*1860*/  LOP3.LUT R25, R22, 0x1, R25, 0x80, !PT ;  /* 0x0000000116197812 */ /* 0x000fe200078e8019 */
[----:B------:R-:W2:Y:S04]  /*1870*/  LDG.E R21, desc[UR10][R14.64+0x14] ;  /* 0x0000140a0e157981 */ /* 0x000ea8000c1e1900 */
[----:B------:R-:W3:Y:S01]  /*1880*/  LDG.E R22, desc[UR4][R18.64+0x10] ;  /* 0x0000100412167981 */ /* 0x000ee2000c1e1900 */
[----:B-----5:R-:W-:Y:S02]  /*1890*/  SHF.R.U32.HI R23, RZ, R16, R23 ;  /* 0x00000010ff177219 */ /* 0x020fe40000011617 */
[----:B------:R-:W-:-:S02]  /*18a0*/  SHF.R.U32.HI R24, RZ, R9, R24 ;  /* 0x00000009ff187219 */ /* 0x000fc40000011618 */
[----:B------:R-:W-:Y:S02]  /*18b0*/  IADD3 R20, PT, PT, R26, R25, R20 ;  /* 0x000000191a147210 */ /* 0x000fe40007ffe014 */
[----:B------:R-:W4:Y:S04]  /*18c0*/  LDG.E R25, desc[UR6][R14.64+0x18] ;  /* 0x000018060e197981 */ /* 0x000f28000c1e1900 */
[----:B------:R-:W5:Y:S01]  /*18d0*/  LDG.E R26, desc[UR8][R18.64+0x1c] ;  /* 0x00001c08121a7981 */ /* 0x000f62000c1e1900 */
[----:B--2---:R-:W-:Y:S02]  /*18e0*/  SHF.R.U32.HI R21, RZ, R16, R21 ;  /* 0x00000010ff157219 */ /* 0x004fe40000011615 */
[----:B---3--:R-:W-:Y:S02]  /*18f0*/  SHF.R.U32.HI R22, RZ, R9, R22 ;  /* 0x00000009ff167219 */ /* 0x008fe40000011616 */
[----:B------:R-:W-:-:S02]  /*1900*/  LOP3.LUT R24, R24, 0x1, R21, 0x80, !PT ;  /* 0x0000000118187812 */ /* 0x000fc400078e8015 */
[----:B------:R-:W-:Y:S01]  /*1910*/  LOP3.LUT R23, R22, 0x1, R23, 0x80, !PT ;  /* 0x0000000116177812 */ /* 0x000fe200078e8017 */
[----:B------:R-:W2:Y:S04]  /*1920*/  LDG.E R21, desc[UR10][R14.64+0x1c] ;  /* 0x00001c0a0e157981 */ /* 0x000ea8000c1e1900 */
[----:B------:R-:W3:Y:S01]  /*1930*/  LDG.E R22, desc[UR4][R18.64+0x18] ;  /* 0x0000180412167981 */ /* 0x000ee2000c1e1900 */
[----:B----4-:R-:W-:Y:S02]  /*1940*/  SHF.R.U32.HI R25, RZ, R16, R25 ;  /* 0x00000010ff197219 */ /* 0x010fe40000011619 */
[----:B-----5:R-:W-:Y:S02]  /*1950*/  SHF.R.U32.HI R26, RZ, R9, R26 ;  /* 0x00000009ff1a7219 */ /* 0x020fe4000001161a */
[----:B------:R-:W-:-:S02]  /*1960*/  IADD3 R20, PT, PT, R24, R23, R20 ;  /* 0x0000001718147210 */ /* 0x000fc40007ffe014 */
[----:B------:R-:W4:Y:S04]  /*1970*/  LDG.E R23, desc[UR6][R14.64+0x20] ;  /* 0x000020060e177981 */ /* 0x000f28000c1e1900 */
[----:B------:R-:W5:Y:S01]  /*1980*/  LDG.E R24, desc[UR8][R18.64+0x24] ;  /* 0x0000240812187981 */ /* 0x000f62000c1e1900 */
[-C--:B--2---:R-:W-:Y:S02]  /*1990*/  SHF.R.U32.HI R21, RZ, R16.reuse, R21 ;  /* 0x00000010ff157219 */ /* 0x084fe40000011615 */
[----:B---3--:R-:W-:Y:S02]  /*19a0*/  SHF.R.U32.HI R22, RZ, R9, R22 ;  /* 0x00000009ff167219 */ /* 0x008fe40000011616 */
[----:B------:R-:W-:Y:S02]  /*19b0*/  LOP3.LUT R26, R26, 0x1, R21, 0x80, !PT ;  /* 0x000000011a1a7812 */ /* 0x000fe400078e8015 */
[----:B------:R-:W-:Y:S01]  /*19c0*/  LOP3.LUT R25, R22, 0x1, R25, 0x80, !PT ;  /* 0x0000000116197812 */ /* 0x000fe200078e8019 */
[----:B------:R-:W2:Y:S04]  /*19d0*/  LDG.E R21, desc[UR10][R14.64+0x24] ;  /* 0x0000240a0e157981 */ /* 0x000ea8000c1e1900 */
[----:B------:R-:W3:Y:S01]  /*19e0*/  LDG.E R22, desc[UR4][R18.64+0x20] ;  /* 0x0000200412167981 */ /* 0x000ee2000c1e1900 */
[----:B----4-:R-:W-:-:S02]  /*19f0*/  SHF.R.U32.HI R23, RZ, R16, R23 ;  /* 0x00000010ff177219 */ /* 0x010fc40000011617 */
[----:B-----5:R-:W-:Y:S02]  /*1a00*/  SHF.R.U32.HI R24, RZ, R9, R24 ;  /* 0x00000009ff187219 */ /* 0x020fe40000011618 */
[----:B------:R-:W-:Y:S02]  /*1a10*/  IADD3 R20, PT, PT, R26, R25, R20 ;  /* 0x000000191a147210 */ /* 0x000fe40007ffe014 */
[----:B------:R-:W4:Y:S04]  /*1a20*/  LDG.E R26, desc[UR8][R18.64+0x2c] ;  /* 0x00002c08121a7981 */ /* 0x000f28000c1e1900 */
[----:B------:R-:W5:Y:S01]  /*1a30*/  LDG.E R25, desc[UR6][R14.64+0x28] ;  /* 0x000028060e197981 */ /* 0x000f62000c1e1900 */
[----:B--2---:R-:W-:Y:S02]  /*1a40*/  SHF.R.U32.HI R21, RZ, R16, R21 ;  /* 0x00000010ff157219 */ /* 0x004fe40000011615 */
[----:B---3--:R-:W-:-:S02]  /*1a50*/  SHF.R.U32.HI R22, RZ, R9, R22 ;  /* 0x00000009ff167219 */ /* 0x008fc40000011616 */
[----:B------:R-:W-:Y:S02]  /*1a60*/  LOP3.LUT R24, R24, 0x1, R21, 0x80, !PT ;  /* 0x0000000118187812 */ /* 0x000fe400078e8015 */
[----:B------:R-:W-:Y:S01]  /*1a70*/  LOP3.LUT R23, R22, 0x1, R23, 0x80, !PT ;  /* 0x0000000116177812 */ /* 0x000fe200078e8017 */
[----:B------:R-:W2:Y:S04]  /*1a80*/  LDG.E R21, desc[UR10][R14.64+0x2c] ;  /* 0x00002c0a0e157981 */ /* 0x000ea8000c1e1900 */
[----:B------:R-:W3:Y:S01]  /*1a90*/  LDG.E R22, desc[UR4][R18.64+0x28] ;  /* 0x0000280412167981 */ /* 0x000ee2000c1e1900 */
[----:B------:R-:W-:Y:S02]  /*1aa0*/  R2UR UR12, R4 ;  /* 0x00000000040c72ca */ /* 0x000fe400000e0000 */
[----:B------:R-:W-:-:S02]  /*1ab0*/  R2UR UR13, R5 ;  /* 0x00000000050d72ca */ /* 0x000fc400000e0000 */
[C---:B------:R-:W-:Y:S02]  /*1ac0*/  R2UR UR16, R4.reuse ;  /* 0x00000000041072ca */ /* 0x040fe400000e0000 */
[C---:B------:R-:W-:Y:S02]  /*1ad0*/  R2UR UR17, R5.reuse ;  /* 0x00000000051172ca */ /* 0x040fe400000e0000 */
[C---:B------:R-:W-:Y:S02]  /*1ae0*/  R2UR UR14, R4.reuse ;  /* 0x00000000040e72ca */ /* 0x040fe400000e0000 */
[C---:B------:R-:W-:Y:S02]  /*1af0*/  R2UR UR15, R5.reuse ;  /* 0x00000000050f72ca */ /* 0x040fe400000e0000 */
[----:B------:R-:W-:Y:S02]  /*1b00*/  R2UR UR18, R4 ;  /* 0x00000000041272ca */ /* 0x000fe400000e0000 */
[----:B------:R-:W-:-:S02]  /*1b10*/  R2UR UR19, R5 ;  /* 0x00000000051372ca */ /* 0x000fc400000e0000 */
[----:B----4-:R-:W-:Y:S02]  /*1b20*/  SHF.R.U32.HI R26, RZ, R9, R26 ;  /* 0x00000009ff1a7219 */ /* 0x010fe4000001161a */
[-C--:B-----5:R-:W-:Y:S02]  /*1b30*/  SHF.R.U32.HI R25, RZ, R16.reuse, R25 ;  /* 0x00000010ff197219 */ /* 0x0a0fe40000011619 */
[----:B------:R-:W-:Y:S02]  /*1b40*/  IADD3 R20, PT, PT, R24, R23, R20 ;  /* 0x0000001718147210 */ /* 0x000fe40007ffe014 */
[----:B------:R-:W4:Y:S04]  /*1b50*/  LDG.E R24, desc[UR8][R18.64+0x34] ;  /* 0x0000340812187981 */ /* 0x000f28000c1e1900 */
[----:B------:R-:W5:Y:S04]  /*1b60*/  LDG.E R23, desc[UR10][R14.64+0x34] ;  /* 0x0000340a0e177981 */ /* 0x000f68000c1e1900 */
[----:B------:R-:W5:Y:S04]  /*1b70*/  LDG.E R27, desc[UR14][R14.64+0x38] ;  /* 0x0000380e0e1b7981 */ /* 0x000f68000c1e1900 */
[----:B------:R-:W5:Y:S01]  /*1b80*/  LDG.E R29, desc[UR18][R14.64+0x3c] ;  /* 0x00003c120e1d7981 */ /* 0x000f62000c1e1900 */
[----:B--2---:R-:W-:-:S02]  /*1b90*/  SHF.R.U32.HI R21, RZ, R16, R21 ;  /* 0x00000010ff157219 */ /* 0x004fc40000011615 */
[----:B---3--:R-:W-:Y:S02]  /*1ba0*/  SHF.R.U32.HI R22, RZ, R9, R22 ;  /* 0x00000009ff167219 */ /* 0x008fe40000011616 */
[----:B------:R-:W-:Y:S02]  /*1bb0*/  LOP3.LUT R26, R26, 0x1, R21, 0x80, !PT ;  /* 0x000000011a1a7812 */ /* 0x000fe400078e8015 */
[----:B------:R-:W-:Y:S01]  /*1bc0*/  LOP3.LUT R25, R22, 0x1, R25, 0x80, !PT ;  /* 0x0000000116197812 */ /* 0x000fe200078e8019 */
[----:B------:R-:W2:Y:S04]  /*1bd0*/  LDG.E R21, desc[UR6][R14.64+0x30] ;  /* 0x000030060e157981 */ /* 0x000ea8000c1e1900 */
[----:B------:R-:W3:Y:S01]  /*1be0*/  LDG.E R22, desc[UR4][R18.64+0x30] ;  /* 0x0000300412167981 */ /* 0x000ee2000c1e1900 */
[----:B------:R-:W-:-:S03]  /*1bf0*/  IADD3 R25, PT, PT, R26, R25, R20 ;  /* 0x000000191a197210 */ /* 0x000fc60007ffe014 */
[----:B------:R-:W3:Y:S04]  /*1c00*/  LDG.E R20, desc[UR12][R18.64+0x38] ;  /* 0x0000380c12147981 */ /* 0x000ee8000c1e1900 */
[----:B------:R-:W3:Y:S01]  /*1c10*/  LDG.E R26, desc[UR16][R18.64+0x3c] ;  /* 0x00003c10121a7981 */ /* 0x000ee2000c1e1900 */
[----:B------:R-:W-:-:S05]  /*1c20*/  VIADD R13, R13, 0x10 ;  /* 0x000000100d0d7836 */ /* 0x000fca0000000000 */
[----:B------:R-:W-:Y:S02]  /*1c30*/  ISETP.NE.AND P0, PT, R13, R7, PT ;  /* 0x000000070d00720c */ /* 0x000fe40003f05270 */
[----:B----4-:R-:W-:Y:S02]  /*1c40*/  SHF.R.U32.HI R24, RZ, R9, R24 ;  /* 0x00000009ff187219 */ /* 0x010fe40000011618 */
[----:B-----5:R-:W-:-:S04]  /*1c50*/  SHF.R.U32.HI R23, RZ, R16, R23 ;  /* 0x00000010ff177219 */ /* 0x020fc80000011617 */
[----:B------:R-:W-:Y:S02]  /*1c60*/  LOP3.LUT R23, R24, 0x1, R23, 0x80, !PT ;  /* 0x0000000118177812 */ /* 0x000fe400078e8017 */
[-C--:B------:R-:W-:Y:S02]  /*1c70*/  SHF.R.U32.HI R27, RZ, R16.reuse, R27 ;  /* 0x00000010ff1b7219 */ /* 0x080fe4000001161b */
[-C--:B------:R-:W-:Y:S02]  /*1c80*/  SHF.R.U32.HI R29, RZ, R16.reuse, R29 ;  /* 0x00000010ff1d7219 */ /* 0x080fe4000001161d */
[----:B--2---:R-:W-:Y:S02]  /*1c90*/  SHF.R.U32.HI R21, RZ, R16, R21 ;  /* 0x00000010ff157219 */ /* 0x004fe40000011615 */
[----:B---3--:R-:W-:-:S04]  /*1ca0*/  SHF.R.U32.HI R22, RZ, R9, R22 ;  /* 0x00000009ff167219 */ /* 0x008fc80000011616 */
[----:B------:R-:W-:Y:S02]  /*1cb0*/  LOP3.LUT R22, R22, 0x1, R21, 0x80, !PT ;  /* 0x0000000116167812 */ /* 0x000fe400078e8015 */
[-C--:B------:R-:W-:Y:S02]  /*1cc0*/  SHF.R.U32.HI R20, RZ, R9.reuse, R20 ;  /* 0x00000009ff147219 */ /* 0x080fe40000011614 */
[----:B------:R-:W-:Y:S02]  /*1cd0*/  SHF.R.U32.HI R26, RZ, R9, R26 ;  /* 0x00000009ff1a7219 */ /* 0x000fe4000001161a */
[----:B------:R-:W-:Y:S02]  /*1ce0*/  IADD3 R22, PT, PT, R23, R22, R25 ;  /* 0x0000001617167210 */ /* 0x000fe40007ffe019 */
[----:B------:R-:W-:Y:S02]  /*1cf0*/  LOP3.LUT R27, R20, 0x1, R27, 0x80, !PT ;  /* 0x00000001141b7812 */ /* 0x000fe400078e801b */
[----:B------:R-:W-:-:S04]  /*1d00*/  LOP3.LUT R26, R26, 0x1, R29, 0x80, !PT ;  /* 0x000000011a1a7812 */ /* 0x000fc800078e801d */
[----:B------:R-:W-:Y:S01]  /*1d10*/  IADD3 R20, PT, PT, R26, R27, R22 ;  /* 0x0000001b1a147210 */ /* 0x000fe20007ffe016 */
[----:B------:R-:W-:Y:S06]  /*1d20*/  @P0 BRA `(.L_x_19) ;  /* 0xfffffff800440947 */ /* 0x000fec000383ffff */
[----:B------:R-:W-:Y:S05]  /*1d30*/  BSYNC.RECONVERGENT B2 ;  /* 0x0000000000027941 */ /* 0x000fea0003800200 */
.L_x_18:
[----:B------:R-:W-:-:S07]  /*1d40*/  IMAD.MOV.U32 R13, RZ, RZ, R7 ;  /* 0x000000ffff0d7224 */ /* 0x000fce00078e0007 */
.L_x_17:
        /* <DEDUP_REMOVED lines=20> */
[----:B------:R-:W5:Y:S01]  /*1e90*/  LDG.E R25, desc[UR10][R14.64+0x4] ;  /* 0x0000040a0e197981 */ /* 0x000f62000c1e1900 */
[----:B--2---:R-:W-:-:S03]  /*1ea0*/  SHF.R.U32.HI R23, RZ, R9, R22 ;  /* 0x00000009ff177219 */ /* 0x004fc60000011616 */
[----:B------:R-:W2:Y:S01]  /*1eb0*/  LDG.E R22, desc[UR4][R18.64+0x8] ;  /* 0x0000080412167981 */ /* 0x000ea2000c1e1900 */
[----:B----4-:R-:W-:-:S03]  /*1ec0*/  SHF.R.U32.HI R24, RZ, R16, R21 ;  /* 0x00000010ff187219 */ /* 0x010fc60000011615 */
[----:B------:R-:W4:Y:S01]  /*1ed0*/  LDG.E R21, desc[UR6][R14.64+0x8] ;  /* 0x000008060e157981 */ /* 0x000f22000c1e1900 */
[----:B-----5:R-:W-:Y:S02]  /*1ee0*/  SHF.R.U32.HI R27, RZ, R16, R25 ;  /* 0x00000010ff1b7219 */ /* 0x020fe40000011619 */
[----:B------:R-:W-:Y:S02]  /*1ef0*/  LOP3.LUT R25, R23, 0x1, R24, 0x80, !PT ;  /* 0x0000000117197812 */ /* 0x000fe400078e8018 */
[----:B------:R-:W5:Y:S04]  /*1f00*/  LDG.E R24, desc[UR8][R18.64+0xc] ;  /* 0x00000c0812187981 */ /* 0x000f68000c1e1900 */
[----:B------:R-:W5:Y:S01]  /*1f10*/  LDG.E R23, desc[UR10][R14.64+0xc] ;  /* 0x00000c0a0e177981 */ /* 0x000f62000c1e1900 */
[----:B---3--:R-:W-:-:S02]  /*1f20*/  SHF.R.U32.HI R26, RZ, R9, R26 ;  /* 0x00000009ff1a7219 */ /* 0x008fc4000001161a */
        /* <DEDUP_REMOVED lines=10> */
[----:B------:R-:W3:Y:S04]  /*1fd0*/  LDG.E R20, desc[UR4][R18.64+0x10] ;  /* 0x0000100412147981 */ /* 0x000ee8000c1e1900 */
[----:B------:R-:W3:Y:S04]  /*1fe0*/  LDG.E R26, desc[UR16][R18.64+0x1c] ;  /* 0x00001c10121a7981 */ /* 0x000ee8000c1e1900 */
[----:B------:R-:W3:Y:S04]  /*1ff0*/  LDG.E R27, desc[UR14][R14.64+0x18] ;  /* 0x0000180e0e1b7981 */ /* 0x000ee8000c1e1900 */
[----:B------:R-:W3:Y:S01]  /*2000*/  LDG.E R29, desc[UR18][R14.64+0x1c] ;  /* 0x00001c120e1d7981 */ /* 0x000ee2000c1e1900 */
[----:B--2---:R-:W-:-:S02]  /*2010*/  SHF.R.U32.HI R22, RZ, R9, R22 ;  /* 0x00000009ff167219 */ /* 0x004fc40000011616 */
[-C--:B----4-:R-:W-:Y:S02]  /*2020*/  SHF.R.U32.HI R21, RZ, R16.reuse, R21 ;  /* 0x00000010ff157219 */ /* 0x090fe40000011615 */
[-C--:B-----5:R-:W-:Y:S02]  /*2030*/  SHF.R.U32.HI R24, RZ, R9.reuse, R24 ;  /* 0x00000009ff187219 */ /* 0x0a0fe40000011618 */
[----:B------:R-:W-:Y:S02]  /*2040*/  SHF.R.U32.HI R23, RZ, R16, R23 ;  /* 0x00000010ff177219 */ /* 0x000fe40000011617 */
[----:B------:R-:W-:Y:S02]  /*2050*/  LOP3.LUT R22, R22, 0x1, R21, 0x80, !PT ;  /* 0x0000000116167812 */ /* 0x000fe400078e8015 */
[----:B------:R-:W-:Y:S01]  /*2060*/  LOP3.LUT R23, R24, 0x1, R23, 0x80, !PT ;  /* 0x0000000118177812 */ /* 0x000fe200078e8017 */
[----:B------:R-:W2:Y:S03]  /*2070*/  LDG.E R21, desc[UR6][R14.64+0x10] ;  /* 0x000010060e157981 */ /* 0x000ea6000c1e1900 */
[----:B------:R-:W-:Y:S01]  /*2080*/  IADD3 R25, PT, PT, R23, R22, R25 ;  /* 0x0000001617197210 */ /* 0x000fe20007ffe019 */
[----:B------:R-:W4:Y:S04]  /*2090*/  LDG.E R24, desc[UR8][R18.64+0x14] ;  /* 0x0000140812187981 */ /* 0x000f28000c1e1900 */
[----:B------:R-:W5:Y:S04]  /*20a0*/  LDG.E R23, desc[UR10][R14.64+0x14] ;  /* 0x0000140a0e177981 */ /* 0x000f68000c1e1900 */
[----:B------:R-:W5:Y:S01]  /*20b0*/  LDG.E R22, desc[UR12][R18.64+0x18] ;  /* 0x0000180c12167981 */ /* 0x000f62000c1e1900 */
[----:B---3--:R-:W-:-:S02]  /*20c0*/  SHF.R.U32.HI R20, RZ, R9, R20 ;  /* 0x00000009ff147219 */ /* 0x008fc40000011614 */
[----:B------:R-:W-:Y:S02]  /*20d0*/  SHF.R.U32.HI R26, RZ, R9, R26 ;  /* 0x00000009ff1a7219 */ /* 0x000fe4000001161a */
[-C--:B------:R-:W-:Y:S02]  /*20e0*/  SHF.R.U32.HI R27, RZ, R16.reuse, R27 ;  /* 0x00000010ff1b7219 */ /* 0x080fe4000001161b */
[----:B------:R-:W-:-:S04]  /*20f0*/  SHF.R.U32.HI R29, RZ, R16, R29 ;  /* 0x00000010ff1d7219 */ /* 0x000fc8000001161d */
[----:B------:R-:W-:Y:S01]  /*2100*/  LOP3.LUT R26, R26, 0x1, R29, 0x80, !PT ;  /* 0x000000011a1a7812 */ /* 0x000fe200078e801d */
[----:B------:R-:W-:Y:S01]  /*2110*/  VIADD R13, R13, 0x8 ;  /* 0x000000080d0d7836 */ /* 0x000fe20000000000 */
[-C--:B--2---:R-:W-:Y:S02]  /*2120*/  SHF.R.U32.HI R21, RZ, R16.reuse, R21 ;  /* 0x00000010ff157219 */ /* 0x084fe40000011615 */
[-C--:B----4-:R-:W-:Y:S02]  /*2130*/  SHF.R.U32.HI R24, RZ, R9.reuse, R24 ;  /* 0x00000009ff187219 */ /* 0x090fe40000011618 */
[----:B-----5:R-:W-:Y:S02]  /*2140*/  SHF.R.U32.HI R23, RZ, R16, R23 ;  /* 0x00000010ff177219 */ /* 0x020fe40000011617 */
[----:B------:R-:W-:Y:S02]  /*2150*/  LOP3.LUT R20, R20, 0x1, R21, 0x80, !PT ;  /* 0x0000000114147812 */ /* 0x000fe400078e8015 */
[----:B------:R-:W-:-:S02]  /*2160*/  SHF.R.U32.HI R22, RZ, R9, R22 ;  /* 0x00000009ff167219 */ /* 0x000fc40000011616 */
[----:B------:R-:W-:Y:S02]  /*2170*/  LOP3.LUT R23, R24, 0x1, R23, 0x80, !PT ;  /* 0x0000000118177812 */ /* 0x000fe400078e8017 */
[----:B------:R-:W-:Y:S02]  /*2180*/  LOP3.LUT R27, R22, 0x1, R27, 0x80, !PT ;  /* 0x00000001161b7812 */ /* 0x000fe400078e801b */
[----:B------:R-:W-:-:S04]  /*2190*/  IADD3 R20, PT, PT, R23, R20, R25 ;  /* 0x0000001417147210 */ /* 0x000fc80007ffe019 */
[----:B------:R-:W-:-:S07]  /*21a0*/  IADD3 R20, PT, PT, R26, R27, R20 ;  /* 0x0000001b1a147210 */ /* 0x000fce0007ffe014 */
.L_x_21:
        /* <DEDUP_REMOVED lines=47> */
.L_x_22:
        /* <DEDUP_REMOVED lines=38> */
.L_x_20:
[----:B------:R-:W0:Y:S01]  /*2700*/  LDCU UR4, c[0x0][0x3a0] ;  /* 0x00007400ff0477ac */ /* 0x000e220008000800 */
[C---:B------:R-:W-:Y:S01]  /*2710*/  ISETP.NE.AND P0, PT, R16.reuse, R3, PT ;  /* 0x000000031000720c */ /* 0x040fe20003f05270 */
[C---:B------:R-:W-:Y:S02]  /*2720*/  IMAD.IADD R13, R16.reuse, 0x1, R9 ;  /* 0x00000001100d7824 */ /* 0x040fe400078e0209 */
[----:B------:R-:W-:Y:S02]  /*2730*/  IMAD.MOV R14, RZ, RZ, -R20 ;  /* 0x000000ffff0e7224 */ /* 0x000fe400078e0a14 */
[----:B------:R-:W-:-:S08]  /*2740*/  VIADD R16, R16, 0x1 ;  /* 0x0000000110107836 */ /* 0x000fd00000000000 */
[----:B------:R-:W-:Y:S01]  /*2750*/  @P0 IMAD.MOV.U32 R20, RZ, RZ, R14 ;  /* 0x000000ffff140224 */ /* 0x000fe200078e000e */
[----:B0-----:R-:W-:-:S04]  /*2760*/  ISETP.NE.AND P0, PT, R16, UR4, PT ;  /* 0x0000000410007c0c */ /* 0x001fc8000bf05270 */
[----:B------:R-:W-:-:S05]  /*2770*/  SHF.L.U32 R14, R20, R13, RZ ;  /* 0x0000000d140e7219 */ /* 0x000fca00000006ff */
[----:B------:R-:W-:-:S04]  /*2780*/  IMAD.IADD R17, R14, 0x1, R17 ;  /* 0x000000010e117824 */ /* 0x000fc800078e0211 */
[----:B------:R-:W-:Y:S05]  /*2790*/  @P0 BRA `(.L_x_23) ;  /* 0xffffffec00880947 */ /* 0x000fea000383ffff */
.L_x_16:
[----:B------:R-:W-:Y:S05]  /*27a0*/  BSYNC.RECONVERGENT B1 ;  /* 0x0000000000017941 */ /* 0x000fea0003800200 */
.L_x_6:
[----:B------:R-:W0:Y:S01]  /*27b0*/  LDCU UR4, c[0x0][0x39c] ;  /* 0x00007380ff0477ac */ /* 0x000e220008000800 */
[----:B------:R-:W-:-:S05]  /*27c0*/  VIADD R9, R9, 0x1 ;  /* 0x0000000109097836 */ /* 0x000fca0000000000 */
[----:B0-----:R-:W-:-:S13]  /*27d0*/  ISETP.NE.AND P0, PT, R9, UR4, PT ;  /* 0x0000000409007c0c */ /* 0x001fda000bf05270 */
[----:B------:R-:W-:Y:S05]  /*27e0*/  @P0 BRA `(.L_x_24) ;  /* 0xffffffd800d80947 */ /* 0x000fea000383ffff */
[----:B------:R-:W-:Y:S05]  /*27f0*/  BSYNC.RECONVERGENT B0 ;  /* 0x0000000000007941 */ /* 0x000fea0003800200 */
.L_x_5:
[----:B------:R-:W-:Y:S05]  /*2800*/  BRA `(.L_x_4) ;  /* 0x0000001800807947 */ /* 0x000fea0003800000 */
.L_x_3:
[----:B------:R-:W0:Y:S01]  /*2810*/  LDC R23, c[0x0][0x398] ;  /* 0x0000e600ff177b82 */ /* 0x000e220000000800 */
[----:B------:R-:W-:Y:S02]  /*2820*/  IMAD.MOV.U32 R18, RZ, RZ, RZ ;  /* 0x000000ffff127224 */ /* 0x000fe400078e00ff */
[----:B------:R-:W-:Y:S01]  /*2830*/  IMAD.MOV.U32 R17, RZ, RZ, RZ ;  /* 0x000000ffff117224 */ /* 0x000fe200078e00ff */
[C---:B0-----:R-:W-:Y:S02]  /*2840*/  LOP3.LUT R19, R23.reuse, 0x7, RZ, 0xc0, !PT ;  /* 0x0000000717137812 */ /* 0x041fe400078ec0ff */
[C---:B------:R-:W-:Y:S02]  /*2850*/  LOP3.LUT R22, R23.reuse, 0x7ffffff0, RZ, 0xc0, !PT ;  /* 0x7ffffff017167812 */ /* 0x040fe400078ec0ff */
[----:B------:R-:W-:-:S07]  /*2860*/  LOP3.LUT R23, R23, 0x3, RZ, 0xc0, !PT ;  /* 0x0000000317177812 */ /* 0x000fce00078ec0ff */
.L_x_44:
[----:B------:R-:W-:Y:S01]  /*2870*/  BSSY.RECONVERGENT B6, `(.L_x_25) ;  /* 0x0000195000067945 */ /* 0x000fe20003800200 */
[----:B------:R-:W-:-:S07]  /*2880*/  IMAD.MOV.U32 R25, RZ, RZ, RZ ;  /* 0x000000ffff197224 */ /* 0x000fce00078e00ff */
.L_x_43:
[----:B------:R-:W0:Y:S01]  /*2890*/  LDCU UR4, c[0x0][0x398] ;  /* 0x00007300ff0477ac */ /* 0x000e220008000800 */
[----:B------:R-:W-:Y:S01]  /*28a0*/  IMAD.MOV.U32 R24, RZ, RZ, RZ ;  /* 0x000000ffff187224 */ /* 0x000fe200078e00ff */
[----:B0-----:R-:W-:-:S09]  /*28b0*/  UISETP.GT.AND UP0, UPT, UR4, URZ, UPT ;  /* 0x000000ff0400728c */ /* 0x001fd2000bf04270 */
[----:B------:R-:W-:Y:S05]  /*28c0*/  BRA.U !UP0, `(.L_x_26) ;  /* 0x0000001108687547 */ /* 0x000fea000b800000 */
[----:B------:R-:W0:Y:S01]  /*28d0*/  LDC.64 R10, c[0x0][0x358] ;  /* 0x0000d600ff0a7b82 */ /* 0x000e220000000a00 */
[----:B------:R-:W-:Y:S01]  /*28e0*/  UISETP.GE.U32.AND UP0, UPT, UR4, 0x10, UPT ;  /* 0x000000100400788c */ /* 0x000fe2000bf06070 */
[----:B------:R-:W-:Y:S02]  /*28f0*/  IMAD.MOV.U32 R0, RZ, RZ, RZ ;  /* 0x000000ffff007224 */ /* 0x000fe400078e00ff */
[----:B------:R-:W-:-:S06]  /*2900*/  IMAD.MOV.U32 R24, RZ, RZ, RZ ;  /* 0x000000ffff187224 */ /* 0x000fcc00078e00ff */
[----:B------:R-:W-:Y:S05]  /*2910*/  BRA.U !UP0, `(.L_x_27) ;  /* 0x0000000508d07547 */ /* 0x000fea000b800000 */
[----:B------:R-:W-:Y:S01]  /*2920*/  BSSY.RECONVERGENT B0, `(.L_x_28) ;  /* 0x0000072000007945 */ /* 0x000fe20003800200 */
[----:B------:R-:W-:Y:S02]  /*2930*/  IMAD.MOV.U32 R3, RZ, RZ, RZ ;  /* 0x000000ffff037224 */ /* 0x000fe400078e00ff */
[----:B------:R-:W-:-:S07]  /*2940*/  IMAD.MOV.U32 R24, RZ, RZ, RZ ;  /* 0x000000ffff187224 */ /* 0x000fce00078e00ff */
.L_x_29:
[----:B------:R-:W1:Y:S01]  /*2950*/  LDC.64 R6, c[0x0][0x388] ;  /* 0x0000e200ff067b82 */ /* 0x000e620000000a00 */
[C---:B0-----:R-:W-:Y:S02]  /*2960*/  R2UR UR10, R10.reuse ;  /* 0x000000000a0a72ca */ /* 0x041fe400000e0000 */
[C---:B------:R-:W-:Y:S02]  /*2970*/  R2UR UR11, R11.reuse ;  /* 0x000000000b0b72ca */ /* 0x040fe400000e0000 */
[C---:B------:R-:W-:Y:S02]  /*2980*/  R2UR UR4, R10.reuse ;  /* 0x000000000a0472ca */ /* 0x040fe400000e0000 */
[C---:B------:R-:W-:Y:S01]  /*2990*/  R2UR UR5, R11.reuse ;  /* 0x000000000b0572ca */ /* 0x040fe200000e0000 */
[----:B------:R-:W0:Y:S01]  /*29a0*/  LDC.64 R4, c[0x0][0x380] ;  /* 0x0000e000ff047b82 */ /* 0x000e220000000a00 */
[----:B------:R-:W-:Y:S02]  /*29b0*/  R2UR UR6, R10 ;  /* 0x000000000a0672ca */ /* 0x000fe400000e0000 */
[----:B------:R-:W-:-:S02]  /*29c0*/  R2UR UR7, R11 ;  /* 0x000000000b0772ca */ /* 0x000fc400000e0000 */
[----:B------:R-:W-:Y:S02]  /*29d0*/  R2UR UR8, R10 ;  /* 0x000000000a0872ca */ /* 0x000fe400000e0000 */
[----:B------:R-:W-:Y:S01]  /*29e0*/  R2UR UR9, R11 ;  /* 0x000000000b0972ca */ /* 0x000fe200000e0000 */
[----:B-1----:R-:W-:-:S05]  /*29f0*/  IMAD.WIDE.U32 R6, R3, 0x4, R6 ;  /* 0x0000000403067825 */ /* 0x002fca00078e0006 */
[----:B------:R-:W2:Y:S01]  /*2a00*/  LDG.E R8, desc[UR10][R6.64+0x4] ;  /* 0x0000040a06087981 */ /* 0x000ea2000c1e1900 */
[----:B0-----:R-:W-:-:S03]  /*2a10*/  IMAD.WIDE.U32 R4, R3, 0x4, R4 ;  /* 0x0000000403047825 */ /* 0x001fc600078e0004 */
[----:B------:R-:W3:Y:S04]  /*2a20*/  LDG.E R0, desc[UR6][R6.64] ;  /* 0x0000000606007981 */ /* 0x000ee8000c1e1900 */
[----:B------:R-:W4:Y:S04]  /*2a30*/  LDG.E R9, desc[UR4][R4.64] ;  /* 0x0000000404097981 */ /* 0x000f28000c1e1900 */
[----:B------:R-:W5:Y:S04]  /*2a40*/  LDG.E R13, desc[UR8][R4.64+0x4] ;  /* 0x00000408040d7981 */ /* 0x000f68000c1e1900 */
[----:B------:R-:W5:Y:S04]  /*2a50*/  LDG.E R15, desc[UR4][R4.64+0x8] ;  /* 0x00000804040f7981 */ /* 0x000f68000c1e1900 */
[----:B------:R-:W5:Y:S04]  /*2a60*/  LDG.E R12, desc[UR6][R6.64+0x8] ;  /* 0x00000806060c7981 */ /* 0x000f68000c1e1900 */
[----:B------:R-:W5:Y:S04]  /*2a70*/  LDG.E R21, desc[UR8][R4.64+0xc] ;  /* 0x00000c0804157981 */ /* 0x000f68000c1e1900 */
[----:B------:R-:W5:Y:S01]  /*2a80*/  LDG.E R14, desc[UR10][R6.64+0xc] ;  /* 0x00000c0a060e7981 */ /* 0x000f62000c1e1900 */
[----:B------:R-:W-:-:S02]  /*2a90*/  R2UR UR12, R10 ;  /* 0x000000000a0c72ca */ /* 0x000fc400000e0000 */
[C---:B------:R-:W-:Y:S01]  /*2aa0*/  R2UR UR13, R11.reuse ;  /* 0x000000000b0d72ca */ /* 0x040fe200000e0000 */
[----:B------:R-:W5:Y:S01]  /*2ab0*/  LDG.E R29, desc[UR8][R4.64+0x3c] ;  /* 0x00003c08041d7981 */ /* 0x000f62000c1e1900 */
[----:B------:R-:W-:Y:S02]  /*2ac0*/  R2UR UR14, R10 ;  /* 0x000000000a0e72ca */ /* 0x000fe400000e0000 */
[----:B------:R-:W-:Y:S01]  /*2ad0*/  R2UR UR15, R11 ;  /* 0x000000000b0f72ca */ /* 0x000fe200000e0000 */
[----:B------:R-:W5:Y:S01]  /*2ae0*/  LDG.E R26, desc[UR10][R6.64+0x3c] ;  /* 0x00003c0a061a7981 */ /* 0x000f62000c1e1900 */
[-C--:B--2---:R-:W-:Y:S02]  /*2af0*/  SHF.R.U32.HI R8, RZ, R25.reuse, R8 ;  /* 0x00000019ff087219 */ /* 0x084fe40000011608 */
[----:B---3--:R-:W-:Y:S02]  /*2b00*/  SHF.R.U32.HI R0, RZ, R25, R0 ;  /* 0x00000019ff007219 */ /* 0x008fe40000011600 */
[----:B----4-:R-:W-:-:S02]  /*2b10*/  SHF.R.U32.HI R9, RZ, R18, R9 ;  /* 0x00000012ff097219 */ /* 0x010fc40000011609 */
[-C--:B-----5:R-:W-:Y:S02]  /*2b20*/  SHF.R.U32.HI R13, RZ, R18.reuse, R13 ;  /* 0x00000012ff0d7219 */ /* 0x0a0fe4000001160d */
[----:B------:R-:W-:Y:S02]  /*2b30*/  LOP3.LUT R27, R9, 0x1, R0, 0x80, !PT ;  /* 0x00000001091b7812 */ /* 0x000fe400078e8000 */
[----:B------:R-:W-:Y:S01]  /*2b40*/  LOP3.LUT R20, R13, 0x1, R8, 0x80, !PT ;  /* 0x000000010d147812 */ /* 0x000fe200078e8008 */
[----:B------:R-:W2:Y:S04]  /*2b50*/  LDG.E R9, desc[UR4][R4.64+0x10] ;  /* 0x0000100404097981 */ /* 0x000ea8000c1e1900 */
[----:B------:R-:W3:Y:S04]  /*2b60*/  LDG.E R8, desc[UR6][R6.64+0x10] ;  /* 0x0000100606087981 */ /* 0x000ee8000c1e1900 */
[----:B------:R-:W4:Y:S04]  /*2b70*/  LDG.E R13, desc[UR8][R4.64+0x14] ;  /* 0x00001408040d7981 */ /* 0x000f28000c1e1900 */
[----:B------:R-:W5:Y:S01]  /*2b80*/  LDG.E R0, desc[UR10][R6.64+0x14] ;  /* 0x0000140a06007981 */ /* 0x000f62000c1e1900 */
[----:B------:R-:W-:-:S02]  /*2b90*/  SHF.R.U32.HI R15, RZ, R18, R15 ;  /* 0x00000012ff0f7219 */ /* 0x000fc4000001160f */
[-C--:B------:R-:W-:Y:S02]  /*2ba0*/  SHF.R.U32.HI R12, RZ, R25.reuse, R12 ;  /* 0x00000019ff0c7219 */ /* 0x080fe4000001160c */
[----:B------:R-:W-:Y:S02]  /*2bb0*/  SHF.R.U32.HI R21, RZ, R18, R21 ;  /* 0x00000012ff157219 */ /* 0x000fe40000011615 */
[----:B------:R-:W-:Y:S02]  /*2bc0*/  SHF.R.U32.HI R14, RZ, R25, R14 ;  /* 0x00000019ff0e7219 */ /* 0x000fe4000001160e */
[----:B------:R-:W-:Y:S02]  /*2bd0*/  LOP3.LUT R15, R15, 0x1, R12, 0x80, !PT ;  /* 0x000000010f0f7812 */ /* 0x000fe400078e800c */
[----:B------:R-:W-:Y:S01]  /*2be0*/  LOP3.LUT R14, R21, 0x1, R14, 0x80, !PT ;  /* 0x00000001150e7812 */ /* 0x000fe200078e800e */
[----:B------:R-:W5:Y:S01]  /*2bf0*/  LDG.E R12, desc[UR10][R6.64+0x1c] ;  /* 0x00001c0a060c7981 */ /* 0x000f62000c1e1900 */
[----:B------:R-:W-:-:S03]  /*2c00*/  IADD3 R24, PT, PT, R20, R27, R24 ;  /* 0x0000001b14187210 */ /* 0x000fc60007ffe018 */
[----:B------:R-:W5:Y:S01]  /*2c10*/  LDG.E R21, desc[UR8][R4.64+0x1c] ;  /* 0x00001c0804157981 */ /* 0x000f62000c1e1900 */
[----:B------:R-:W-:-:S03]  /*2c20*/  IADD3 R24, PT, PT, R14, R15, R24 ;  /* 0x0000000f0e187210 */ /* 0x000fc60007ffe018 */
[----:B------:R-:W5:Y:S04]  /*2c30*/  LDG.E R15, desc[UR4][R4.64+0x18] ;  /* 0x00001804040f7981 */ /* 0x000f68000c1e1900 */
[----:B------:R-:W5:Y:S01]  /*2c40*/  LDG.E R14, desc[UR6][R6.64+0x18] ;  /* 0x00001806060e7981 */ /* 0x000f62000c1e1900 */
[----:B--2---:R-:W-:-:S03]  /*2c50*/  SHF.R.U32.HI R20, RZ, R18, R9 ;  /* 0x00000012ff147219 */ /* 0x004fc60000011609 */
[----:B------:R-:W2:Y:S01]  /*2c60*/  LDG.E R9, desc[UR12][R4.64+0x20] ;  /* 0x0000200c04097981 */ /* 0x000ea2000c1e1900 */
[-C--:B---3--:R-:W-:Y:S02]  /*2c70*/  SHF.R.U32.HI R27, RZ, R25.reuse, R8 ;  /* 0x00000019ff1b7219 */ /* 0x088fe40000011608 */
[----:B----4-:R-:W-:Y:S02]  /*2c80*/  SHF.R.U32.HI R13, RZ, R18, R13 ;  /* 0x00000012ff0d7219 */ /* 0x010fe4000001160d */
[----:B-----5:R-:W-:Y:S02]  /*2c90*/  SHF.R.U32.HI R8, RZ, R25, R0 ;  /* 0x00000019ff087219 */ /* 0x020fe40000011600 */
[----:B------:R-:W-:Y:S01]  /*2ca0*/  LOP3.LUT R27, R20, 0x1, R27, 0x80, !PT ;  /* 0x00000001141b7812 */ /* 0x000fe200078e801b */
[----:B------:R-:W3:Y:S01]  /*2cb0*/  LDG.E R0, desc[UR14][R6.64+0x20] ;  /* 0x0000200e06007981 */ /* 0x000ee2000c1e1900 */
[----:B------:R-:W-:-:S03]  /*2cc0*/  LOP3.LUT R20, R13, 0x1, R8, 0x80, !PT ;  /* 0x000000010d147812 */ /* 0x000fc600078e8008 */
[----:B------:R-:W4:Y:S04]  /*2cd0*/  LDG.E R13, desc[UR4][R4.64+0x24] ;  /* 0x00002404040d7981 */ /* 0x000f28000c1e1900 */
[----:B------:R-:W5:Y:S01]  /*2ce0*/  LDG.E R8, desc[UR6][R6.64+0x24] ;  /* 0x0000240606087981 */ /* 0x000f62000c1e1900 */
[----:B------:R-:W-:Y:S02]  /*2cf0*/  SHF.R.U32.HI R12, RZ, R25, R12 ;  /* 0x00000019ff0c7219 */ /* 0x000fe4000001160c */
[----:B------:R-:W-:Y:S02]  /*2d00*/  R2UR UR16, R10 ;  /* 0x000000000a1072ca */ /* 0x000fe400000e0000 */
[----:B------:R-:W-:Y:S02]  /*2d10*/  SHF.R.U32.HI R21, RZ, R18, R21 ;  /* 0x00000012ff157219 */ /* 0x000fe40000011615 */
[----:B------:R-:W-:-:S02]  /*2d20*/  R2UR UR17, R11 ;  /* 0x000000000b1172ca */ /* 0x000fc400000e0000 */
[----:B------:R-:W-:Y:S02]  /*2d30*/  SHF.R.U32.HI R15, RZ, R18, R15 ;  /* 0x00000012ff0f7219 */ /* 0x000fe4000001160f */
[----:B------:R-:W-:Y:S02]  /*2d40*/  R2UR UR18, R10 ;  /* 0x000000000a1272ca */ /* 0x000fe400000e0000 */
[----:B------:R-:W-:Y:S02]  /*2d50*/  SHF.R.U32.HI R14, RZ, R25, R14 ;  /* 0x00000019ff0e7219 */ /* 0x000fe4000001160e */
[----:B------:R-:W-:Y:S02]  /*2d60*/  R2UR UR19, R11 ;  /* 0x000000000b1372ca */ /* 0x000fe400000e0000 */
        /* <DEDUP_REMOVED lines=8> */
[-C--:B--2---:R-:W-:Y:S02]  /*2df0*/  SHF.R.U32.HI R9, RZ, R18.reuse, R9 ;  /* 0x00000012ff097219 */ /* 0x084fe40000011609 */
[-C--:B---3--:R-:W-:Y:S02]  /*2e00*/  SHF.R.U32.HI R0, RZ, R25.reuse, R0 ;  /* 0x00000019ff007219 */ /* 0x088fe40000011600 */
[----:B----4-:R-:W-:Y:S02]  /*2e10*/  SHF.R.U32.HI R13, RZ, R18, R13 ;  /* 0x00000012ff0d7219 */ /* 0x010fe4000001160d */
[----:B-----5:R-:W-:-:S02]  /*2e20*/  SHF.R.U32.HI R8, RZ, R25, R8 ;  /* 0x00000019ff087219 */ /* 0x020fc40000011608 */
[----:B------:R-:W-:Y:S02]  /*2e30*/  LOP3.LUT R27, R9, 0x1, R0, 0x80, !PT ;  /* 0x00000001091b7812 */ /* 0x000fe400078e8000 */
[----:B------:R-:W-:Y:S01]  /*2e40*/  LOP3.LUT R20, R13, 0x1, R8, 0x80, !PT ;  /* 0x000000010d147812 */ /* 0x000fe200078e8008 */
[----:B------:R-:W2:Y:S04]  /*2e50*/  LDG.E R9, desc[UR16][R4.64+0x34] ;  /* 0x0000341004097981 */ /* 0x000ea8000c1e1900 */
[----:B------:R-:W3:Y:S01]  /*2e60*/  LDG.E R13, desc[UR12][R4.64+0x30] ;  /* 0x0000300c040d7981 */ /* 0x000ee2000c1e1900 */
[----:B------:R-:W-:-:S03]  /*2e70*/  IADD3 R24, PT, PT, R20, R27, R24 ;  /* 0x0000001b14187210 */ /* 0x000fc60007ffe018 */
[----:B------:R-:W4:Y:S04]  /*2e80*/  LDG.E R8, desc[UR14][R6.64+0x30] ;  /* 0x0000300e06087981 */ /* 0x000f28000c1e1900 */
[----:B------:R-:W5:Y:S04]  /*2e90*/  LDG.E R0, desc[UR18][R6.64+0x34] ;  /* 0x0000341206007981 */ /* 0x000f68000c1e1900 */
[----:B------:R-:W5:Y:S04]  /*2ea0*/  LDG.E R27, desc[UR4][R4.64+0x38] ;  /* 0x00003804041b7981 */ /* 0x000f68000c1e1900 */
[----:B------:R-:W5:Y:S01]  /*2eb0*/  LDG.E R20, desc[UR6][R6.64+0x38] ;  /* 0x0000380606147981 */ /* 0x000f62000c1e1900 */
[----:B------:R-:W-:Y:S01]  /*2ec0*/  VIADD R3, R3, 0x10 ;  /* 0x0000001003037836 */ /* 0x000fe20000000000 */
[----:B------:R-:W-:-:S02]  /*2ed0*/  SHF.R.U32.HI R21, RZ, R18, R21 ;  /* 0x00000012ff157219 */ /* 0x000fc40000011615 */
[-C--:B------:R-:W-:Y:S02]  /*2ee0*/  SHF.R.U32.HI R14, RZ, R25.reuse, R14 ;  /* 0x00000019ff0e7219 */ /* 0x080fe4000001160e */
[----:B------:R-:W-:Y:S02]  /*2ef0*/  SHF.R.U32.HI R15, RZ, R18, R15 ;  /* 0x00000012ff0f7219 */ /* 0x000fe4000001160f */
[----:B------:R-:W-:Y:S02]  /*2f00*/  SHF.R.U32.HI R12, RZ, R25, R12 ;  /* 0x00000019ff0c7219 */ /* 0x000fe4000001160c */
[----:B------:R-:W-:Y:S02]  /*2f10*/  ISETP.NE.AND P0, PT, R3, R22, PT ;  /* 0x000000160300720c */ /* 0x000fe40003f05270 */
[----:B------:R-:W-:Y:S02]  /*2f20*/  LOP3.LUT R21, R21, 0x1, R14, 0x80, !PT ;  /* 0x0000000115157812 */ /* 0x000fe400078e800e */
[----:B------:R-:W-:-:S02]  /*2f30*/  LOP3.LUT R12, R15, 0x1, R12, 0x80, !PT ;  /* 0x000000010f0c7812 */ /* 0x000fc400078e800c */
[----:B------:R-:W-:Y:S02]  /*2f40*/  SHF.R.U32.HI R29, RZ, R18, R29 ;  /* 0x00000012ff1d7219 */ /* 0x000fe4000001161d */
[----:B------:R-:W-:Y:S02]  /*2f50*/  IADD3 R12, PT, PT, R12, R21, R24 ;  /* 0x000000150c0c7210 */ /* 0x000fe40007ffe018 */
[----:B------:R-:W-:-:S04]  /*2f60*/  SHF.R.U32.HI R26, RZ, R25, R26 ;  /* 0x00000019ff1a7219 */ /* 0x000fc8000001161a */
[----:B------:R-:W-:Y:S02]  /*2f70*/  LOP3.LUT R26, R29, 0x1, R26, 0x80, !PT ;  /* 0x000000011d1a7812 */ /* 0x000fe400078e801a */
[-C--:B--2---:R-:W-:Y:S02]  /*2f80*/  SHF.R.U32.HI R9, RZ, R18.reuse, R9 ;  /* 0x00000012ff097219 */ /* 0x084fe40000011609 */
[----:B---3--:R-:W-:Y:S02]  /*2f90*/  SHF.R.U32.HI R13, RZ, R18, R13 ;  /* 0x00000012ff0d7219 */ /* 0x008fe4000001160d */
[-C--:B----4-:R-:W-:Y:S02]  /*2fa0*/  SHF.R.U32.HI R8, RZ, R25.reuse, R8 ;  /* 0x00000019ff087219 */ /* 0x090fe40000011608 */
[----:B-----5:R-:W-:Y:S02]  /*2fb0*/  SHF.R.U32.HI R0, RZ, R25, R0 ;  /* 0x00000019ff007219 */ /* 0x020fe40000011600 */
[----:B------:R-:W-:-:S02]  /*2fc0*/  LOP3.LUT R13, R13, 0x1, R8, 0x80, !PT ;  /* 0x000000010d0d7812 */ /* 0x000fc400078e8008 */
[----:B------:R-:W-:Y:S02]  /*2fd0*/  LOP3.LUT R0, R9, 0x1, R0, 0x80, !PT ;  /* 0x0000000109007812 */ /* 0x000fe400078e8000 */
[----:B------:R-:W-:Y:S02]  /*2fe0*/  SHF.R.U32.HI R27, RZ, R18, R27 ;  /* 0x00000012ff1b7219 */ /* 0x000fe4000001161b */
[----:B------:R-:W-:Y:S02]  /*2ff0*/  SHF.R.U32.HI R20, RZ, R25, R20 ;  /* 0x00000019ff147219 */ /* 0x000fe40000011614 */
[----:B------:R-:W-:Y:S02]  /*3000*/  IADD3 R0, PT, PT, R0, R13, R12 ;  /* 0x0000000d00007210 */ /* 0x000fe40007ffe00c */
[----:B------:R-:W-:-:S04]  /*3010*/  LOP3.LUT R27, R27, 0x1, R20, 0x80, !PT ;  /* 0x000000011b1b7812 */ /* 0x000fc800078e8014 */
[----:B------:R-:W-:Y:S01]  /*3020*/  IADD3 R24, PT, PT, R26, R27, R0 ;  /* 0x0000001b1a187210 */ /* 0x000fe20007ffe000 */
[----:B------:R-:W-:Y:S06]  /*3030*/  @P0 BRA `(.L_x_29) ;  /* 0xfffffff800440947 */ /* 0x000fec000383ffff */
[----:B------:R-:W-:Y:S05]  /*3040*/  BSYNC.RECONVERGENT B0 ;  /* 0x0000000000007941 */ /* 0x000fea0003800200 */
.L_x_28:
[----:B------:R-:W-:-:S07]  /*3050*/  IMAD.MOV.U32 R0, RZ, RZ, R22 ;  /* 0x000000ffff007224 */ /* 0x000fce00078e0016 */
.L_x_27:
[----:B------:R-:W1:Y:S02]  /*3060*/  LDCU UR4, c[0x0][0x398] ;  /* 0x00007300ff0477ac */ /* 0x000e640008000800 */
[----:B-1----:R-:W-:-:S04]  /*3070*/  ULOP3.LUT UR4, UR4, 0xf, URZ, 0xc0, !UPT ;  /* 0x0000000f04047892 */ /* 0x002fc8000f8ec0ff */
[----:B------:R-:W-:-:S09]  /*3080*/  UISETP.NE.AND UP0, UPT, UR4, URZ, UPT ;  /* 0x000000ff0400728c */ /* 0x000fd2000bf05270 */
[----:B------:R-:W-:Y:S05]  /*3090*/  BRA.U !UP0, `(.L_x_26) ;  /* 0x0000000908747547 */ /* 0x000fea000b800000 */
[----:B------:R-:W-:Y:S01]  /*30a0*/  UIADD3 UR4, UPT, UPT, UR4, -0x1, URZ ;  /* 0xffffffff04047890 */ /* 0x000fe2000fffe0ff */
[----:B------:R-:W-:-:S03]  /*30b0*/  ISETP.NE.AND P0, PT, R19, RZ, PT ;  /* 0x000000ff1300720c */ /* 0x000fc60003f05270 */
[----:B------:R-:W-:-:S09]  /*30c0*/  UISETP.GE.U32.AND UP0, UPT, UR4, 0x7, UPT ;  /* 0x000000070400788c */ /* 0x000fd2000bf06070 */
[----:B------:R-:W-:Y:S05]  /*30d0*/  BRA.U !UP0, `(.L_x_30) ;  /* 0x00000005080c7547 */ /* 0x000fea000b800000 */
[----:B------:R-:W1:Y:S01]  /*30e0*/  LDC.64 R4, c[0x0][0x380] ;  /* 0x0000e000ff047b82 */ /* 0x000e620000000a00 */
[C---:B0-----:R-:W-:Y:S02]  /*30f0*/  R2UR UR4, R10.reuse ;  /* 0x000000000a0472ca */ /* 0x041fe400000e0000 */
[C---:B------:R-:W-:Y:S02]  /*3100*/  R2UR UR5, R11.reuse ;  /* 0x000000000b0572ca */ /* 0x040fe400000e0000 */
[----:B------:R-:W-:Y:S02]  /*3110*/  R2UR UR6, R10 ;  /* 0x000000000a0672ca */ /* 0x000fe400000e0000 */
[----:B------:R-:W-:Y:S01]  /*3120*/  R2UR UR7, R11 ;  /* 0x000000000b0772ca */ /* 0x000fe200000e0000 */
[----:B------:R-:W0:Y:S01]  /*3130*/  LDC.64 R6, c[0x0][0x388] ;  /* 0x0000e200ff067b82 */ /* 0x000e220000000a00 */
[----:B-1----:R-:W-:-:S07]  /*3140*/  IMAD.WIDE.U32 R4, R0, 0x4, R4 ;  /* 0x0000000400047825 */ /* 0x002fce00078e0004 */
[----:B------:R-:W2:Y:S01]  /*3150*/  LDG.E R3, desc[UR4][R4.64] ;  /* 0x0000000404037981 */ /* 0x000ea2000c1e1900 */
[----:B0-----:R-:W-:-:S03]  /*3160*/  IMAD.WIDE.U32 R6, R0, 0x4, R6 ;  /* 0x0000000400067825 */ /* 0x001fc600078e0006 */
[----:B------:R-:W3:Y:S04]  /*3170*/  LDG.E R13, desc[UR4][R4.64+0x4] ;  /* 0x00000404040d7981 */ /* 0x000ee8000c1e1900 */
[----:B------:R-:W4:Y:S04]  /*3180*/  LDG.E R8, desc[UR6][R6.64] ;  /* 0x0000000606087981 */ /* 0x000f28000c1e1900 */
[----:B------:R-:W5:Y:S01]  /*3190*/  LDG.E R14, desc[UR6][R6.64+0x4] ;  /* 0x00000406060e7981 */ /* 0x000f62000c1e1900 */
[C---:B------:R-:W-:Y:S02]  /*31a0*/  R2UR UR8, R10.reuse ;  /* 0x000000000a0872ca */ /* 0x040fe400000e0000 */
[----:B------:R-:W-:Y:S01]  /*31b0*/  R2UR UR9, R11 ;  /* 0x000000000b0972ca */ /* 0x000fe200000e0000 */
[----:B------:R-:W5:Y:S01]  /*31c0*/  LDG.E R27, desc[UR6][R4.64+0x1c] ;  /* 0x00001c06041b7981 */ /* 0x000f62000c1e1900 */
[----:B------:R-:W-:-:S02]  /*31d0*/  R2UR UR10, R10 ;  /* 0x000000000a0a72ca */ /* 0x000fc400000e0000 */
[C---:B------:R-:W-:Y:S01]  /*31e0*/  R2UR UR11, R11.reuse ;  /* 0x000000000b0b72ca */ /* 0x040fe200000e0000 */
[----:B------:R-:W5:Y:S01]  /*31f0*/  LDG.E R26, desc[UR4][R6.64+0x18] ;  /* 0x00001804061a7981 */ /* 0x000f62000c1e1900 */
[C---:B------:R-:W-:Y:S02]  /*3200*/  R2UR UR12, R10.reuse ;  /* 0x000000000a0c72ca */ /* 0x040fe400000e0000 */
[C---:B------:R-:W-:Y:S02]  /*3210*/  R2UR UR13, R11.reuse ;  /* 0x000000000b0d72ca */ /* 0x040fe400000e0000 */
[C---:B------:R-:W-:Y:S02]  /*3220*/  R2UR UR14, R10.reuse ;  /* 0x000000000a0e72ca */ /* 0x040fe400000e0000 */
[----:B------:R-:W-:Y:S01]  /*3230*/  R2UR UR15, R11 ;  /* 0x000000000b0f72ca */ /* 0x000fe200000e0000 */
[----:B------:R-:W5:Y:S01]  /*3240*/  LDG.E R9, desc[UR8][R4.64+0xc] ;  /* 0x00000c0804097981 */ /* 0x000f62000c1e1900 */
[----:B------:R-:W-:-:S02]  /*3250*/  R2UR UR16, R10 ;  /* 0x000000000a1072ca */ /* 0x000fc400000e0000 */
[C---:B------:R-:W-:Y:S01]  /*3260*/  R2UR UR17, R11.reuse ;  /* 0x000000000b1172ca */ /* 0x040fe200000e0000 */
[----:B------:R-:W5:Y:S01]  /*3270*/  LDG.E R12, desc[UR10][R6.64+0xc] ;  /* 0x00000c0a060c7981 */ /* 0x000f62000c1e1900 */
[C---:B------:R-:W-:Y:S02]  /*3280*/  R2UR UR18, R10.reuse ;  /* 0x000000000a1272ca */ /* 0x040fe400000e0000 */
[C---:B------:R-:W-:Y:S01]  /*3290*/  R2UR UR19, R11.reuse ;  /* 0x000000000b1372ca */ /* 0x040fe200000e0000 */
[----:B------:R-:W5:Y:S01]  /*32a0*/  LDG.E R28, desc[UR8][R6.64+0x1c] ;  /* 0x00001c08061c7981 */ /* 0x000f62000c1e1900 */
[----:B------:R-:W-:Y:S02]  /*32b0*/  R2UR UR20, R10 ;  /* 0x000000000a1472ca */ /* 0x000fe400000e0000 */
[----:B------:R-:W-:-:S05]  /*32c0*/  R2UR UR21, R11 ;  /* 0x000000000b1572ca */ /* 0x000fca00000e0000 */
[----:B------:R-:W5:Y:S01]  /*32d0*/  LDG.E R21, desc[UR16][R4.64+0x14] ;  /* 0x0000141004157981 */ /* 0x000f62000c1e1900 */
[-C--:B--2---:R-:W-:Y:S02]  /*32e0*/  SHF.R.U32.HI R3, RZ, R18.reuse, R3 ;  /* 0x00000012ff037219 */ /* 0x084fe40000011603 */
[----:B---3--:R-:W-:Y:S02]  /*32f0*/  SHF.R.U32.HI R13, RZ, R18, R13 ;  /* 0x00000012ff0d7219 */ /* 0x008fe4000001160d */
[-C--:B----4-:R-:W-:Y:S02]  /*3300*/  SHF.R.U32.HI R8, RZ, R25.reuse, R8 ;  /* 0x00000019ff087219 */ /* 0x090fe40000011608 */
[----:B-----5:R-:W-:Y:S02]  /*3310*/  SHF.R.U32.HI R14, RZ, R25, R14 ;  /* 0x00000019ff0e7219 */ /* 0x020fe4000001160e */
        /* <DEDUP_REMOVED lines=9> */
[----:B------:R-:W-:-:S02]  /*33b0*/  SHF.R.U32.HI R9, RZ, R18, R9 ;  /* 0x00000012ff097219 */ /* 0x000fc40000011609 */
[----:B------:R-:W-:-:S04]  /*33c0*/  SHF.R.U32.HI R12, RZ, R25, R12 ;  /* 0x00000019ff0c7219 */ /* 0x000fc8000001160c */
[----:B------:R-:W-:Y:S02]  /*33d0*/  LOP3.LUT R9, R9, 0x1, R12, 0x80, !PT ;  /* 0x0000000109097812 */ /* 0x000fe400078e800c */
[-C--:B------:R-:W-:Y:S02]  /*33e0*/  SHF.R.U32.HI R21, RZ, R18.reuse, R21 ;  /* 0x00000012ff157219 */ /* 0x080fe40000011615 */
[----:B------:R-:W-:Y:S02]  /*33f0*/  SHF.R.U32.HI R27, RZ, R18, R27 ;  /* 0x00000012ff1b7219 */ /* 0x000fe4000001161b */
[-C--:B------:R-:W-:Y:S02]  /*3400*/  SHF.R.U32.HI R26, RZ, R25.reuse, R26 ;  /* 0x00000019ff1a7219 */ /* 0x080fe4000001161a */
[----:B------:R-:W-:-:S04]  /*3410*/  SHF.R.U32.HI R28, RZ, R25, R28 ;  /* 0x00000019ff1c7219 */ /* 0x000fc8000001161c */
[----:B------:R-:W-:Y:S01]  /*3420*/  LOP3.LUT R27, R27, 0x1, R28, 0x80, !PT ;  /* 0x000000011b1b7812 */ /* 0x000fe200078e801c */
[----:B------:R-:W-:Y:S01]  /*3430*/  VIADD R0, R0, 0x8 ;  /* 0x0000000800007836 */ /* 0x000fe20000000000 */
[----:B--2---:R-:W-:Y:S02]  /*3440*/  SHF.R.U32.HI R3, RZ, R18, R3 ;  /* 0x00000012ff037219 */ /* 0x004fe40000011603 */
[----:B---3--:R-:W-:-:S04]  /*3450*/  SHF.R.U32.HI R8, RZ, R25, R8 ;  /* 0x00000019ff087219 */ /* 0x008fc80000011608 */
[----:B------:R-:W-:Y:S02]  /*3460*/  LOP3.LUT R3, R3, 0x1, R8, 0x80, !PT ;  /* 0x0000000103037812 */ /* 0x000fe400078e8008 */
[----:B----4-:R-:W-:Y:S02]  /*3470*/  SHF.R.U32.HI R13, RZ, R18, R13 ;  /* 0x00000012ff0d7219 */ /* 0x010fe4000001160d */
[-C--:B-----5:R-:W-:Y:S02]  /*3480*/  SHF.R.U32.HI R14, RZ, R25.reuse, R14 ;  /* 0x00000019ff0e7219 */ /* 0x0a0fe4000001160e */
[----:B------:R-:W-:Y:S02]  /*3490*/  SHF.R.U32.HI R20, RZ, R25, R20 ;  /* 0x00000019ff147219 */ /* 0x000fe40000011614 */
[----:B------:R-:W-:Y:S02]  /*34a0*/  IADD3 R24, PT, PT, R9, R3, R24 ;  /* 0x0000000309187210 */ /* 0x000fe40007ffe018 */
[----:B------:R-:W-:-:S02]  /*34b0*/  LOP3.LUT R13, R13, 0x1, R14, 0x80, !PT ;  /* 0x000000010d0d7812 */ /* 0x000fc400078e800e */
[----:B------:R-:W-:Y:S02]  /*34c0*/  SHF.R.U32.HI R15, RZ, R18, R15 ;  /* 0x00000012ff0f7219 */ /* 0x000fe4000001160f */
[----:B------:R-:W-:Y:S02]  /*34d0*/  LOP3.LUT R20, R21, 0x1, R20, 0x80, !PT ;  /* 0x0000000115147812 */ /* 0x000fe400078e8014 */
[----:B------:R-:W-:Y:S02]  /*34e0*/  LOP3.LUT R15, R15, 0x1, R26, 0x80, !PT ;  /* 0x000000010f0f7812 */ /* 0x000fe400078e801a */
[----:B------:R-:W-:-:S04]  /*34f0*/  IADD3 R24, PT, PT, R20, R13, R24 ;  /* 0x0000000d14187210 */ /* 0x000fc80007ffe018 */
[----:B------:R-:W-:-:S07]  /*3500*/  IADD3 R24, PT, PT, R27, R15, R24 ;  /* 0x0000000f1b187210 */ /* 0x000fce0007ffe018 */
.L_x_30:
[----:B------:R-:W-:Y:S05]  /*3510*/  @!P0 BRA `(.L_x_26) ;  /* 0x0000000400548947 */ /* 0x000fea0003800000 */
[----:B------:R-:W-:Y:S01]  /*3520*/  VIADD R3, R19, 0xffffffff ;  /* 0xffffffff13037836 */ /* 0x000fe20000000000 */
[----:B------:R-:W-:-:S04]  /*3530*/  ISETP.NE.AND P1, PT, R23, RZ, PT ;  /* 0x000000ff1700720c */ /* 0x000fc80003f25270 */
[----:B------:R-:W-:-:S13]  /*3540*/  ISETP.GE.U32.AND P0, PT, R3, 0x3, PT ;  /* 0x000000030300780c */ /* 0x000fda0003f06070 */
[----:B------:R-:W-:Y:S05]  /*3550*/  @!P0 BRA `(.L_x_31) ;  /* 0x0000000000ac8947 */ /* 0x000fea0003800000 */
        /* <DEDUP_REMOVED lines=8> */
[C---:B------:R-:W-:Y:S02]  /*35e0*/  R2UR UR10, R10.reuse ;  /* 0x000000000a0a72ca */ /* 0x040fe400000e0000 */
[C---:B------:R-:W-:Y:S02]  /*35f0*/  R2UR UR11, R11.reuse ;  /* 0x000000000b0b72ca */ /* 0x040fe400000e0000 */
[C---:B------:R-:W-:Y:S02]  /*3600*/  R2UR UR12, R10.reuse ;  /* 0x000000000a0c72ca */ /* 0x040fe400000e0000 */
[C---:B------:R-:W-:Y:S02]  /*3610*/  R2UR UR13, R11.reuse ;  /* 0x000000000b0d72ca */ /* 0x040fe400000e0000 */
[----:B------:R-:W-:Y:S02]  /*3620*/  R2UR UR16, R10 ;  /* 0x000000000a1072ca */ /* 0x000fe400000e0000 */
[----:B------:R-:W-:Y:S01]  /*3630*/  R2UR UR17, R11 ;  /* 0x000000000b1172ca */ /* 0x000fe200000e0000 */
[----:B-1----:R-:W-:Y:S01]  /*3640*/  IMAD.WIDE.U32 R4, R0, 0x4, R4 ;  /* 0x0000000400047825 */ /* 0x002fe200078e0004 */
[----:B------:R-:W-:-:S02]  /*3650*/  R2UR UR14, R10 ;  /* 0x000000000a0e72ca */ /* 0x000fc400000e0000 */
[C---:B------:R-:W-:Y:S02]  /*3660*/  R2UR UR15, R11.reuse ;  /* 0x000000000b0f72ca */ /* 0x040fe400000e0000 */
[----:B------:R-:W-:Y:S01]  /*3670*/  R2UR UR18, R10 ;  /* 0x000000000a1272ca */ /* 0x000fe200000e0000 */
[----:B------:R-:W2:Y:S01]  /*3680*/  LDG.E R3, desc[UR4][R4.64] ;  /* 0x0000000404037981 */ /* 0x000ea2000c1e1900 */
[----:B------:R-:W-:Y:S01]  /*3690*/  R2UR UR19, R11 ;  /* 0x000000000b1372ca */ /* 0x000fe200000e0000 */
[C---:B0-----:R-:W-:Y:S02]  /*36a0*/  IMAD.WIDE.U32 R6, R0.reuse, 0x4, R6 ;  /* 0x0000000400067825 */ /* 0x041fe400078e0006 */
        /* <DEDUP_REMOVED lines=22> */
.L_x_31:
[----:B------:R-:W-:Y:S05]  /*3810*/  @!P1 BRA `(.L_x_26) ;  /* 0x0000000000949947 */ /* 0x000fea0003800000 */
        /* <DEDUP_REMOVED lines=8> */
[----:B0-----:R-:W-:-:S05]  /*38a0*/  IMAD.WIDE.U32 R6, R0, 0x4, R6 ;  /* 0x0000000400067825 */ /* 0x001fca00078e0006 */
        /* <DEDUP_REMOVED lines=28> */
.L_x_26:
[----:B------:R-:W-:Y:S01]  /*3a70*/  ISETP.GE.U32.AND P0, PT, R24, 0x10, PT ;  /* 0x000000101800780c */ /* 0x000fe20003f06070 */
[----:B------:R-:W-:-:S12]  /*3a80*/  BSSY.RECONVERGENT B0, `(.L_x_32) ;  /* 0x0000058000007945 */ /* 0x000fd80003800200 */
[----:B------:R-:W-:Y:S05]  /*3a90*/  @!P0 BRA `(.L_x_33) ;  /* 0x0000000400588947 */ /* 0x000fea0003800000 */
[----:B------:R-:W-:Y:S01]  /*3aa0*/  I2FP.F32.U32 R0, R24 ;  /* 0x0000001800007245 */ /* 0x000fe20000201000 */
[----:B------:R-:W-:Y:S01]  /*3ab0*/  IMAD.MOV.U32 R4, RZ, RZ, 0x3d888889 ;  /* 0x3d888889ff047424 */ /* 0x000fe200078e00ff */
[----:B------:R-:W-:Y:S01]  /*3ac0*/  BSSY.RECONVERGENT B1, `(.L_x_34) ;  /* 0x000000c000017945 */ /* 0x000fe20003800200 */
[----:B------:R-:W-:Y:S01]  /*3ad0*/  IMAD.MOV.U32 R3, RZ, RZ, 0x41700000 ;  /* 0x41700000ff037424 */ /* 0x000fe200078e00ff */
[----:B------:R-:W1:Y:S03]  /*3ae0*/  FCHK P0, R0, 15 ;  /* 0x4170000000007902 */ /* 0x000e660000000000 */
[----:B------:R-:W-:-:S04]  /*3af0*/  FFMA R3, R4, -R3, 1 ;  /* 0x3f80000004037423 */ /* 0x000fc80000000803 */
[----:B------:R-:W-:-:S04]  /*3b00*/  FFMA R3, R3, R4, 0.066666670143604278564 ;  /* 0x3d88888903037423 */ /* 0x000fc80000000004 */
[----:B------:R-:W-:-:S04]  /*3b10*/  FFMA R4, R0, R3, RZ ;  /* 0x0000000300047223 */ /* 0x000fc800000000ff */
[----:B------:R-:W-:-:S04]  /*3b20*/  FFMA R5, R4, -15, R0 ;  /* 0xc170000004057823 */ /* 0x000fc80000000000 */
[----:B------:R-:W-:Y:S01]  /*3b30*/  FFMA R3, R3, R5, R4 ;  /* 0x0000000503037223 */ /* 0x000fe20000000004 */
[----:B-1----:R-:W-:Y:S06]  /*3b40*/  @!P0 BRA `(.L_x_35) ;  /* 0x00000000000c8947 */ /* 0x002fec0003800000 */
[----:B------:R-:W-:Y:S01]  /*3b50*/  IMAD.MOV.U32 R3, RZ, RZ, 0x41700000 ;  /* 0x41700000ff037424 */ /* 0x000fe200078e00ff */
[----:B------:R-:W-:-:S07]  /*3b60*/  MOV R4, 0x3b80 ;  /* 0x00003b8000047802 */ /* 0x000fce0000000f00 */
[----:B0-----:R-:W-:Y:S05]  /*3b70*/  CALL.REL.NOINC `($__internal_0_$__cuda_sm3x_div_rn_noftz_f32_slowpath) ;  /* 0x0000000400cc7944 */ /* 0x001fea0003c00000 */
.L_x_35:
[----:B------:R-:W-:Y:S05]  /*3b80*/  BSYNC.RECONVERGENT B1 ;  /* 0x0000000000017941 */ /* 0x000fea0003800200 */
.L_x_34:
[----:B------:R-:W-:Y:S01]  /*3b90*/  FSETP.GEU.AND P0, PT, R3, 1.175494350822287508e-38, PT ;  /* 0x008000000300780b */ /* 0x000fe20003f0e000 */
[----:B------:R-:W-:Y:S01]  /*3ba0*/  IMAD.MOV.U32 R8, RZ, RZ, 0x3dc6b27f ;  /* 0x3dc6b27fff087424 */ /* 0x000fe200078e00ff */
[----:B------:R-:W-:Y:S01]  /*3bb0*/  BSSY.RECONVERGENT B1, `(.L_x_36) ;  /* 0x000001f000017945 */ /* 0x000fe20003800200 */
[----:B------:R-:W-:-:S10]  /*3bc0*/  MOV R24, 0x3da0 ;  /* 0x00003da000187802 */ /* 0x000fd40000000f00 */
[----:B------:R-:W-:-:S04]  /*3bd0*/  @!P0 FMUL R3, R3, 8388608 ;  /* 0x4b00000003038820 */ /* 0x000fc80000400000 */
[----:B------:R-:W-:-:S05]  /*3be0*/  VIADD R4, R3, 0xc0cafb0d ;  /* 0xc0cafb0d03047836 */ /* 0x000fca0000000000 */
[----:B------:R-:W-:-:S04]  /*3bf0*/  LOP3.LUT R6, R4, 0xff800000, RZ, 0xc0, !PT ;  /* 0xff80000004067812 */ /* 0x000fc800078ec0ff */
[----:B------:R-:W-:Y:S01]  /*3c00*/  I2FP.F32.S32 R5, R6 ;  /* 0x0000000600057245 */ /* 0x000fe20000201400 */
[----:B------:R-:W-:Y:S02]  /*3c10*/  IMAD.IADD R4, R3, 0x1, -R6 ;  /* 0x0000000103047824 */ /* 0x000fe400078e0a06 */
[----:B------:R-:W-:Y:S02]  /*3c20*/  IMAD.MOV.U32 R6, RZ, RZ, 0x7f800000 ;  /* 0x7f800000ff067424 */ /* 0x000fe400078e00ff */
[----:B------:R-:W-:-:S04]  /*3c30*/  FADD R7, R4, -1 ;  /* 0xbf80000004077421 */ /* 0x000fc80000000000 */
[----:B------:R-:W-:-:S04]  /*3c40*/  FFMA R4, R7, R8, -0.16845393180847167969 ;  /* 0xbe2c7f3007047423 */ /* 0x000fc80000000008 */
[----:B------:R-:W-:-:S04]  /*3c50*/  FFMA R4, R7, R4, 0.1716887056827545166 ;  /* 0x3e2fcf2a07047423 */ /* 0x000fc80000000004 */
[----:B------:R-:W-:-:S04]  /*3c60*/  FFMA R4, R7, R4, -0.17900948226451873779 ;  /* 0xbe374e4307047423 */ /* 0x000fc80000000004 */
[----:B------:R-:W-:-:S04]  /*3c70*/  FFMA R4, R7, R4, 0.20512372255325317383 ;  /* 0x3e520bf407047423 */ /* 0x000fc80000000004 */
[----:B------:R-:W-:-:S04]  /*3c80*/  FFMA R4, R7, R4, -0.24046532809734344482 ;  /* 0xbe763c8b07047423 */ /* 0x000fc80000000004 */
[----:B------:R-:W-:-:S04]  /*3c90*/  FFMA R4, R7, R4, 0.28857114911079406738 ;  /* 0x3e93bf9907047423 */ /* 0x000fc80000000004 */
[----:B------:R-:W-:-:S04]  /*3ca0*/  FFMA R4, R7, R4, -0.36067417263984680176 ;  /* 0xbeb8aa4907047423 */ /* 0x000fc80000000004 */
[----:B------:R-:W-:-:S04]  /*3cb0*/  FFMA R4, R7, R4, 0.48089820146560668945 ;  /* 0x3ef6384a07047423 */ /* 0x000fc80000000004 */
[----:B------:R-:W-:-:S04]  /*3cc0*/  FFMA R4, R7, R4, -0.72134751081466674805 ;  /* 0xbf38aa3b07047423 */ /* 0x000fc80000000004 */
[----:B------:R-:W-:Y:S01]  /*3cd0*/  FMUL R8, R7, R4 ;  /* 0x0000000407087220 */ /* 0x000fe20000400000 */
[----:B------:R-:W-:Y:S02]  /*3ce0*/  FSEL R4, RZ, -23, P0 ;  /* 0xc1b80000ff047808 */ /* 0x000fe40000000000 */
[----:B------:R-:W-:Y:S01]  /*3cf0*/  ISETP.GT.U32.AND P0, PT, R3, 0x7f7fffff, PT ;  /* 0x7f7fffff0300780c */ /* 0x000fe20003f04070 */
[----:B------:R-:W-:Y:S02]  /*3d00*/  FMUL R8, R7, R8 ;  /* 0x0000000807087220 */ /* 0x000fe40000400000 */
[----:B------:R-:W-:Y:S02]  /*3d10*/  FFMA R4, R5, 1.1920928955078125e-07, R4 ;  /* 0x3400000005047823 */ /* 0x000fe40000000004 */
[----:B------:R-:W-:-:S04]  /*3d20*/  FFMA R7, R7, 1.4426950216293334961, R8 ;  /* 0x3fb8aa3b07077823 */ /* 0x000fc80000000008 */
[----:B------:R-:W-:-:S04]  /*3d30*/  FADD R7, R4, R7 ;  /* 0x0000000704077221 */ /* 0x000fc80000000000 */
[C---:B------:R-:W-:Y:S01]  /*3d40*/  @P0 FFMA R7, R3.reuse, R6, +INF ;  /* 0x7f80000003070423 */ /* 0x040fe20000000006 */
[----:B------:R-:W-:-:S05]  /*3d50*/  FSETP.NEU.AND P0, PT, R3, RZ, PT ;  /* 0x000000ff0300720b */ /* 0x000fca0003f0d000 */
[----:B------:R-:W1:Y:S02]  /*3d60*/  FRND.CEIL R7, R7 ;  /* 0x0000000700077307 */ /* 0x000e640000209000 */
[----:B-1----:R-:W-:-:S06]  /*3d70*/  FSEL R3, R7, -INF , P0 ;  /* 0xff80000007037808 */ /* 0x002fcc0000000000 */
[----:B------:R1:W2:Y:S02]  /*3d80*/  F2F.F64.F32 R4, R3 ;  /* 0x0000000300047310 */ /* 0x0002a40000201800 */
[----:B012---:R-:W-:Y:S05]  /*3d90*/  CALL.REL.NOINC `($_Z13dot_acim_callPKiS0_Piiiib$__internal_accurate_pow) ;  /* 0x0000000800e47944 */ /* 0x007fea0003c00000 */
[----:B------:R-:W-:Y:S05]  /*3da0*/  BSYNC.RECONVERGENT B1 ;  /* 0x0000000000017941 */ /* 0x000fea0003800200 */
.L_x_36:
[----:B------:R-:W-:Y:S01]  /*3db0*/  DADD R6, R4, 2 ;  /* 0x4000000004067429 */ /* 0x000fe20000000000 */
[----:B------:R-:W-:Y:S09]  /*3dc0*/  BSSY.RECONVERGENT B1, `(.L_x_37) ;  /* 0x000000f000017945 */ /* 0x000ff20003800200 */
[----:B------:R-:W-:Y:S01]  /*3dd0*/  LOP3.LUT R6, R7, 0x7ff00000, RZ, 0xc0, !PT ;  /* 0x7ff0000007067812 */ /* 0x000fe200078ec0ff */
[----:B------:R-:W-:-:S03]  /*3de0*/  IMAD.MOV.U32 R7, RZ, RZ, R9 ;  /* 0x000000ffff077224 */ /* 0x000fc600078e0009 */
[----:B------:R-:W-:Y:S01]  /*3df0*/  ISETP.NE.AND P0, PT, R6, 0x7ff00000, PT ;  /* 0x7ff000000600780c */ /* 0x000fe20003f05270 */
[----:B------:R-:W-:-:S12]  /*3e00*/  IMAD.MOV.U32 R6, RZ, RZ, R8 ;  /* 0x000000ffff067224 */ /* 0x000fd800078e0008 */
[----:B------:R-:W-:Y:S05]  /*3e10*/  @P0 BRA `(.L_x_38) ;  /* 0x0000000000240947 */ /* 0x000fea0003800000 */
[----:B------:R-:W-:-:S13]  /*3e20*/  FSETP.NAN.AND P0, PT, R3, R3, PT ;  /* 0x000000030300720b */ /* 0x000fda0003f08000 */
[----:B------:R-:W-:Y:S05]  /*3e30*/  @P0 BRA `(.L_x_39) ;  /* 0x0000000000180947 */ /* 0x000fea0003800000 */
[----:B------:R-:W-:-:S14]  /*3e40*/  DSETP.NEU.AND P0, PT, |R4|, +INF , PT ;  /* 0x7ff000000400742a */ /* 0x000fdc0003f0d200 */
[----:B------:R-:W-:Y:S05]  /*3e50*/  @P0 BRA `(.L_x_38) ;  /* 0x0000000000140947 */ /* 0x000fea0003800000 */
[----:B------:R-:W-:Y:S01]  /*3e60*/  ISETP.GE.AND P0, PT, R5, RZ, PT ;  /* 0x000000ff0500720c */ /* 0x000fe20003f06270 */
[----:B------:R-:W-:-:S03]  /*3e70*/  IMAD.MOV.U32 R6, RZ, RZ, RZ ;  /* 0x000000ffff067224 */ /* 0x000fc600078e00ff */
[----:B------:R-:W-:Y:S01]  /*3e80*/  SEL R7, RZ, 0x7ff00000, !P0 ;  /* 0x7ff00000ff077807 */ /* 0x000fe20004000000 */
[----:B------:R-:W-:Y:S08]  /*3e90*/  BRA `(.L_x_38) ;  /* 0x0000000000047947 */ /* 0x000ff00003800000 */
.L_x_39:
[----:B------:R-:W-:-:S11]  /*3ea0*/  DADD R6, R4, 2 ;  /* 0x4000000004067429 */ /* 0x000fd60000000000 */
.L_x_38:
[----:B------:R-:W-:Y:S05]  /*3eb0*/  BSYNC.RECONVERGENT B1 ;  /* 0x0000000000017941 */ /* 0x000fea0003800200 */
.L_x_37:
[----:B------:R-:W0:Y:S01]  /*3ec0*/  F2F.F32.F64 R5, R6 ;  /* 0x0000000600057310 */ /* 0x000e220000301000 */
[----:B------:R-:W-:Y:S01]  /*3ed0*/  FSETP.NEU.AND P0, PT, R3, RZ, PT ;  /* 0x000000ff0300720b */ /* 0x000fe20003f0d000 */
[----:B------:R-:W-:Y:S03]  /*3ee0*/  BSSY.RECONVERGENT B1, `(.L_x_40) ;  /* 0x000000d000017945 */ /* 0x000fe60003800200 */
[----:B0-----:R-:W-:-:S04]  /*3ef0*/  FSEL R5, R5, 1, P0 ;  /* 0x3f80000005057808 */ /* 0x001fc80000000000 */
[----:B------:R-:W0:Y:S08]  /*3f00*/  MUFU.RCP R4, R5 ;  /* 0x0000000500047308 */ /* 0x000e300000001000 */
[----:B------:R-:W1:Y:S01]  /*3f10*/  FCHK P0, R0, R5 ;  /* 0x0000000500007302 */ /* 0x000e620000000000 */
[----:B0-----:R-:W-:-:S04]  /*3f20*/  FFMA R3, -R5, R4, 1 ;  /* 0x3f80000005037423 */ /* 0x001fc80000000104 */
[----:B------:R-:W-:-:S04]  /*3f30*/  FFMA R3, R4, R3, R4 ;  /* 0x0000000304037223 */ /* 0x000fc80000000004 */
[----:B------:R-:W-:-:S04]  /*3f40*/  FFMA R4, R0, R3, RZ ;  /* 0x0000000300047223 */ /* 0x000fc800000000ff */
[----:B------:R-:W-:-:S04]  /*3f50*/  FFMA R8, -R5, R4, R0 ;  /* 0x0000000405087223 */ /* 0x000fc80000000100 */
[----:B------:R-:W-:Y:S01]  /*3f60*/  FFMA R3, R3, R8, R4 ;  /* 0x0000000803037223 */ /* 0x000fe20000000004 */
[----:B-1----:R-:W-:Y:S06]  /*3f70*/  @!P0 BRA `(.L_x_41) ;  /* 0x00000000000c8947 */ /* 0x002fec0003800000 */
[----:B------:R-:W-:Y:S01]  /*3f80*/  IMAD.MOV.U32 R3, RZ, RZ, R5 ;  /* 0x000000ffff037224 */ /* 0x000fe200078e0005 */
[----:B------:R-:W-:-:S07]  /*3f90*/  MOV R4, 0x3fb0 ;  /* 0x00003fb000047802 */ /* 0x000fce0000000f00 */
[----:B------:R-:W-:Y:S05]  /*3fa0*/  CALL.REL.NOINC `($__internal_0_$__cuda_sm3x_div_rn_noftz_f32_slowpath) ;  /* 0x0000000000c07944 */ /* 0x000fea0003c00000 */
.L_x_41:
[----:B------:R-:W-:Y:S05]  /*3fb0*/  BSYNC.RECONVERGENT B1 ;  /* 0x0000000000017941 */ /* 0x000fea0003800200 */
.L_x_40:
[----:B------:R-:W0:Y:S08]  /*3fc0*/  F2I.S64 R6, R3 ;  /* 0x0000000300067311 */ /* 0x000e300000201900 */
[----:B0-----:R-:W0:Y:S02]  /*3fd0*/  I2F.S64 R6, R6 ;  /* 0x0000000600067312 */ /* 0x001e240000301400 */
[----:B0-----:R-:W-:-:S06]  /*3fe0*/  FMUL R5, R5, R6 ;  /* 0x0000000605057220 */ /* 0x001fcc0000400000 */
[----:B------:R1:W2:Y:S02]  /*3ff0*/  F2I.TRUNC.NTZ R24, R5 ;  /* 0x0000000500187305 */ /* 0x0002a4000020f100 */
.L_x_33:
[----:B------:R-:W-:Y:S05]  /*4000*/  BSYNC.RECONVERGENT B0 ;  /* 0x0000000000007941 */ /* 0x000fea0003800200 */
.L_x_32:
[----:B------:R-:W3:Y:S01]  /*4010*/  LDCU UR4, c[0x0][0x39c] ;  /* 0x00007380ff0477ac */ /* 0x000ee20008000800 */
[----:B------:R-:W-:Y:S01]  /*4020*/  MOV R8, 0x0 ;  /* 0x0000000000087802 */ /* 0x000fe20000000f00 */
[----:B--2---:R2:W-:Y:S01]  /*4030*/  STL [R1], R24 ;  /* 0x0000001801007387 */ /* 0x0045e20000100800 */
[----:B------:R-:W-:Y:S01]  /*4040*/  IMAD.MOV.U32 R6, RZ, RZ, R16 ;  /* 0x000000ffff067224 */ /* 0x000fe200078e0010 */
[----:B------:R-:W4:Y:S01]  /*4050*/  LDCU.64 UR6, c[0x4][0x10] ;  /* 0x01000200ff0677ac */ /* 0x000f220008000a00 */
[----:B------:R-:W-:Y:S02]  /*4060*/  IMAD.MOV.U32 R7, RZ, RZ, R2 ;  /* 0x000000ffff077224 */ /* 0x000fe400078e0002 */
[----:B------:R-:W0:Y:S01]  /*4070*/  LDC.64 R8, c[0x4][R8] ;  /* 0x0100000008087b82 */ /* 0x000e220000000a00 */
[----:B---3--:R-:W-:Y:S01]  /*4080*/  UIADD3 UR4, UPT, UPT, UR4, -0x1, URZ ;  /* 0xffffffff04047890 */ /* 0x008fe2000fffe0ff */
[----:B----4-:R-:W-:-:S05]  /*4090*/  IMAD.U32 R4, RZ, RZ, UR6 ;  /* 0x00000006ff047e24 */ /* 0x010fca000f8e00ff */
[----:B------:R-:W-:Y:S01]  /*40a0*/  ISETP.NE.AND P0, PT, R18, UR4, PT ;  /* 0x0000000412007c0c */ /* 0x000fe2000bf05270 */
[----:B-1----:R-:W-:-:S03]  /*40b0*/  IMAD.U32 R5, RZ, RZ, UR7 ;  /* 0x00000007ff057e24 */ /* 0x002fc6000f8e00ff */
[----:B--2---:R-:W-:-:S09]  /*40c0*/  P2R R26, PR, RZ, 0x1 ;  /* 0x00000001ff1a7803 */ /* 0x004fd20000000000 */
[----:B------:R-:W-:-:S07]  /*40d0*/  LEPC R20, `(.L_x_42) ;  /* 0x000000001014794e */ /* 0x000fce0000000000 */
[----:B0-----:R-:W-:Y:S05]  /*40e0*/  CALL.ABS.NOINC R8 ;  /* 0x0000000008007343 */ /* 0x001fea0003c00000 */
.L_x_42:
[----:B------:R-:W0:Y:S01]  /*40f0*/  LDCU UR4, c[0x0][0x3a0] ;  /* 0x00007400ff0477ac */ /* 0x000e220008000800 */
[----:B------:R-:W-:Y:S01]  /*4100*/  ISETP.NE.AND P6, PT, R26, RZ, PT ;  /* 0x000000ff1a00720c */ /* 0x000fe20003fc5270 */
[----:B------:R-:W-:Y:S01]  /*4110*/  IMAD.IADD R3, R25, 0x1, R18 ;  /* 0x0000000119037824 */ /* 0x000fe200078e0212 */
[----:B------:R-:W1:Y:S11]  /*4120*/  LDCU UR5, c[0x0][0x3a0] ;  /* 0x00007400ff0577ac */ /* 0x000e760008000800 */
[----:B------:R-:W-:Y:S01]  /*4130*/  @!P6 IMAD.MOV R24, RZ, RZ, -R24 ;  /* 0x000000ffff18e224 */ /* 0x000fe200078e0a18 */
[----:B0-----:R-:W-:-:S06]  /*4140*/  UIADD3 UR4, UPT, UPT, UR4, -0x1, URZ ;  /* 0xffffffff04047890 */ /* 0x001fcc000fffe0ff */
[C---:B------:R-:W-:Y:S01]  /*4150*/  ISETP.NE.AND P0, PT, R25.reuse, UR4, PT ;  /* 0x0000000419007c0c */ /* 0x040fe2000bf05270 */
[----:B------:R-:W-:-:S12]  /*4160*/  VIADD R25, R25, 0x1 ;  /* 0x0000000119197836 */ /* 0x000fd80000000000 */
[----:B------:R-:W-:Y:S01]  /*4170*/  @!P0 IMAD.MOV R24, RZ, RZ, -R24 ;  /* 0x000000ffff188224 */ /* 0x000fe200078e0a18 */
[----:B-1----:R-:W-:-:S04]  /*4180*/  ISETP.NE.AND P0, PT, R25, UR5, PT ;  /* 0x0000000519007c0c */ /* 0x002fc8000bf05270 */
[----:B------:R-:W-:-:S05]  /*4190*/  SHF.L.U32 R24, R24, R3, RZ ;  /* 0x0000000318187219 */ /* 0x000fca00000006ff */
[----:B------:R-:W-:-:S04]  /*41a0*/  IMAD.IADD R17, R24, 0x1, R17 ;  /* 0x0000000118117824 */ /* 0x000fc800078e0211 */
[----:B------:R-:W-:Y:S05]  /*41b0*/  @P0 BRA `(.L_x_43) ;  /* 0xffffffe400b40947 */ /* 0x000fea000383ffff */
[----:B------:R-:W-:Y:S05]  /*41c0*/  BSYNC.RECONVERGENT B6 ;  /* 0x0000000000067941 */ /* 0x000fea0003800200 */
.L_x_25:
[----:B------:R-:W0:Y:S01]  /*41d0*/  LDCU UR4, c[0x0][0x39c] ;  /* 0x00007380ff0477ac */ /* 0x000e220008000800 */
[----:B------:R-:W-:-:S05]  /*41e0*/  VIADD R18, R18, 0x1 ;  /* 0x0000000112127836 */ /* 0x000fca0000000000 */
[----:B0-----:R-:W-:-:S13]  /*41f0*/  ISETP.NE.AND P0, PT, R18, UR4, PT ;  /* 0x0000000412007c0c */ /* 0x001fda000bf05270 */
[----:B------:R-:W-:Y:S05]  /*4200*/  @P0 BRA `(.L_x_44) ;  /* 0xffffffe400980947 */ /* 0x000fea000383ffff */
.L_x_4:
[----:B------:R-:W-:Y:S05]  /*4210*/  BSYNC.RECONVERGENT B7 ;  /* 0x0000000000077941 */ /* 0x000fea0003800200 */
.L_x_2:
[----:B------:R-:W0:Y:S01]  /*4220*/  S2R R5, SR_TID.X ;  /* 0x0000000000057919 */ /* 0x000e220000002100 */
[----:B------:R-:W1:Y:S01]  /*4230*/  LDC.64 R2, c[0x0][0x390] ;  /* 0x0000e400ff027b82 */ /* 0x000e620000000a00 */
[----:B------:R-:W0:Y:S01]  /*4240*/  LDCU UR4, c[0x0][0x360] ;  /* 0x00006c00ff0477ac */ /* 0x000e220008000800 */
[----:B------:R-:W0:Y:S01]  /*4250*/  S2R R0, SR_CTAID.X ;  /* 0x0000000000007919 */ /* 0x000e220000002500 */
[----:B------:R-:W2:Y:S01]  /*4260*/  LDCU.64 UR6, c[0x0][0x358] ;  /* 0x00006b00ff0677ac */ /* 0x000ea20008000a00 */
[----:B0-----:R-:W-:-:S04]  /*4270*/  IMAD R5, R0, UR4, R5 ;  /* 0x0000000400057c24 */ /* 0x001fc8000f8e0205 */
[----:B-1----:R-:W-:-:S05]  /*4280*/  IMAD.WIDE R2, R5, 0x4, R2 ;  /* 0x0000000405027825 */ /* 0x002fca00078e0202 */
[----:B--2---:R-:W-:Y:S01]  /*4290*/  STG.E desc[UR6][R2.64], R17 ;  /* 0x0000001102007986 */ /* 0x004fe2000c101906 */
[----:B------:R-:W-:Y:S05]  /*42a0*/  EXIT ;  /* 0x000000000000794d */ /* 0x000fea0003800000 */
        .weak           $__internal_0_$__cuda_sm3x_div_rn_noftz_f32_slowpath
        .type           $__internal_0_$__cuda_sm3x_div_rn_noftz_f32_slowpath,@function
        .size           $__internal_0_$__cuda_sm3x_div_rn_noftz_f32_slowpath,($_Z13dot_acim_callPKiS0_Piiiib$__internal_accurate_pow - $__internal_0_$__cuda_sm3x_div_rn_noftz_f32_slowpath)
$__internal_0_$__cuda_sm3x_div_rn_noftz_f32_slowpath:
[----:B------:R-:W-:Y:S01]  /*42b0*/  SHF.R.U32.HI R7, RZ, 0x17, R3 ;  /* 0x00000017ff077819 */ /* 0x000fe20000011603 */
[----:B------:R-:W-:Y:S01]  /*42c0*/  BSSY.RECONVERGENT B2, `(.L_x_45) ;  /* 0x0000063000027945 */ /* 0x000fe20003800200 */
[--C-:B------:R-:W-:Y:S01]  /*42d0*/  SHF.R.U32.HI R6, RZ, 0x17, R0.reuse ;  /* 0x00000017ff067819 */ /* 0x100fe20000011600 */
[----:B------:R-:W-:Y:S01]  /*42e0*/  IMAD.MOV.U32 R8, RZ, RZ, R0 ;  /* 0x000000ffff087224 */ /* 0x000fe200078e0000 */
[----:B------:R-:W-:Y:S02]  /*42f0*/  LOP3.LUT R7, R7, 0xff, RZ, 0xc0, !PT ;  /* 0x000000ff07077812 */ /* 0x000fe400078ec0ff */
[----:B------:R-:W-:-:S03]  /*4300*/  LOP3.LUT R9, R6, 0xff, RZ, 0xc0, !PT ;  /* 0x000000ff06097812 */ /* 0x000fc600078ec0ff */
[----:B------:R-:W-:Y:S02]  /*4310*/  VIADD R11, R7, 0xffffffff ;  /* 0xffffffff070b7836 */ /* 0x000fe40000000000 */
[----:B------:R-:W-:-:S03]  /*4320*/  VIADD R10, R9, 0xffffffff ;  /* 0xffffffff090a7836 */ /* 0x000fc60000000000 */
[----:B------:R-:W-:-:S04]  /*4330*/  ISETP.GT.U32.AND P0, PT, R11, 0xfd, PT ;  /* 0x000000fd0b00780c */ /* 0x000fc80003f04070 */
[----:B------:R-:W-:-:S13]  /*4340*/  ISETP.GT.U32.OR P0, PT, R10, 0xfd, P0 ;  /* 0x000000fd0a00780c */ /* 0x000fda0000704470 */
[----:B------:R-:W-:Y:S01]  /*4350*/  @!P0 IMAD.MOV.U32 R6, RZ, RZ, RZ ;  /* 0x000000ffff068224 */ /* 0x000fe200078e00ff */
[----:B------:R-:W-:Y:S06]  /*4360*/  @!P0 BRA `(.L_x_46) ;  /* 0x00000000005c8947 */ /* 0x000fec0003800000 */
[----:B------:R-:W-:Y:S02]  /*4370*/  FSETP.GTU.FTZ.AND P0, PT, |R0|, +INF , PT ;  /* 0x7f8000000000780b */ /* 0x000fe40003f1c200 */
[----:B------:R-:W-:-:S04]  /*4380*/  FSETP.GTU.FTZ.AND P1, PT, |R3|, +INF , PT ;  /* 0x7f8000000300780b */ /* 0x000fc80003f3c200 */
[----:B------:R-:W-:-:S13]  /*4390*/  PLOP3.LUT P0, PT, P0, P1, PT, 0xf8, 0x8f ;  /* 0x00000000008f781c */ /* 0x000fda0000703f70 */
[----:B------:R-:W-:Y:S05]  /*43a0*/  @P0 BRA `(.L_x_47) ;  /* 0x00000004004c0947 */ /* 0x000fea0003800000 */
[----:B------:R-:W-:-:S13]  /*43b0*/  LOP3.LUT P0, RZ, R3, 0x7fffffff, R8, 0xc8, !PT ;  /* 0x7fffffff03ff7812 */ /* 0x000fda000780c808 */
[----:B------:R-:W-:Y:S05]  /*43c0*/  @!P0 BRA `(.L_x_48) ;  /* 0x00000004003c8947 */ /* 0x000fea0003800000 */
[C---:B------:R-:W-:Y:S02]  /*43d0*/  FSETP.NEU.FTZ.AND P2, PT, |R0|.reuse, +INF , PT ;  /* 0x7f8000000000780b */ /* 0x040fe40003f5d200 */
[----:B------:R-:W-:Y:S02]  /*43e0*/  FSETP.NEU.FTZ.AND P1, PT, |R3|, +INF , PT ;  /* 0x7f8000000300780b */ /* 0x000fe40003f3d200 */
[----:B------:R-:W-:-:S11]  /*43f0*/  FSETP.NEU.FTZ.AND P0, PT, |R0|, +INF , PT ;  /* 0x7f8000000000780b */ /* 0x000fd60003f1d200 */
[----:B------:R-:W-:Y:S05]  /*4400*/  @!P1 BRA !P2, `(.L_x_48) ;  /* 0x00000004002c9947 */ /* 0x000fea0005000000 */
[----:B------:R-:W-:-:S04]  /*4410*/  LOP3.LUT P2, RZ, R8, 0x7fffffff, RZ, 0xc0, !PT ;  /* 0x7fffffff08ff7812 */ /* 0x000fc8000784c0ff */
[----:B------:R-:W-:-:S13]  /*4420*/  PLOP3.LUT P1, PT, P1, P2, PT, 0x2f, 0xf2 ;  /* 0x0000000000f2781c */ /* 0x000fda0000f24577 */
[----:B------:R-:W-:Y:S05]  /*4430*/  @P1 BRA `(.L_x_49) ;  /* 0x0000000400181947 */ /* 0x000fea0003800000 */
[----:B------:R-:W-:-:S04]  /*4440*/  LOP3.LUT P1, RZ, R3, 0x7fffffff, RZ, 0xc0, !PT ;  /* 0x7fffffff03ff7812 */ /* 0x000fc8000782c0ff */
[----:B------:R-:W-:-:S13]  /*4450*/  PLOP3.LUT P0, PT, P0, P1, PT, 0x2f, 0xf2 ;  /* 0x0000000000f2781c */ /* 0x000fda0000702577 */
[----:B------:R-:W-:Y:S05]  /*4460*/  @P0 BRA `(.L_x_50) ;  /* 0x0000000400000947 */ /* 0x000fea0003800000 */
[----:B------:R-:W-:Y:S02]  /*4470*/  ISETP.GE.AND P0, PT, R10, RZ, PT ;  /* 0x000000ff0a00720c */ /* 0x000fe40003f06270 */
[----:B------:R-:W-:-:S11]  /*4480*/  ISETP.GE.AND P1, PT, R11, RZ, PT ;  /* 0x000000ff0b00720c */ /* 0x000fd60003f26270 */
[----:B------:R-:W-:Y:S02]  /*4490*/  @P0 IMAD.MOV.U32 R6, RZ, RZ, RZ ;  /* 0x000000ffff060224 */ /* 0x000fe400078e00ff */
[----:B------:R-:W-:Y:S01]  /*44a0*/  @!P0 FFMA R8, R0, 1.84467440737095516160e+19, RZ ;  /* 0x5f80000000088823 */ /* 0x000fe200000000ff */
[----:B------:R-:W-:Y:S02]  /*44b0*/  @!P0 IMAD.MOV.U32 R6, RZ, RZ, -0x40 ;  /* 0xffffffc0ff068424 */ /* 0x000fe400078e00ff */
[----:B------:R-:W-:Y:S02]  /*44c0*/  @!P1 FFMA R3, R3, 1.84467440737095516160e+19, RZ ;  /* 0x5f80000003039823 */ /* 0x000fe400000000ff */
[----:B------:R-:W-:-:S07]  /*44d0*/  @!P1 VIADD R6, R6, 0x40 ;  /* 0x0000004006069836 */ /* 0x000fce0000000000 */
.L_x_46:
[----:B------:R-:W-:Y:S01]  /*44e0*/  LEA R10, R7, 0xc0800000, 0x17 ;  /* 0xc0800000070a7811 */ /* 0x000fe200078eb8ff */
[----:B------:R-:W-:Y:S01]  /*44f0*/  VIADD R9, R9, 0xffffff81 ;  /* 0xffffff8109097836 */ /* 0x000fe20000000000 */
[----:B------:R-:W-:Y:S03]  /*4500*/  BSSY.RECONVERGENT B3, `(.L_x_51) ;  /* 0x0000035000037945 */ /* 0x000fe60003800200 */
[----:B------:R-:W-:Y:S02]  /*4510*/  IMAD.IADD R10, R3, 0x1, -R10 ;  /* 0x00000001030a7824 */ /* 0x000fe400078e0a0a */
[C---:B------:R-:W-:Y:S01]  /*4520*/  IMAD R3, R9.reuse, -0x800000, R8 ;  /* 0xff80000009037824 */ /* 0x040fe200078e0208 */
[----:B------:R-:W-:Y:S01]  /*4530*/  IADD3 R9, PT, PT, R9, 0x7f, -R7 ;  /* 0x0000007f09097810 */ /* 0x000fe20007ffe807 */
[----:B------:R-:W0:Y:S01]  /*4540*/  MUFU.RCP R11, R10 ;  /* 0x0000000a000b7308 */ /* 0x000e220000001000 */
[----:B------:R-:W-:-:S03]  /*4550*/  FADD.FTZ R12, -R10, -RZ ;  /* 0x800000ff0a0c7221 */ /* 0x000fc60000010100 */
[----:B------:R-:W-:Y:S02]  /*4560*/  IMAD.IADD R6, R9, 0x1, R6 ;  /* 0x0000000109067824 */ /* 0x000fe400078e0206 */
[----:B0-----:R-:W-:-:S04]  /*4570*/  FFMA R14, R11, R12, 1 ;  /* 0x3f8000000b0e7423 */ /* 0x001fc8000000000c */
[----:B------:R-:W-:-:S04]  /*4580*/  FFMA R8, R11, R14, R11 ;  /* 0x0000000e0b087223 */ /* 0x000fc8000000000b */
[----:B------:R-:W-:-:S04]  /*4590*/  FFMA R11, R3, R8, RZ ;  /* 0x00000008030b7223 */ /* 0x000fc800000000ff */
[----:B------:R-:W-:-:S04]  /*45a0*/  FFMA R13, R12, R11, R3 ;  /* 0x0000000b0c0d7223 */ /* 0x000fc80000000003 */
[----:B------:R-:W-:-:S04]  /*45b0*/  FFMA R13, R8, R13, R11 ;  /* 0x0000000d080d7223 */ /* 0x000fc8000000000b */
[----:B------:R-:W-:-:S04]  /*45c0*/  FFMA R12, R12, R13, R3 ;  /* 0x0000000d0c0c7223 */ /* 0x000fc80000000003 */
[----:B------:R-:W-:-:S05]  /*45d0*/  FFMA R3, R8, R12, R13 ;  /* 0x0000000c08037223 */ /* 0x000fca000000000d */
[----:B------:R-:W-:-:S04]  /*45e0*/  SHF.R.U32.HI R7, RZ, 0x17, R3 ;  /* 0x00000017ff077819 */ /* 0x000fc80000011603 */
[----:B------:R-:W-:-:S05]  /*45f0*/  LOP3.LUT R7, R7, 0xff, RZ, 0xc0, !PT ;  /* 0x000000ff07077812 */ /* 0x000fca00078ec0ff */
[----:B------:R-:W-:-:S04]  /*4600*/  IMAD.IADD R10, R7, 0x1, R6 ;  /* 0x00000001070a7824 */ /* 0x000fc800078e0206 */
[----:B------:R-:W-:-:S05]  /*4610*/  VIADD R7, R10, 0xffffffff ;  /* 0xffffffff0a077836 */ /* 0x000fca0000000000 */
[----:B------:R-:W-:-:S13]  /*4620*/  ISETP.GE.U32.AND P0, PT, R7, 0xfe, PT ;  /* 0x000000fe0700780c */ /* 0x000fda0003f06070 */
[----:B------:R-:W-:Y:S05]  /*4630*/  @!P0 BRA `(.L_x_52) ;  /* 0x0000000000808947 */ /* 0x000fea0003800000 */
[----:B------:R-:W-:-:S13]  /*4640*/  ISETP.GT.AND P0, PT, R10, 0xfe, PT ;  /* 0x000000fe0a00780c */ /* 0x000fda0003f04270 */
[----:B------:R-:W-:Y:S05]  /*4650*/  @P0 BRA `(.L_x_53) ;  /* 0x00000000006c0947 */ /* 0x000fea0003800000 */
[----:B------:R-:W-:-:S13]  /*4660*/  ISETP.GE.AND P0, PT, R10, 0x1, PT ;  /* 0x000000010a00780c */ /* 0x000fda0003f06270 */
[----:B------:R-:W-:Y:S05]  /*4670*/  @P0 BRA `(.L_x_54) ;  /* 0x0000000000740947 */ /* 0x000fea0003800000 */
[----:B------:R-:W-:Y:S02]  /*4680*/  ISETP.GE.AND P0, PT, R10, -0x18, PT ;  /* 0xffffffe80a00780c */ /* 0x000fe40003f06270 */
[----:B------:R-:W-:-:S11]  /*4690*/  LOP3.LUT R3, R3, 0x80000000, RZ, 0xc0, !PT ;  /* 0x8000000003037812 */ /* 0x000fd600078ec0ff */
[----:B------:R-:W-:Y:S05]  /*46a0*/  @!P0 BRA `(.L_x_54) ;  /* 0x0000000000688947 */ /* 0x000fea0003800000 */
[CCC-:B------:R-:W-:Y:S01]  /*46b0*/  FFMA.RZ R6, R8.reuse, R12.reuse, R13.reuse ;  /* 0x0000000c08067223 */ /* 0x1c0fe2000000c00d */
[-CC-:B------:R-:W-:Y:S01]  /*46c0*/  FFMA.RM R7, R8, R12.reuse, R13.reuse ;  /* 0x0000000c08077223 */ /* 0x180fe2000000400d */
[C---:B------:R-:W-:Y:S02]  /*46d0*/  ISETP.NE.AND P2, PT, R10.reuse, RZ, PT ;  /* 0x000000ff0a00720c */ /* 0x040fe40003f45270 */
[----:B------:R-:W-:Y:S02]  /*46e0*/  ISETP.NE.AND P1, PT, R10, RZ, PT ;  /* 0x000000ff0a00720c */ /* 0x000fe40003f25270 */
[----:B------:R-:W-:Y:S01]  /*46f0*/  LOP3.LUT R9, R6, 0x7fffff, RZ, 0xc0, !PT ;  /* 0x007fffff06097812 */ /* 0x000fe200078ec0ff */
[----:B------:R-:W-:Y:S01]  /*4700*/  FFMA.RP R6, R8, R12, R13 ;  /* 0x0000000c08067223 */ /* 0x000fe2000000800d */
[----:B------:R-:W-:Y:S02]  /*4710*/  VIADD R8, R10, 0x20 ;  /* 0x000000200a087836 */ /* 0x000fe40000000000 */
[----:B------:R-:W-:Y:S01]  /*4720*/  LOP3.LUT R9, R9, 0x800000, RZ, 0xfc, !PT ;  /* 0x0080000009097812 */ /* 0x000fe200078efcff */
[----:B------:R-:W-:Y:S01]  /*4730*/  IMAD.MOV R10, RZ, RZ, -R10 ;  /* 0x000000ffff0a7224 */ /* 0x000fe200078e0a0a */
[----:B------:R-:W-:-:S02]  /*4740*/  FSETP.NEU.FTZ.AND P0, PT, R6, R7, PT ;  /* 0x000000070600720b */ /* 0x000fc40003f1d000 */
[----:B------:R-:W-:Y:S02]  /*4750*/  SHF.L.U32 R8, R9, R8, RZ ;  /* 0x0000000809087219 */ /* 0x000fe400000006ff */
[----:B------:R-:W-:Y:S02]  /*4760*/  SEL R6, R10, RZ, P2 ;  /* 0x000000ff0a067207 */ /* 0x000fe40001000000 */
[----:B------:R-:W-:Y:S02]  /*4770*/  ISETP.NE.AND P1, PT, R8, RZ, P1 ;  /* 0x000000ff0800720c */ /* 0x000fe40000f25270 */
[----:B------:R-:W-:Y:S02]  /*4780*/  SHF.R.U32.HI R6, RZ, R6, R9 ;  /* 0x00000006ff067219 */ /* 0x000fe40000011609 */
[----:B------:R-:W-:Y:S02]  /*4790*/  PLOP3.LUT P0, PT, P0, P1, PT, 0xf8, 0x8f ;  /* 0x00000000008f781c */ /* 0x000fe40000703f70 */
[----:B------:R-:W-:-:S02]  /*47a0*/  SHF.R.U32.HI R8, RZ, 0x1, R6 ;  /* 0x00000001ff087819 */ /* 0x000fc40000011606 */
[----:B------:R-:W-:-:S04]  /*47b0*/  SEL R7, RZ, 0x1, !P0 ;  /* 0x00000001ff077807 */ /* 0x000fc80004000000 */
[----:B------:R-:W-:-:S04]  /*47c0*/  LOP3.LUT R7, R7, 0x1, R8, 0xf8, !PT ;  /* 0x0000000107077812 */ /* 0x000fc800078ef808 */
[----:B------:R-:W-:-:S05]  /*47d0*/  LOP3.LUT R7, R7, R6, RZ, 0xc0, !PT ;  /* 0x0000000607077212 */ /* 0x000fca00078ec0ff */
[----:B------:R-:W-:-:S05]  /*47e0*/  IMAD.IADD R8, R8, 0x1, R7 ;  /* 0x0000000108087824 */ /* 0x000fca00078e0207 */
[----:B------:R-:W-:Y:S01]  /*47f0*/  LOP3.LUT R3, R8, R3, RZ, 0xfc, !PT ;  /* 0x0000000308037212 */ /* 0x000fe200078efcff */
[----:B------:R-:W-:Y:S06]  /*4800*/  BRA `(.L_x_54) ;  /* 0x0000000000107947 */ /* 0x000fec0003800000 */
.L_x_53:
[----:B------:R-:W-:-:S04]  /*4810*/  LOP3.LUT R3, R3, 0x80000000, RZ, 0xc0, !PT ;  /* 0x8000000003037812 */ /* 0x000fc800078ec0ff */
[----:B------:R-:W-:Y:S01]  /*4820*/  LOP3.LUT R3, R3, 0x7f800000, RZ, 0xfc, !PT ;  /* 0x7f80000003037812 */ /* 0x000fe200078efcff */
[----:B------:R-:W-:Y:S06]  /*4830*/  BRA `(.L_x_54) ;  /* 0x0000000000047947 */ /* 0x000fec0003800000 */
.L_x_52:
[----:B------:R-:W-:-:S07]  /*4840*/  IMAD R3, R6, 0x800000, R3 ;  /* 0x0080000006037824 */ /* 0x000fce00078e0203 */
.L_x_54:
[----:B------:R-:W-:Y:S05]  /*4850*/  BSYNC.RECONVERGENT B3 ;  /* 0x0000000000037941 */ /* 0x000fea0003800200 */
.L_x_51:
[----:B------:R-:W-:Y:S05]  /*4860*/  BRA `(.L_x_55) ;  /* 0x0000000000207947 */ /* 0x000fea0003800000 */
.L_x_50:
[----:B------:R-:W-:-:S04]  /*4870*/  LOP3.LUT R3, R3, 0x80000000, R8, 0x48, !PT ;  /* 0x8000000003037812 */ /* 0x000fc800078e4808 */
[----:B------:R-:W-:Y:S01]  /*4880*/  LOP3.LUT R3, R3, 0x7f800000, RZ, 0xfc, !PT ;  /* 0x7f80000003037812 */ /* 0x000fe200078efcff */
[----:B------:R-:W-:Y:S06]  /*4890*/  BRA `(.L_x_55) ;  /* 0x0000000000147947 */ /* 0x000fec0003800000 */
.L_x_49:
[----:B------:R-:W-:Y:S01]  /*48a0*/  LOP3.LUT R3, R3, 0x80000000, R8, 0x48, !PT ;  /* 0x8000000003037812 */ /* 0x000fe200078e4808 */
[----:B------:R-:W-:Y:S06]  /*48b0*/  BRA `(.L_x_55) ;  /* 0x00000000000c7947 */ /* 0x000fec0003800000 */
.L_x_48:
[----:B------:R-:W0:Y:S01]  /*48c0*/  MUFU.RSQ R3, -QNAN ;  /* 0xffc0000000037908 */ /* 0x000e220000001400 */
[----:B------:R-:W-:Y:S05]  /*48d0*/  BRA `(.L_x_55) ;  /* 0x0000000000047947 */ /* 0x000fea0003800000 */
.L_x_47:
[----:B------:R-:W-:-:S07]  /*48e0*/  FADD.FTZ R3, R0, R3 ;  /* 0x0000000300037221 */ /* 0x000fce0000010000 */
.L_x_55:
[----:B------:R-:W-:Y:S05]  /*48f0*/  BSYNC.RECONVERGENT B2 ;  /* 0x0000000000027941 */ /* 0x000fea0003800200 */
.L_x_45:
[----:B------:R-:W-:Y:S02]  /*4900*/  IMAD.MOV.U32 R6, RZ, RZ, R4 ;  /* 0x000000ffff067224 */ /* 0x000fe400078e0004 */
[----:B------:R-:W-:-:S04]  /*4910*/  IMAD.MOV.U32 R7, RZ, RZ, 0x0 ;  /* 0x00000000ff077424 */ /* 0x000fc800078e00ff */
[----:B0-----:R-:W-:Y:S05]  /*4920*/  RET.REL.NODEC R6 `(_Z13dot_acim_callPKiS0_Piiiib) ;  /* 0xffffffb406b47950 */ /* 0x001fea0003c3ffff */
        .type           $_Z13dot_acim_callPKiS0_Piiiib$__internal_accurate_pow,@function
        .size           $_Z13dot_acim_callPKiS0_Piiiib$__internal_accurate_pow,(.L_x_298 - $_Z13dot_acim_callPKiS0_Piiiib$__internal_accurate_pow)
$_Z13dot_acim_callPKiS0_Piiiib$__internal_accurate_pow:
[----:B------:R-:W0:Y:S01]  /*4930*/  MUFU.RCP64H R7, 2 ;  /* 0x4000000000077908 */ /* 0x000e220000001800 */
[----:B------:R-:W-:Y:S01]  /*4940*/  IMAD.MOV.U32 R8, RZ, RZ, 0x0 ;  /* 0x00000000ff087424 */ /* 0x000fe200078e00ff */
[----:B------:R-:W-:Y:S01]  /*4950*/  UMOV UR4, 0x7d2cafe2 ;  /* 0x7d2cafe200047882 */ /* 0x000fe20000000000 */
[----:B------:R-:W-:Y:S01]  /*4960*/  IMAD.MOV.U32 R9, RZ, RZ, 0x40000000 ;  /* 0x40000000ff097424 */ /* 0x000fe200078e00ff */
[----:B------:R-:W-:Y:S01]  /*4970*/  UMOV UR5, 0x3eb0f5ff ;  /* 0x3eb0f5ff00057882 */ /* 0x000fe20000000000 */
[----:B------:R-:W-:-:S06]  /*4980*/  IMAD.MOV.U32 R6, RZ, RZ, RZ ;  /* 0x000000ffff067224 */ /* 0x000fcc00078e00ff */
[----:B0-----:R-:W-:-:S08]  /*4990*/  DFMA R8, R6, -R8, 1 ;  /* 0x3ff000000608742b */ /* 0x001fd00000000808 */
[----:B------:R-:W-:-:S08]  /*49a0*/  DFMA R8, R8, R8, R8 ;  /* 0x000000080808722b */ /* 0x000fd00000000008 */
[----:B------:R-:W-:Y:S01]  /*49b0*/  DFMA R6, R6, R8, R6 ;  /* 0x000000080606722b */ /* 0x000fe20000000006 */
[----:B------:R-:W-:Y:S02]  /*49c0*/  IMAD.MOV.U32 R8, RZ, RZ, 0x41ad3b5a ;  /* 0x41ad3b5aff087424 */ /* 0x000fe400078e00ff */
[----:B------:R-:W-:-:S05]  /*49d0*/  IMAD.MOV.U32 R9, RZ, RZ, 0x3ed0f5d2 ;  /* 0x3ed0f5d2ff097424 */ /* 0x000fca00078e00ff */
[----:B------:R-:W-:-:S08]  /*49e0*/  DMUL R28, RZ, R6 ;  /* 0x00000006ff1c7228 */ /* 0x000fd00000000000 */
[----:B------:R-:W-:-:S08]  /*49f0*/  DFMA R28, RZ, R6, R28 ;  /* 0x00000006ff1c722b */ /* 0x000fd0000000001c */
[CC--:B------:R-:W-:Y:S02]  /*4a00*/  DMUL R12, R28.reuse, R28.reuse ;  /* 0x0000001c1c0c7228 */ /* 0x0c0fe40000000000 */
[----:B------:R-:W-:Y:S02]  /*4a10*/  DADD R26, RZ, -R28 ;  /* 0x00000000ff1a7229 */ /* 0x000fe4000000081c */
[----:B------:R-:W-:-:S04]  /*4a20*/  DMUL R10, R28, R28 ;  /* 0x0000001c1c0a7228 */ /* 0x000fc80000000000 */
[----:B------:R-:W-:Y:S01]  /*4a30*/  DFMA R8, R12, UR4, R8 ;  /* 0x000000040c087c2b */ /* 0x000fe20008000008 */
[----:B------:R-:W-:Y:S01]  /*4a40*/  UMOV UR4, 0x75488a3f ;  /* 0x75488a3f00047882 */ /* 0x000fe20000000000 */
[----:B------:R-:W-:Y:S01]  /*4a50*/  UMOV UR5, 0x3ef3b20a ;  /* 0x3ef3b20a00057882 */ /* 0x000fe20000000000 */
[----:B------:R-:W-:-:S05]  /*4a60*/  DADD R26, R26, R26 ;  /* 0x000000001a1a7229 */ /* 0x000fca000000001a */
[----:B------:R-:W-:Y:S01]  /*4a70*/  DFMA R8, R12, R8, UR4 ;  /* 0x000000040c087e2b */ /* 0x000fe20008000008 */
[----:B------:R-:W-:Y:S01]  /*4a80*/  UMOV UR4, 0xe4faecd5 ;  /* 0xe4faecd500047882 */ /* 0x000fe20000000000 */
[----:B------:R-:W-:Y:S01]  /*4a90*/  UMOV UR5, 0x3f1745cd ;  /* 0x3f1745cd00057882 */ /* 0x000fe20000000000 */
[----:B------:R-:W-:-:S05]  /*4aa0*/  DFMA R26, RZ, -R28, R26 ;  /* 0x8000001cff1a722b */ /* 0x000fca000000001a */
[----:B------:R-:W-:Y:S01]  /*4ab0*/  DFMA R8, R12, R8, UR4 ;  /* 0x000000040c087e2b */ /* 0x000fe20008000008 */
[----:B------:R-:W-:Y:S01]  /*4ac0*/  UMOV UR4, 0x258a578b ;  /* 0x258a578b00047882 */ /* 0x000fe20000000000 */
[----:B------:R-:W-:Y:S01]  /*4ad0*/  UMOV UR5, 0x3f3c71c7 ;  /* 0x3f3c71c700057882 */ /* 0x000fe20000000000 */
[----:B------:R-:W-:-:S05]  /*4ae0*/  DMUL R26, R6, R26 ;  /* 0x0000001a061a7228 */ /* 0x000fca0000000000 */
[----:B------:R-:W-:Y:S01]  /*4af0*/  DFMA R8, R12, R8, UR4 ;  /* 0x000000040c087e2b */ /* 0x000fe20008000008 */
[----:B------:R-:W-:Y:S01]  /*4b00*/  UMOV UR4, 0x9242b910 ;  /* 0x9242b91000047882 */ /* 0x000fe20000000000 */
[----:B------:R-:W-:-:S06]  /*4b10*/  UMOV UR5, 0x3f624924 ;  /* 0x3f62492400057882 */ /* 0x000fcc0000000000 */
[----:B------:R-:W-:Y:S01]  /*4b20*/  DFMA R8, R12, R8, UR4 ;  /* 0x000000040c087e2b */ /* 0x000fe20008000008 */
[----:B------:R-:W-:Y:S01]  /*4b30*/  UMOV UR4, 0x99999dfb ;  /* 0x99999dfb00047882 */ /* 0x000fe20000000000 */
[----:B------:R-:W-:-:S06]  /*4b40*/  UMOV UR5, 0x3f899999 ;  /* 0x3f89999900057882 */ /* 0x000fcc0000000000 */
[----:B------:R-:W-:Y:S01]  /*4b50*/  DFMA R8, R12, R8, UR4 ;  /* 0x000000040c087e2b */ /* 0x000fe20008000008 */
[----:B------:R-:W-:Y:S01]  /*4b60*/  UMOV UR4, 0x55555555 ;  /* 0x5555555500047882 */ /* 0x000fe20000000000 */
[----:B------:R-:W-:-:S06]  /*4b70*/  UMOV UR5, 0x3fb55555 ;  /* 0x3fb5555500057882 */ /* 0x000fcc0000000000 */
[----:B------:R-:W-:-:S08]  /*4b80*/  DFMA R20, R12, R8, UR4 ;  /* 0x000000040c147e2b */ /* 0x000fd00008000008 */
[----:B------:R-:W-:Y:S01]  /*4b90*/  DADD R6, -R20, UR4 ;  /* 0x0000000414067e29 */ /* 0x000fe20008000100 */
[----:B------:R-:W-:Y:S01]  /*4ba0*/  UMOV UR4, 0xb9e7b0 ;  /* 0x00b9e7b000047882 */ /* 0x000fe20000000000 */
[----:B------:R-:W-:-:S06]  /*4bb0*/  UMOV UR5, 0x3c46a4cb ;  /* 0x3c46a4cb00057882 */ /* 0x000fcc0000000000 */
[----:B------:R-:W-:Y:S02]  /*4bc0*/  DFMA R6, R12, R8, R6 ;  /* 0x000000080c06722b */ /* 0x000fe40000000006 */
[C---:B------:R-:W-:Y:S01]  /*4bd0*/  DFMA R12, R28.reuse, R28, -R10 ;  /* 0x0000001c1c0c722b */ /* 0x040fe2000000080a */
[----:B------:R-:W-:Y:S01]  /*4be0*/  VIADD R9, R27, 0x100000 ;  /* 0x001000001b097836 */ /* 0x000fe20000000000 */
[----:B------:R-:W-:Y:S01]  /*4bf0*/  DMUL R10, R28, R10 ;  /* 0x0000000a1c0a7228 */ /* 0x000fe20000000000 */
[----:B------:R-:W-:-:S03]  /*4c00*/  IMAD.MOV.U32 R8, RZ, RZ, R26 ;  /* 0x000000ffff087224 */ /* 0x000fc600078e001a */
[----:B------:R-:W-:Y:S01]  /*4c10*/  DADD R6, R6, -UR4 ;  /* 0x8000000406067e29 */ /* 0x000fe20008000000 */
[----:B------:R-:W-:Y:S01]  /*4c20*/  UMOV UR4, 0x0 ;  /* 0x0000000000047882 */ /* 0x000fe20000000000 */
[----:B------:R-:W-:Y:S01]  /*4c30*/  UMOV UR5, 0x3ff00000 ;  /* 0x3ff0000000057882 */ /* 0x000fe20000000000 */
[C---:B------:R-:W-:Y:S02]  /*4c40*/  DFMA R8, R28.reuse, R8, R12 ;  /* 0x000000081c08722b */ /* 0x040fe4000000000c */
[----:B------:R-:W-:-:S08]  /*4c50*/  DMUL R12, R28, R28 ;  /* 0x0000001c1c0c7228 */ /* 0x000fd00000000000 */
[----:B------:R-:W-:-:S08]  /*4c60*/  DFMA R14, R28, R12, -R10 ;  /* 0x0000000c1c0e722b */ /* 0x000fd0000000080a */
[----:B------:R-:W-:Y:S02]  /*4c70*/  DFMA R14, R26, R12, R14 ;  /* 0x0000000c1a0e722b */ /* 0x000fe4000000000e */
[----:B------:R-:W-:-:S06]  /*4c80*/  DADD R12, R20, R6 ;  /* 0x00000000140c7229 */ /* 0x000fcc0000000006 */
[----:B------:R-:W-:Y:S02]  /*4c90*/  DFMA R8, R28, R8, R14 ;  /* 0x000000081c08722b */ /* 0x000fe4000000000e */
[----:B------:R-:W-:Y:S02]  /*4ca0*/  DADD R20, R20, -R12 ;  /* 0x0000000014147229 */ /* 0x000fe4000000080c */
[----:B------:R-:W-:-:S06]  /*4cb0*/  DMUL R14, R12, R10 ;  /* 0x0000000a0c0e7228 */ /* 0x000fcc0000000000 */
[----:B------:R-:W-:Y:S02]  /*4cc0*/  DADD R20, R6, R20 ;  /* 0x0000000006147229 */ /* 0x000fe40000000014 */
[----:B------:R-:W-:-:S08]  /*4cd0*/  DFMA R6, R12, R10, -R14 ;  /* 0x0000000a0c06722b */ /* 0x000fd0000000080e */
[----:B------:R-:W-:-:S08]  /*4ce0*/  DFMA R6, R12, R8, R6 ;  /* 0x000000080c06722b */ /* 0x000fd00000000006 */
[----:B------:R-:W-:Y:S01]  /*4cf0*/  DFMA R20, R20, R10, R6 ;  /* 0x0000000a1414722b */ /* 0x000fe20000000006 */
[----:B------:R-:W-:Y:S02]  /*4d00*/  IMAD.MOV.U32 R10, RZ, RZ, -0x105c611 ;  /* 0xfefa39efff0a7424 */ /* 0x000fe400078e00ff */
[----:B------:R-:W-:-:S05]  /*4d10*/  IMAD.MOV.U32 R11, RZ, RZ, 0x3fe62e42 ;  /* 0x3fe62e42ff0b7424 */ /* 0x000fca00078e00ff */
[----:B------:R-:W-:-:S08]  /*4d20*/  DADD R6, R14, R20 ;  /* 0x000000000e067229 */ /* 0x000fd00000000014 */
[--C-:B------:R-:W-:Y:S02]  /*4d30*/  DADD R8, R28, R6.reuse ;  /* 0x000000001c087229 */ /* 0x100fe40000000006 */
[----:B------:R-:W-:-:S06]  /*4d40*/  DADD R14, R14, -R6 ;  /* 0x000000000e0e7229 */ /* 0x000fcc0000000806 */
[----:B------:R-:W-:Y:S02]  /*4d50*/  DADD R28, R28, -R8 ;  /* 0x000000001c1c7229 */ /* 0x000fe40000000808 */
[----:B------:R-:W-:-:S06]  /*4d60*/  DADD R14, R20, R14 ;  /* 0x00000000140e7229 */ /* 0x000fcc000000000e */
[----:B------:R-:W-:Y:S01]  /*4d70*/  DADD R28, R6, R28 ;  /* 0x00000000061c7229 */ /* 0x000fe2000000001c */
[----:B------:R-:W-:Y:S02]  /*4d80*/  IMAD.MOV.U32 R6, RZ, RZ, -0x105c611 ;  /* 0xfefa39efff067424 */ /* 0x000fe400078e00ff */
[----:B------:R-:W-:-:S05]  /*4d90*/  IMAD.MOV.U32 R7, RZ, RZ, 0x3fe62e42 ;  /* 0x3fe62e42ff077424 */ /* 0x000fca00078e00ff */
[----:B------:R-:W-:-:S08]  /*4da0*/  DADD R14, R14, R28 ;  /* 0x000000000e0e7229 */ /* 0x000fd0000000001c */
[----:B------:R-:W-:-:S08]  /*4db0*/  DADD R26, R26, R14 ;  /* 0x000000001a1a7229 */ /* 0x000fd0000000000e */
[----:B------:R-:W-:-:S08]  /*4dc0*/  DADD R12, R8, R26 ;  /* 0x00000000080c7229 */ /* 0x000fd0000000001a */
[--C-:B------:R-:W-:Y:S02]  /*4dd0*/  DFMA R6, R6, UR4, R12.reuse ;  /* 0x0000000406067c2b */ /* 0x100fe4000800000c */
[----:B------:R-:W-:-:S06]  /*4de0*/  DADD R14, R8, -R12 ;  /* 0x00000000080e7229 */ /* 0x000fcc000000080c */
[----:B------:R-:W-:Y:S02]  /*4df0*/  DFMA R8, -R10, 1, R6 ;  /* 0x3ff000000a08782b */ /* 0x000fe40000000106 */
[----:B------:R-:W-:-:S06]  /*4e00*/  DADD R14, R26, R14 ;  /* 0x000000001a0e7229 */ /* 0x000fcc000000000e */
[----:B------:R-:W-:Y:S01]  /*4e10*/  DADD R8, -R12, R8 ;  /* 0x000000000c087229 */ /* 0x000fe20000000108 */
[----:B------:R-:W-:Y:S02]  /*4e20*/  IMAD.MOV.U32 R12, RZ, RZ, 0x3b39803f ;  /* 0x3b39803fff0c7424 */ /* 0x000fe400078e00ff */
[----:B------:R-:W-:-:S05]  /*4e30*/  IMAD.MOV.U32 R13, RZ, RZ, 0x3c7abc9e ;  /* 0x3c7abc9eff0d7424 */ /* 0x000fca00078e00ff */
[----:B------:R-:W-:Y:S01]  /*4e40*/  DADD R14, R14, -R8 ;  /* 0x000000000e0e7229 */ /* 0x000fe20000000808 */
[----:B------:R-:W-:-:S05]  /*4e50*/  IMAD.SHL.U32 R8, R5, 0x2, RZ ;  /* 0x0000000205087824 */ /* 0x000fca00078e00ff */
[----:B------:R-:W-:Y:S02]  /*4e60*/  ISETP.GT.U32.AND P0, PT, R8, -0x2000001, PT ;  /* 0xfdffffff0800780c */ /* 0x000fe40003f04070 */
[----:B------:R-:W-:Y:S01]  /*4e70*/  DFMA R12, R12, UR4, R14 ;  /* 0x000000040c0c7c2b */ /* 0x000fe2000800000e */
[----:B------:R-:W-:Y:S01]  /*4e80*/  UMOV UR4, 0x3b39803f ;  /* 0x3b39803f00047882 */ /* 0x000fe20000000000 */
[----:B------:R-:W-:Y:S01]  /*4e90*/  LOP3.LUT R15, R5, 0xff0fffff, RZ, 0xc0, !PT ;  /* 0xff0fffff050f7812 */ /* 0x000fe200078ec0ff */
[----:B------:R-:W-:Y:S01]  /*4ea0*/  IMAD.MOV.U32 R14, RZ, RZ, R4 ;  /* 0x000000ffff0e7224 */ /* 0x000fe200078e0004 */
[----:B------:R-:W-:Y:S02]  /*4eb0*/  UMOV UR5, 0x3c7abc9e ;  /* 0x3c7abc9e00057882 */ /* 0x000fe40000000000 */
[----:B------:R-:W-:Y:S02]  /*4ec0*/  SEL R15, R15, R5, P0 ;  /* 0x000000050f0f7207 */ /* 0x000fe40000000000 */
[----:B------:R-:W-:-:S08]  /*4ed0*/  DADD R8, R6, R12 ;  /* 0x0000000006087229 */ /* 0x000fd0000000000c */
[----:B------:R-:W-:Y:S02]  /*4ee0*/  DADD R6, R6, -R8 ;  /* 0x0000000006067229 */ /* 0x000fe40000000808 */
[----:B------:R-:W-:-:S06]  /*4ef0*/  DMUL R20, R8, R14 ;  /* 0x0000000e08147228 */ /* 0x000fcc0000000000 */
[----:B------:R-:W-:Y:S02]  /*4f00*/  DADD R6, R12, R6 ;  /* 0x000000000c067229 */ /* 0x000fe40000000006 */
[----:B------:R-:W-:-:S08]  /*4f10*/  DFMA R8, R8, R14, -R20 ;  /* 0x0000000e0808722b */ /* 0x000fd00000000814 */
[----:B------:R-:W-:Y:S01]  /*4f20*/  DFMA R14, R6, R14, R8 ;  /* 0x0000000e060e722b */ /* 0x000fe20000000008 */
[----:B------:R-:W-:Y:S02]  /*4f30*/  IMAD.MOV.U32 R8, RZ, RZ, 0x652b82fe ;  /* 0x652b82feff087424 */ /* 0x000fe400078e00ff */
[----:B------:R-:W-:-:S05]  /*4f40*/  IMAD.MOV.U32 R9, RZ, RZ, 0x3ff71547 ;  /* 0x3ff71547ff097424 */ /* 0x000fca00078e00ff */
[----:B------:R-:W-:-:S08]  /*4f50*/  DADD R6, R20, R14 ;  /* 0x0000000014067229 */ /* 0x000fd0000000000e */
[----:B------:R-:W-:Y:S02]  /*4f60*/  DFMA R8, R6, R8, 6.75539944105574400000e+15 ;  /* 0x433800000608742b */ /* 0x000fe40000000008 */
[----:B------:R-:W-:Y:S01]  /*4f70*/  FSETP.GEU.AND P0, PT, |R7|, 4.1917929649353027344, PT ;  /* 0x4086232b0700780b */ /* 0x000fe20003f0e200 */
[----:B------:R-:W-:-:S05]  /*4f80*/  DADD R20, R20, -R6 ;  /* 0x0000000014147229 */ /* 0x000fca0000000806 */
[----:B------:R-:W-:-:S03]  /*4f90*/  DADD R12, R8, -6.75539944105574400000e+15 ;  /* 0xc3380000080c7429 */ /* 0x000fc60000000000 */
[----:B------:R-:W-:-:S05]  /*4fa0*/  DADD R14, R14, R20 ;  /* 0x000000000e0e7229 */ /* 0x000fca0000000014 */
[----:B------:R-:W-:-:S08]  /*4fb0*/  DFMA R10, R12, -R10, R6 ;  /* 0x8000000a0c0a722b */ /* 0x000fd00000000006 */
[----:B------:R-:W-:Y:S01]  /*4fc0*/  DFMA R12, R12, -UR4, R10 ;  /* 0x800000040c0c7c2b */ /* 0x000fe2000800000a */
[----:B------:R-:W-:Y:S01]  /*4fd0*/  UMOV UR4, 0x69ce2bdf ;  /* 0x69ce2bdf00047882 */ /* 0x000fe20000000000 */
[----:B------:R-:W-:Y:S01]  /*4fe0*/  IMAD.MOV.U32 R10, RZ, RZ, -0x35dec16 ;  /* 0xfca213eaff0a7424 */ /* 0x000fe200078e00ff */
[----:B------:R-:W-:Y:S01]  /*4ff0*/  UMOV UR5, 0x3e5ade15 ;  /* 0x3e5ade1500057882 */ /* 0x000fe20000000000 */
[----:B------:R-:W-:-:S06]  /*5000*/  IMAD.MOV.U32 R11, RZ, RZ, 0x3e928af3 ;  /* 0x3e928af3ff0b7424 */ /* 0x000fcc00078e00ff */
[----:B------:R-:W-:Y:S01]  /*5010*/  DFMA R10, R12, UR4, R10 ;  /* 0x000000040c0a7c2b */ /* 0x000fe2000800000a */
        /* <DEDUP_REMOVED lines=24> */
[----:B------:R-:W-:-:S08]  /*51a0*/  DFMA R10, R12, R10, 1 ;  /* 0x3ff000000c0a742b */ /* 0x000fd0000000000a */
[----:B------:R-:W-:-:S10]  /*51b0*/  DFMA R10, R12, R10, 1 ;  /* 0x3ff000000c0a742b */ /* 0x000fd4000000000a */
[----:B------:R-:W-:Y:S02]  /*51c0*/  IMAD R13, R8, 0x100000, R11 ;  /* 0x00100000080d7824 */ /* 0x000fe400078e020b */
[----:B------:R-:W-:Y:S01]  /*51d0*/  IMAD.MOV.U32 R12, RZ, RZ, R10 ;  /* 0x000000ffff0c7224 */ /* 0x000fe200078e000a */
[----:B------:R-:W-:Y:S06]  /*51e0*/  @!P0 BRA `(.L_x_56) ;  /* 0x0000000000308947 */ /* 0x000fec0003800000 */
[----:B------:R-:W-:Y:S01]  /*51f0*/  FSETP.GEU.AND P1, PT, |R7|, 4.2275390625, PT ;  /* 0x408748000700780b */ /* 0x000fe20003f2e200 */
[C---:B------:R-:W-:Y:S02]  /*5200*/  DADD R12, R6.reuse, +INF ;  /* 0x7ff00000060c7429 */ /* 0x040fe40000000000 */
[----:B------:R-:W-:-:S08]  /*5210*/  DSETP.GEU.AND P0, PT, R6, RZ, PT ;  /* 0x000000ff0600722a */ /* 0x000fd00003f0e000 */
[----:B------:R-:W-:Y:S02]  /*5220*/  FSEL R12, R12, RZ, P0 ;  /* 0x000000ff0c0c7208 */ /* 0x000fe40000000000 */
[----:B------:R-:W-:Y:S02]  /*5230*/  @!P1 LEA.HI R9, R8, R8, RZ, 0x1 ;  /* 0x0000000808099211 */ /* 0x000fe400078f08ff */
[----:B------:R-:W-:Y:S02]  /*5240*/  FSEL R13, R13, RZ, P0 ;  /* 0x000000ff0d0d7208 */ /* 0x000fe40000000000 */
[----:B------:R-:W-:-:S05]  /*5250*/  @!P1 SHF.R.S32.HI R9, RZ, 0x1, R9 ;  /* 0x00000001ff099819 */ /* 0x000fca0000011409 */
[----:B------:R-:W-:Y:S02]  /*5260*/  @!P1 IMAD.IADD R6, R8, 0x1, -R9 ;  /* 0x0000000108069824 */ /* 0x000fe400078e0a09 */
[----:B------:R-:W-:-:S03]  /*5270*/  @!P1 IMAD R11, R9, 0x100000, R11 ;  /* 0x00100000090b9824 */ /* 0x000fc600078e020b */
[----:B------:R-:W-:Y:S01]  /*5280*/  @!P1 LEA R7, R6, 0x3ff00000, 0x14 ;  /* 0x3ff0000006079811 */ /* 0x000fe200078ea0ff */
[----:B------:R-:W-:-:S06]  /*5290*/  @!P1 IMAD.MOV.U32 R6, RZ, RZ, RZ ;  /* 0x000000ffff069224 */ /* 0x000fcc00078e00ff */
[----:B------:R-:W-:-:S11]  /*52a0*/  @!P1 DMUL R12, R10, R6 ;  /* 0x000000060a0c9228 */ /* 0x000fd60000000000 */
.L_x_56:
[----:B------:R-:W-:Y:S01]  /*52b0*/  DFMA R14, R14, R12, R12 ;  /* 0x0000000c0e0e722b */ /* 0x000fe2000000000c */
[----:B------:R-:W-:Y:S01]  /*52c0*/  IMAD.MOV.U32 R6, RZ, RZ, R24 ;  /* 0x000000ffff067224 */ /* 0x000fe200078e0018 */
[----:B------:R-:W-:Y:S01]  /*52d0*/  DSETP.NEU.AND P0, PT, |R12|, +INF , PT ;  /* 0x7ff000000c00742a */ /* 0x000fe20003f0d200 */
[----:B------:R-:W-:-:S07]  /*52e0*/  IMAD.MOV.U32 R7, RZ, RZ, 0x0 ;  /* 0x00000000ff077424 */ /* 0x000fce00078e00ff */
[----:B------:R-:W-:Y:S02]  /*52f0*/  FSEL R8, R12, R14, !P0 ;  /* 0x0000000e0c087208 */ /* 0x000fe40004000000 */
[----:B------:R-:W-:Y:S01]  /*5300*/  FSEL R9, R13, R15, !P0 ;  /* 0x0000000f0d097208 */ /* 0x000fe20004000000 */
[----:B------:R-:W-:Y:S06]  /*5310*/  RET.REL.NODEC R6 `(_Z13dot_acim_callPKiS0_Piiiib) ;  /* 0xffffffac06387950 */ /* 0x000fec0003c3ffff */
.L_x_57:
[----:B------:R-:W-:-:S00]  /*5320*/  BRA `(.L_x_57) ;  /* 0xfffffffc00fc7947 */ /* 0x000fc0000383ffff */
[----:B------:R-:W-:-:S00]  /*5330*/  NOP ;  /* 0x0000000000007918 */ /* 0x000fc00000000000 */
        /* <DEDUP_REMOVED lines=12> */
.L_x_298:


//--------------------- .text._Z29test_adaptive_quantize_kernelv --------------------------
	.section	.text._Z29test_adaptive_quantize_kernelv,"ax",@progbits
	.align	128
        .global         _Z29test_adaptive_quantize_kernelv
        .type           _Z29test_adaptive_quantize_kernelv,@function
        .size           _Z29test_adaptive_quantize_kernelv,(.L_x_304 - _Z29test_adaptive_quantize_kernelv)
        .other          _Z29test_adaptive_quantize_kernelv,@"STO_CUDA_ENTRY STV_DEFAULT"
_Z29test_adaptive_quantize_kernelv:
.text._Z29test_adaptive_quantize_kernelv:
[----:B------:R-:W-:Y:S01]  /*0000*/  LDC R1, c[0x0][0x37c] ;  /* 0x0000df00ff017b82 */ /* 0x000fe20000000800 */
[----:B------:R-:W-:Y:S05]  /*0010*/  EXIT ;  /* 0x000000000000794d */ /* 0x000fea0003800000 */
.L_x_58:
        /* <DEDUP_REMOVED lines=14> */
.L_x_304:


//--------------------- .text._Z19test_get_bit_kernelv --------------------------
	.section	.text._Z19test_get_bit_kernelv,"ax",@progbits
	.align	128
        .global         _Z19test_get_bit_kernelv
        .type           _Z19test_get_bit_kernelv,@function
        .size           _Z19test_get_bit_kernelv,(.L_x_305 - _Z19test_get_bit_kernelv)
        .other          _Z19test_get_bit_kernelv,@"STO_CUDA_ENTRY STV_DEFAULT"
_Z19test_get_bit_kernelv:
.text._Z19test_get_bit_kernelv:
[----:B------:R-:W0:Y:S01]  /*0000*/  LDC R1, c[0x0][0x37c] ;  /* 0x0000df00ff017b82 */ /* 0x000e220000000800 */
[----:B------:R-:W1:Y:S01]  /*0010*/  LDCU UR4, c[0x0][0x2f8] ;  /* 0x00005f00ff0477ac */ /* 0x000e620008000800 */
[----:B0-----:R-:W-:Y:S01]  /*0020*/  VIADD R1, R1, 0xfffffff8 ;  /* 0xfffffff801017836 */ /* 0x001fe20000000000 */
[----:B------:R-:W-:Y:S01]  /*0030*/  MOV R2, 0x0 ;  /* 0x0000000000027802 */ /* 0x000fe20000000f00 */
[----:B------:R-:W-:Y:S01]  /*0040*/  IMAD.MOV.U32 R0, RZ, RZ, 0x1 ;  /* 0x00000001ff007424 */ /* 0x000fe200078e00ff */
[----:B------:R-:W0:Y:S03]  /*0050*/  LDCU UR5, c[0x0][0x2fc] ;  /* 0x00005f80ff0577ac */ /* 0x000e260008000800 */
[----:B------:R2:W3:Y:S01]  /*0060*/  LDC.64 R8, c[0x4][R2] ;  /* 0x0100000002087b82 */ /* 0x0004e20000000a00 */
[----:B------:R2:W-:Y:S01]  /*0070*/  STL [R1], R0 ;  /* 0x0000000001007387 */ /* 0x0005e20000100800 */
[----:B------:R-:W4:Y:S01]  /*0080*/  LDCU.64 UR6, c[0x4][0x18] ;  /* 0x01000300ff0677ac */ /* 0x000f220008000a00 */
[----:B-1----:R-:W-:-:S04]  /*0090*/  IADD3 R16, P0, PT, R1, UR4, RZ ;  /* 0x0000000401107c10 */ /* 0x002fc8000ff1e0ff */
[----:B0-----:R-:W-:Y:S02]  /*00a0*/  IADD3.X R17, PT, PT, RZ, UR5, RZ, P0, !PT ;  /* 0x00000005ff117c10 */ /* 0x001fe400087fe4ff */
[----:B------:R-:W-:Y:S01]  /*00b0*/  MOV R6, R16 ;  /* 0x0000001000067202 */ /* 0x000fe20000000f00 */
[----:B----4-:R-:W-:Y:S02]  /*00c0*/  IMAD.U32 R4, RZ, RZ, UR6 ;  /* 0x00000006ff047e24 */ /* 0x010fe4000f8e00ff */
[----:B------:R-:W-:Y:S02]  /*00d0*/  IMAD.U32 R5, RZ, RZ, UR7 ;  /* 0x00000007ff057e24 */ /* 0x000fe4000f8e00ff */
[----:B--2---:R-:W-:-:S07]  /*00e0*/  IMAD.MOV.U32 R7, RZ, RZ, R17 ;  /* 0x000000ffff077224 */ /* 0x004fce00078e0011 */
[----:B------:R-:W-:-:S07]  /*00f0*/  LEPC R20, `(.L_x_59) ;  /* 0x000000001014794e */ /* 0x000fce0000000000 */
[----:B---3--:R-:W-:Y:S05]  /*0100*/  CALL.ABS.NOINC R8 ;  /* 0x0000000008007343 */ /* 0x008fea0003c00000 */
.L_x_59:
[----:B------:R0:W-:Y:S01]  /*0110*/  STL [R1], RZ ;  /* 0x000000ff01007387 */ /* 0x0001e20000100800 */
[----:B------:R0:W1:Y:S01]  /*0120*/  LDC.64 R8, c[0x4][R2] ;  /* 0x0100000002087b82 */ /* 0x0000620000000a00 */
[----:B------:R-:W2:Y:S01]  /*0130*/  LDCU.64 UR4, c[0x4][0x20] ;  /* 0x01000400ff0477ac */ /* 0x000ea20008000a00 */
[----:B------:R-:W-:Y:S01]  /*0140*/  MOV R6, R16 ;  /* 0x0000001000067202 */ /* 0x000fe20000000f00 */
[----:B------:R-:W-:Y:S01]  /*0150*/  IMAD.MOV.U32 R7, RZ, RZ, R17 ;  /* 0x000000ffff077224 */ /* 0x000fe200078e0011 */
[----:B--2---:R-:W-:Y:S01]  /*0160*/  MOV R4, UR4 ;  /* 0x0000000400047c02 */ /* 0x004fe20008000f00 */
[----:B0-----:R-:W-:-:S07]  /*0170*/  IMAD.U32 R5, RZ, RZ, UR5 ;  /* 0x00000005ff057e24 */ /* 0x001fce000f8e00ff */
[----:B------:R-:W-:-:S07]  /*0180*/  LEPC R20, `(.L_x_60) ;  /* 0x000000001014794e */ /* 0x000fce0000000000 */
[----:B-1----:R-:W-:Y:S05]  /*0190*/  CALL.ABS.NOINC R8 ;  /* 0x0000000008007343 */ /* 0x002fea0003c00000 */
.L_x_60:
[----:B------:R-:W-:Y:S01]  /*01a0*/  HFMA2 R0, -RZ, RZ, 0, 5.9604644775390625e-08 ;  /* 0x00000001ff007431 */ /* 0x000fe200000001ff */
[----:B------:R-:W0:Y:S01]  /*01b0*/  LDC.64 R2, c[0x4][R2] ;  /* 0x0100000002027b82 */ /* 0x000e220000000a00 */
[----:B------:R-:W1:Y:S01]  /*01c0*/  LDCU.64 UR4, c[0x4][0x28] ;  /* 0x01000500ff0477ac */ /* 0x000e620008000a00 */
[----:B------:R-:W-:Y:S01]  /*01d0*/  IMAD.MOV.U32 R6, RZ, RZ, R16 ;  /* 0x000000ffff067224 */ /* 0x000fe200078e0010 */
[----:B------:R-:W-:Y:S01]  /*01e0*/  MOV R7, R17 ;  /* 0x0000001100077202 */ /* 0x000fe20000000f00 */
[----:B------:R2:W-:Y:S01]  /*01f0*/  STL [R1], R0 ;  /* 0x0000000001007387 */ /* 0x0005e20000100800 */
[----:B-1----:R-:W-:Y:S01]  /*0200*/  IMAD.U32 R4, RZ, RZ, UR4 ;  /* 0x00000004ff047e24 */ /* 0x002fe2000f8e00ff */
[----:B--2---:R-:W-:-:S07]  /*0210*/  MOV R5, UR5 ;  /* 0x0000000500057c02 */ /* 0x004fce0008000f00 */
[----:B------:R-:W-:-:S07]  /*0220*/  LEPC R20, `(.L_x_61) ;  /* 0x000000001014794e */ /* 0x000fce0000000000 */
[----:B0-----:R-:W-:Y:S05]  /*0230*/  CALL.ABS.NOINC R2 ;  /* 0x0000000002007343 */ /* 0x001fea0003c00000 */
.L_x_61:
[----:B------:R-:W-:Y:S05]  /*0240*/  EXIT ;  /* 0x000000000000794d */ /* 0x000fea0003800000 */
.L_x_62:
        /* <DEDUP_REMOVED lines=11> */
.L_x_305:


//--------------------- .text._Z9transposeIfEviiPKT_PS0_ --------------------------
	.section	.text._Z9transposeIfEviiPKT_PS0_,"ax",@progbits
	.align	128
        .global         _Z9transposeIfEviiPKT_PS0_
        .type           _Z9transposeIfEviiPKT_PS0_,@function
        .size           _Z9transposeIfEviiPKT_PS0_,(.L_x_306 - _Z9transposeIfEviiPKT_PS0_)
        .other          _Z9transposeIfEviiPKT_PS0_,@"STO_CUDA_ENTRY STV_DEFAULT"
_Z9transposeIfEviiPKT_PS0_:
.text._Z9transposeIfEviiPKT_PS0_:
[----:B------:R-:W-:Y:S01]  /*0000*/  LDC R1, c[0x0][0x37c] ;  /* 0x0000df00ff017b82 */ /* 0x000fe20000000800 */
[----:B------:R-:W0:Y:S01]  /*0010*/  S2R R9, SR_TID.X ;  /* 0x0000000000097919 */ /* 0x000e220000002100 */
[----:B------:R-:W1:Y:S01]  /*0020*/  LDCU.64 UR8, c[0x0][0x380] ;  /* 0x00007000ff0877ac */ /* 0x000e620008000a00 */
[----:B------:R-:W0:Y:S01]  /*0030*/  S2R R4, SR_CTAID.X ;  /* 0x0000000000047919 */ /* 0x000e220000002500 */
[----:B------:R-:W2:Y:S01]  /*0040*/  LDCU.64 UR6, c[0x0][0x358] ;  /* 0x00006b00ff0677ac */ /* 0x000ea20008000a00 */
[----:B------:R-:W3:Y:S01]  /*0050*/  S2R R11, SR_TID.Y ;  /* 0x00000000000b7919 */ /* 0x000ee20000002200 */
[----:B------:R-:W3:Y:S01]  /*0060*/  S2R R6, SR_CTAID.Y ;  /* 0x0000000000067919 */ /* 0x000ee20000002600 */
[----:B0-----:R-:W-:-:S05]  /*0070*/  IMAD R0, R4, 0x10, R9 ;  /* 0x0000001004007824 */ /* 0x001fca00078e0209 */
[----:B-1----:R-:W-:Y:S01]  /*0080*/  ISETP.GE.AND P0, PT, R0, UR9, PT ;  /* 0x0000000900007c0c */ /* 0x002fe2000bf06270 */
[----:B---3--:R-:W-:-:S05]  /*0090*/  IMAD R5, R6, 0x10, R11 ;  /* 0x0000001006057824 */ /* 0x008fca00078e020b */
[----:B------:R-:W-:-:S13]  /*00a0*/  ISETP.GE.OR P0, PT, R5, UR8, P0 ;  /* 0x0000000805007c0c */ /* 0x000fda0008706670 */
[----:B------:R-:W0:Y:S01]  /*00b0*/  @!P0 LDC.64 R2, c[0x0][0x388] ;  /* 0x0000e200ff028b82 */ /* 0x000e220000000a00 */
[----:B------:R-:W-:-:S04]  /*00c0*/  @!P0 IMAD R5, R5, UR9, R0 ;  /* 0x0000000905058c24 */ /* 0x000fc8000f8e0200 */
[----:B0-----:R-:W-:-:S06]  /*00d0*/  @!P0 IMAD.WIDE R2, R5, 0x4, R2 ;  /* 0x0000000405028825 */ /* 0x001fcc00078e0202 */
[----:B--2---:R-:W2:Y:S01]  /*00e0*/  @!P0 LDG.E R2, desc[UR6][R2.64] ;  /* 0x0000000602028981 */ /* 0x004ea2000c1e1900 */
[----:B------:R-:W-:Y:S01]  /*00f0*/  @!P0 MOV R0, 0x400 ;  /* 0x0000040000008802 */ /* 0x000fe20000000f00 */
[----:B------:R-:W-:Y:S01]  /*0100*/  IMAD R4, R4, 0x10, R11 ;  /* 0x0000001004047824 */ /* 0x000fe200078e020b */
[----:B------:R-:W-:Y:S01]  /*0110*/  LEA R7, R6, R9, 0x4 ;  /* 0x0000000906077211 */ /* 0x000fe200078e20ff */
[----:B------:R-:W0:Y:S03]  /*0120*/  @!P0 S2R R5, SR_CgaCtaId ;  /* 0x0000000000058919 */ /* 0x000e260000008800 */
[----:B------:R-:W-:-:S04]  /*0130*/  ISETP.GE.AND P1, PT, R7, UR8, PT ;  /* 0x0000000807007c0c */ /* 0x000fc8000bf26270 */
[----:B------:R-:W-:Y:S02]  /*0140*/  ISETP.GE.OR P1, PT, R4, UR9, P1 ;  /* 0x0000000904007c0c */ /* 0x000fe40008f26670 */
[----:B0-----:R-:W-:-:S04]  /*0150*/  @!P0 LEA R0, R5, R0, 0x18 ;  /* 0x0000000005008211 */ /* 0x001fc800078ec0ff */
[----:B------:R-:W-:-:S05]  /*0160*/  @!P0 LEA R0, R11, R0, 0x6 ;  /* 0x000000000b008211 */ /* 0x000fca00078e30ff */
[----:B------:R-:W-:-:S05]  /*0170*/  @!P0 IMAD R5, R9, 0x4, R0 ;  /* 0x0000000409058824 */ /* 0x000fca00078e0200 */
[----:B--2---:R0:W-:Y:S01]  /*0180*/  @!P0 STS [R5], R2 ;  /* 0x0000000205008388 */ /* 0x0041e20000000800 */
[----:B------:R-:W-:Y:S06]  /*0190*/  BAR.SYNC.DEFER_BLOCKING 0x0 ;  /* 0x0000000000007b1d */ /* 0x000fec0000010000 */
[----:B------:R-:W-:Y:S05]  /*01a0*/  @P1 EXIT ;  /* 0x000000000000194d */ /* 0x000fea0003800000 */
[----:B------:R-:W1:Y:S01]  /*01b0*/  S2UR UR5, SR_CgaCtaId ;  /* 0x00000000000579c3 */ /* 0x000e620000008800 */
[----:B------:R-:W-:Y:S01]  /*01c0*/  UMOV UR4, 0x400 ;  /* 0x0000040000047882 */ /* 0x000fe20000000000 */
[----:B------:R-:W-:-:S06]  /*01d0*/  IMAD R7, R4, UR8, R7 ;  /* 0x0000000804077c24 */ /* 0x000fcc000f8e0207 */
[----:B0-----:R-:W0:Y:S01]  /*01e0*/  LDC.64 R2, c[0x0][0x390] ;  /* 0x0000e400ff027b82 */ /* 0x001e220000000a00 */
[----:B-1----:R-:W-:-:S06]  /*01f0*/  ULEA UR4, UR5, UR4, 0x18 ;  /* 0x0000000405047291 */ /* 0x002fcc000f8ec0ff */
[----:B------:R-:W-:Y:S01]  /*0200*/  LEA R0, R9, UR4, 0x6 ;  /* 0x0000000409007c11 */ /* 0x000fe2000f8e30ff */
[----:B0-----:R-:W-:-:S03]  /*0210*/  IMAD.WIDE R2, R7, 0x4, R2 ;  /* 0x0000000407027825 */ /* 0x001fc600078e0202 */
[----:B------:R-:W-:-:S05]  /*0220*/  LEA R0, R11, R0, 0x2 ;  /* 0x000000000b007211 */ /* 0x000fca00078e10ff */
[----:B------:R-:W0:Y:S04]  /*0230*/  LDS R5, [R0] ;  /* 0x0000000000057984 */ /* 0x000e280000000800 */
[----:B0-----:R-:W-:Y:S01]  /*0240*/  STG.E desc[UR6][R2.64], R5 ;  /* 0x0000000502007986 */ /* 0x001fe2000c101906 */
[----:B------:R-:W-:Y:S05]  /*0250*/  EXIT ;  /* 0x000000000000794d */ /* 0x000fea0003800000 */
.L_x_63:
        /* <DEDUP_REMOVED lines=10> */
.L_x_306:


//--------------------- .text._Z9transposeIiEviiPKT_PS0_ --------------------------
	.section	.text._Z9transposeIiEviiPKT_PS0_,"ax",@progbits
	.align	128
        .global         _Z9transposeIiEviiPKT_PS0_
        .type           _Z9transposeIiEviiPKT_PS0_,@function
        .size           _Z9transposeIiEviiPKT_PS0_,(.L_x_307 - _Z9transposeIiEviiPKT_PS0_)
        .other          _Z9transposeIiEviiPKT_PS0_,@"STO_CUDA_ENTRY STV_DEFAULT"
_Z9transposeIiEviiPKT_PS0_:
.text._Z9transposeIiEviiPKT_PS0_:
        /* <DEDUP_REMOVED lines=23> */
[----:B------:R-:W-:Y:S01]  /*0170*/  @!P0 IMAD R5, R9, 0x4, R0 ;  /* 0x0000000409058824 */ /* 0x000fe200078e0200 */
[----:B--2---:R-:W-:-:S05]  /*0180*/  @!P0 I2FP.F32.S32 R0, R2 ;  /* 0x0000000200008245 */ /* 0x004fca0000201400 */
[----:B------:R0:W-:Y:S01]  /*0190*/  @!P0 STS [R5], R0 ;  /* 0x0000000005008388 */ /* 0x0001e20000000800 */
[----:B------:R-:W-:Y:S06]  /*01a0*/  BAR.SYNC.DEFER_BLOCKING 0x0 ;  /* 0x0000000000007b1d */ /* 0x000fec0000010000 */
[----:B------:R-:W-:Y:S05]  /*01b0*/  @P1 EXIT ;  /* 0x000000000000194d */ /* 0x000fea0003800000 */
[----:B------:R-:W1:Y:S01]  /*01c0*/  S2UR UR5, SR_CgaCtaId ;  /* 0x00000000000579c3 */ /* 0x000e620000008800 */
[----:B------:R-:W-:Y:S01]  /*01d0*/  UMOV UR4, 0x400 ;  /* 0x0000040000047882 */ /* 0x000fe20000000000 */
[----:B------:R-:W-:-:S06]  /*01e0*/  IMAD R7, R4, UR8, R7 ;  /* 0x0000000804077c24 */ /* 0x000fcc000f8e0207 */
[----:B------:R-:W2:Y:S01]  /*01f0*/  LDC.64 R2, c[0x0][0x390] ;  /* 0x0000e400ff027b82 */ /* 0x000ea20000000a00 */
[----:B-1----:R-:W-:-:S06]  /*0200*/  ULEA UR4, UR5, UR4, 0x18 ;  /* 0x0000000405047291 */ /* 0x002fcc000f8ec0ff */
[----:B0-----:R-:W-:Y:S01]  /*0210*/  LEA R0, R9, UR4, 0x6 ;  /* 0x0000000409007c11 */ /* 0x001fe2000f8e30ff */
[----:B--2---:R-:W-:-:S03]  /*0220*/  IMAD.WIDE R2, R7, 0x4, R2 ;  /* 0x0000000407027825 */ /* 0x004fc600078e0202 */
[----:B------:R-:W-:-:S06]  /*0230*/  LEA R0, R11, R0, 0x2 ;  /* 0x000000000b007211 */ /* 0x000fcc00078e10ff */
[----:B------:R-:W0:Y:S02]  /*0240*/  LDS R0, [R0] ;  /* 0x0000000000007984 */ /* 0x000e240000000800 */
[----:B0-----:R-:W0:Y:S02]  /*0250*/  F2I.TRUNC.NTZ R5, R0 ;  /* 0x0000000000057305 */ /* 0x001e24000020f100 */
[----:B0-----:R-:W-:Y:S01]  /*0260*/  STG.E desc[UR6][R2.64], R5 ;  /* 0x0000000502007986 */ /* 0x001fe2000c101906 */
[----:B------:R-:W-:Y:S05]  /*0270*/  EXIT ;  /* 0x000000000000794d */ /* 0x000fea0003800000 */
.L_x_64:
        /* <DEDUP_REMOVED lines=16> */
.L_x_307:


//--------------------- .text._Z19paddingRemoveZeroesiiPKfiiPf --------------------------
	.section	.text._Z19paddingRemoveZeroesiiPKfiiPf,"ax",@progbits
	.align	128
        .global         _Z19paddingRemoveZeroesiiPKfiiPf
        .type           _Z19paddingRemoveZeroesiiPKfiiPf,@function
        .size           _Z19paddingRemoveZeroesiiPKfiiPf,(.L_x_308 - _Z19paddingRemoveZeroesiiPKfiiPf)
        .other          _Z19paddingRemoveZeroesiiPKfiiPf,@"STO_CUDA_ENTRY STV_DEFAULT"
_Z19paddingRemoveZeroesiiPKfiiPf:
.text._Z19paddingRemoveZeroesiiPKfiiPf:
[----:B------:R-:W-:Y:S01]  /*0000*/  LDC R1, c[0x0][0x37c] ;  /* 0x0000df00ff017b82 */ /* 0x000fe20000000800 */
[----:B------:R-:W0:Y:S01]  /*0010*/  S2R R0, SR_CTAID.X ;  /* 0x0000000000007919 */ /* 0x000e220000002500 */
[----:B------:R-:W1:Y:S01]  /*0020*/  LDCU.64 UR6, c[0x0][0x390] ;  /* 0x00007200ff0677ac */ /* 0x000e620008000a00 */
[----:B------:R-:W0:Y:S01]  /*0030*/  S2R R3, SR_TID.X ;  /* 0x0000000000037919 */ /* 0x000e220000002100 */
[----:B------:R-:W2:Y:S01]  /*0040*/  S2R R7, SR_CTAID.Y ;  /* 0x0000000000077919 */ /* 0x000ea20000002600 */
[----:B------:R-:W2:Y:S01]  /*0050*/  S2R R2, SR_TID.Y ;  /* 0x0000000000027919 */ /* 0x000ea20000002200 */
[----:B0-----:R-:W-:-:S04]  /*0060*/  LEA R0, R0, R3, 0x4 ;  /* 0x0000000300007211 */ /* 0x001fc800078e20ff */
[----:B-1----:R-:W-:Y:S02]  /*0070*/  ISETP.GE.AND P0, PT, R0, UR7, PT ;  /* 0x0000000700007c0c */ /* 0x002fe4000bf06270 */
[----:B--2---:R-:W-:-:S04]  /*0080*/  LEA R7, R7, R2, 0x4 ;  /* 0x0000000207077211 */ /* 0x004fc800078e20ff */
[----:B------:R-:W-:-:S13]  /*0090*/  ISETP.GE.OR P0, PT, R7, UR6, P0 ;  /* 0x0000000607007c0c */ /* 0x000fda0008706670 */
[----:B------:R-:W-:Y:S05]  /*00a0*/  @P0 EXIT ;  /* 0x000000000000094d */ /* 0x000fea0003800000 */
[----:B------:R-:W0:Y:S01]  /*00b0*/  LDC.64 R2, c[0x0][0x388] ;  /* 0x0000e200ff027b82 */ /* 0x000e220000000a00 */
[----:B------:R-:W1:Y:S01]  /*00c0*/  LDCU UR6, c[0x0][0x384] ;  /* 0x00007080ff0677ac */ /* 0x000e620008000800 */
[----:B------:R-:W2:Y:S01]  /*00d0*/  LDCU.64 UR4, c[0x0][0x358] ;  /* 0x00006b00ff0477ac */ /* 0x000ea20008000a00 */
[----:B-1----:R-:W-:-:S04]  /*00e0*/  IMAD R5, R7, UR6, R0 ;  /* 0x0000000607057c24 */ /* 0x002fc8000f8e0200 */
[----:B0-----:R-:W-:Y:S02]  /*00f0*/  IMAD.WIDE R2, R5, 0x4, R2 ;  /* 0x0000000405027825 */ /* 0x001fe400078e0202 */
[----:B------:R-:W0:Y:S04]  /*0100*/  LDC.64 R4, c[0x0][0x398] ;  /* 0x0000e600ff047b82 */ /* 0x000e280000000a00 */
[----:B--2---:R-:W2:Y:S01]  /*0110*/  LDG.E R3, desc[UR4][R2.64] ;  /* 0x0000000402037981 */ /* 0x004ea2000c1e1900 */
[----:B------:R-:W-:-:S04]  /*0120*/  IMAD R7, R7, UR7, R0 ;  /* 0x0000000707077c24 */ /* 0x000fc8000f8e0200 */
[----:B0-----:R-:W-:-:S05]  /*0130*/  IMAD.WIDE R4, R7, 0x4, R4 ;  /* 0x0000000407047825 */ /* 0x001fca00078e0204 */
[----:B--2---:R-:W-:Y:S01]  /*0140*/  STG.E desc[UR4][R4.64], R3 ;  /* 0x0000000304007986 */ /* 0x004fe2000c101904 */
[----:B------:R-:W-:Y:S05]  /*0150*/  EXIT ;  /* 0x000000000000794d */ /* 0x000fea0003800000 */
.L_x_65:
        /* <DEDUP_REMOVED lines=10> */
.L_x_308:


//--------------------- .text._Z16paddingAddZeroesiiPKfiiPf --------------------------
	.section	.text._Z16paddingAddZeroesiiPKfiiPf,"ax",@progbits
	.align	128
        .global         _Z16paddingAddZeroesiiPKfiiPf
        .type           _Z16paddingAddZeroesiiPKfiiPf,@function
        .size           _Z16paddingAddZeroesiiPKfiiPf,(.L_x_309 - _Z16paddingAddZeroesiiPKfiiPf)
        .other          _Z16paddingAddZeroesiiPKfiiPf,@"STO_CUDA_ENTRY STV_DEFAULT"
_Z16paddingAddZeroesiiPKfiiPf:
.text._Z16paddingAddZeroesiiPKfiiPf:
        /* <DEDUP_REMOVED lines=11> */
[----:B------:R-:W0:Y:S01]  /*00b0*/  LDCU.64 UR8, c[0x0][0x380] ;  /* 0x00007000ff0877ac */ /* 0x000e220008000a00 */
[----:B------:R-:W1:Y:S01]  /*00c0*/  LDC.64 R4, c[0x0][0x398] ;  /* 0x0000e600ff047b82 */ /* 0x000e620000000a00 */
[----:B------:R-:W-:Y:S01]  /*00d0*/  IMAD R3, R7, UR7, R0 ;  /* 0x0000000707037c24 */ /* 0x000fe2000f8e0200 */
[----:B------:R-:W-:Y:S01]  /*00e0*/  BSSY.RECONVERGENT B0, `(.L_x_66) ;  /* 0x000000b000007945 */ /* 0x000fe20003800200 */
[----:B------:R-:W2:Y:S01]  /*00f0*/  LDCU.64 UR4, c[0x0][0x358] ;  /* 0x00006b00ff0477ac */ /* 0x000ea20008000a00 */
[----:B0-----:R-:W-:-:S04]  /*0100*/  ISETP.GE.AND P0, PT, R0, UR9, PT ;  /* 0x0000000900007c0c */ /* 0x001fc8000bf06270 */
[----:B------:R-:W-:Y:S01]  /*0110*/  ISETP.GE.OR P0, PT, R7, UR8, P0 ;  /* 0x0000000807007c0c */ /* 0x000fe20008706670 */
[----:B-1----:R-:W-:-:S04]  /*0120*/  IMAD.WIDE R4, R3, 0x4, R4 ;  /* 0x0000000403047825 */ /* 0x002fc800078e0204 */
[----:B------:R-:W-:-:S08]  /*0130*/  HFMA2 R3, -RZ, RZ, 0, 0 ;  /* 0x00000000ff037431 */ /* 0x000fd000000001ff */
[----:B--2---:R-:W-:Y:S05]  /*0140*/  @P0 BRA `(.L_x_67) ;  /* 0x0000000000100947 */ /* 0x004fea0003800000 */
[----:B------:R-:W0:Y:S01]  /*0150*/  LDC.64 R2, c[0x0][0x388] ;  /* 0x0000e200ff027b82 */ /* 0x000e220000000a00 */
[----:B------:R-:W-:-:S04]  /*0160*/  IMAD R7, R7, UR9, R0 ;  /* 0x0000000907077c24 */ /* 0x000fc8000f8e0200 */
[----:B0-----:R-:W-:-:S06]  /*0170*/  IMAD.WIDE R2, R7, 0x4, R2 ;  /* 0x0000000407027825 */ /* 0x001fcc00078e0202 */
[----:B------:R0:W5:Y:S02]  /*0180*/  LDG.E R3, desc[UR4][R2.64] ;  /* 0x0000000402037981 */ /* 0x000164000c1e1900 */
.L_x_67:
[----:B------:R-:W-:Y:S05]  /*0190*/  BSYNC.RECONVERGENT B0 ;  /* 0x0000000000007941 */ /* 0x000fea0003800200 */
.L_x_66:
[----:B-----5:R-:W-:Y:S01]  /*01a0*/  STG.E desc[UR4][R4.64], R3 ;  /* 0x0000000304007986 */ /* 0x020fe2000c101904 */
[----:B------:R-:W-:Y:S05]  /*01b0*/  EXIT ;  /* 0x000000000000794d */ /* 0x000fea0003800000 */
.L_x_68:
        /* <DEDUP_REMOVED lines=12> */
.L_x_309:


//--------------------- .text._Z21gemm_acim_with_scale_PKiS0_PfiiiiiPKfS3_b --------------------------
	.section	.text._Z21gemm_acim_with_scale_PKiS0_PfiiiiiPKfS3_b,"ax",@progbits
	.align	128
        .global         _Z21gemm_acim_with_scale_PKiS0_PfiiiiiPKfS3_b
        .type           _Z21gemm_acim_with_scale_PKiS0_PfiiiiiPKfS3_b,@function
        .size           _Z21gemm_acim_with_scale_PKiS0_PfiiiiiPKfS3_b,(.L_x_300 - _Z21gemm_acim_with_scale_PKiS0_PfiiiiiPKfS3_b)
        .other          _Z21gemm_acim_with_scale_PKiS0_PfiiiiiPKfS3_b,@"STO_CUDA_ENTRY STV_DEFAULT"
_Z21gemm_acim_with_scale_PKiS0_PfiiiiiPKfS3_b:
.text._Z21gemm_acim_with_scale_PKiS0_PfiiiiiPKfS3_b:
[----:B------:R-:W0:Y:S01]  /*0000*/  LDC R1, c[0x0][0x37c] ;  /* 0x0000df00ff017b82 */ /* 0x000e220000000800 */
[----:B------:R-:W1:Y:S01]  /*0010*/  S2R R0, SR_TID.X ;  /* 0x0000000000007919 */ /* 0x000e620000002100 */
[----:B------:R-:W2:Y:S06]  /*0020*/  LDCU UR5, c[0x0][0x2fc] ;  /* 0x00005f80ff0577ac */ /* 0x000eac0008000800 */
[----:B------:R-:W3:Y:S01]  /*0030*/  LDC R30, c[0x0][0x364] ;  /* 0x0000d900ff1e7b82 */ /* 0x000ee20000000800 */
[----:B0-----:R-:W-:Y:S01]  /*0040*/  VIADD R1, R1, 0xfffffff8 ;  /* 0xfffffff801017836 */ /* 0x001fe20000000000 */
[----:B------:R-:W3:Y:S01]  /*0050*/  S2R R3, SR_TID.Y ;  /* 0x0000000000037919 */ /* 0x000ee20000002200 */
[----:B------:R-:W0:Y:S01]  /*0060*/  LDCU.64 UR8, c[0x0][0x398] ;  /* 0x00007300ff0877ac */ /* 0x000e220008000a00 */
[----:B------:R-:W4:Y:S04]  /*0070*/  LDCU UR4, c[0x0][0x2f8] ;  /* 0x00005f00ff0477ac */ /* 0x000f280008000800 */
[----:B------:R-:W1:Y:S08]  /*0080*/  S2UR UR7, SR_CTAID.X ;  /* 0x00000000000779c3 */ /* 0x000e700000002500 */
[----:B------:R-:W1:Y:S08]  /*0090*/  LDC R31, c[0x0][0x360] ;  /* 0x0000d800ff1f7b82 */ /* 0x000e700000000800 */
[----:B------:R-:W3:Y:S01]  /*00a0*/  S2UR UR6, SR_CTAID.Y ;  /* 0x00000000000679c3 */ /* 0x000ee20000002600 */
[----:B----4-:R-:W-:-:S05]  /*00b0*/  IADD3 R22, P1, PT, R1, UR4, RZ ;  /* 0x0000000401167c10 */ /* 0x010fca000ff3e0ff */
[----:B--2---:R-:W-:Y:S02]  /*00c0*/  IMAD.X R2, RZ, RZ, UR5, P1 ;  /* 0x00000005ff027e24 */ /* 0x004fe400088e06ff */
[----:B------:R-:W2:Y:S01]  /*00d0*/  LDC R32, c[0x0][0x3a0] ;  /* 0x0000e800ff207b82 */ /* 0x000ea20000000800 */
[----:B-1----:R-:W-:-:S05]  /*00e0*/  IMAD R31, R31, UR7, R0 ;  /* 0x000000071f1f7c24 */ /* 0x002fca000f8e0200 */
[----:B0-----:R-:W-:Y:S01]  /*00f0*/  ISETP.GE.AND P0, PT, R31, UR9, PT ;  /* 0x000000091f007c0c */ /* 0x001fe2000bf06270 */
[----:B---3--:R-:W-:-:S05]  /*0100*/  IMAD R30, R30, UR6, R3 ;  /* 0x000000061e1e7c24 */ /* 0x008fca000f8e0203 */
[----:B------:R-:W-:-:S04]  /*0110*/  ISETP.GE.OR P0, PT, R30, UR8, P0 ;  /* 0x000000081e007c0c */ /* 0x000fc80008706670 */
[----:B--2---:R-:W-:-:S13]  /*0120*/  ISETP.LT.OR P0, PT, R32, 0x1, P0 ;  /* 0x000000012000780c */ /* 0x004fda0000701670 */
[----:B------:R-:W-:Y:S05]  /*0130*/  @P0 EXIT ;  /* 0x000000000000094d */ /* 0x000fea0003800000 */
[----:B------:R-:W0:Y:S01]  /*0140*/  LDCU UR39, c[0x0][0x3a4] ;  /* 0x00007480ff2777ac */ /* 0x000e220008000800 */
[----:B------:R-:W1:Y:S01]  /*0150*/  LDC.64 R16, c[0x0][0x390] ;  /* 0x0000e400ff107b82 */ /* 0x000e620000000a00 */
[----:B------:R-:W-:Y:S01]  /*0160*/  SHF.R.U32.HI R24, RZ, 0x7, R32 ;  /* 0x00000007ff187819 */ /* 0x000fe20000011620 */
[C---:B------:R-:W-:Y:S01]  /*0170*/  IMAD R3, R30.reuse, UR9, R31 ;  /* 0x000000091e037c24 */ /* 0x040fe2000f8e021f */
[----:B------:R-:W2:Y:S03]  /*0180*/  LDCU.64 UR36, c[0x0][0x358] ;  /* 0x00006b00ff2477ac */ /* 0x000ea60008000a00 */
[-C--:B------:R-:W-:Y:S02]  /*0190*/  IMAD R25, R30, R24.reuse, RZ ;  /* 0x000000181e197224 */ /* 0x080fe400078e02ff */
[----:B------:R-:W-:Y:S01]  /*01a0*/  IMAD R24, R31, R24, RZ ;  /* 0x000000181f187224 */ /* 0x000fe200078e02ff */
[----:B0-----:R-:W-:Y:S01]  /*01b0*/  UISETP.GE.AND UP0, UPT, UR39, 0x1, UPT ;  /* 0x000000012700788c */ /* 0x001fe2000bf06270 */
[----:B-1----:R-:W-:-:S08]  /*01c0*/  IMAD.WIDE R16, R3, 0x4, R16 ;  /* 0x0000000403107825 */ /* 0x002fd000078e0210 */
[----:B--2---:R-:W-:Y:S05]  /*01d0*/  BRA.U !UP0, `(.L_x_69) ;  /* 0x0000003908007547 */ /* 0x004fea000b800000 */
[----:B------:R-:W0:Y:S02]  /*01e0*/  LDCU UR38, c[0x0][0x3a8] ;  /* 0x00007500ff2677ac */ /* 0x000e240008000800 */
[----:B0-----:R-:W-:-:S09]  /*01f0*/  UISETP.GE.AND UP0, UPT, UR38, 0x1, UPT ;  /* 0x000000012600788c */ /* 0x001fd2000bf06270 */
[----:B------:R-:W-:Y:S05]  /*0200*/  BRA.U !UP0, `(.L_x_70) ;  /* 0x0000002908c07547 */ /* 0x000fea000b800000 */
[----:B------:R-:W0:Y:S01]  /*0210*/  LDCU.U8 UR4, c[0x0][0x3c0] ;  /* 0x00007800ff0477ac */ /* 0x000e220008000000 */
[----:B------:R-:W-:Y:S02]  /*0220*/  UIADD3 UR38, UPT, UPT, UR38, -0x1, URZ ;  /* 0xffffffff26267890 */ /* 0x000fe4000fffe0ff */
[----:B------:R-:W-:Y:S02]  /*0230*/  UIADD3 UR39, UPT, UPT, UR39, -0x1, URZ ;  /* 0xffffffff27277890 */ /* 0x000fe4000fffe0ff */
[----:B0-----:R-:W-:-:S04]  /*0240*/  UPRMT UR4, UR4, 0x8880, URZ ;  /* 0x0000888004047896 */ /* 0x001fc800080000ff */
[----:B------:R-:W-:-:S09]  /*0250*/  UISETP.NE.AND UP0, UPT, UR4, URZ, UPT ;  /* 0x000000ff0400728c */ /* 0x000fd2000bf05270 */
[----:B------:R-:W-:Y:S05]  /*0260*/  BRA.U UP0, `(.L_x_71) ;  /* 0x0000000d00c07547 */ /* 0x000fea000b800000 */
[----:B------:R-:W0:Y:S01]  /*0270*/  LDCU.64 UR40, c[0x0][0x380] ;  /* 0x00007000ff2877ac */ /* 0x000e220008000a00 */
[----:B------:R-:W-:Y:S01]  /*0280*/  IMAD.MOV.U32 R2, RZ, RZ, RZ ;  /* 0x000000ffff027224 */ /* 0x000fe200078e00ff */
[----:B------:R-:W1:Y:S01]  /*0290*/  LDCU UR4, c[0x0][0x3a0] ;  /* 0x00007400ff0477ac */ /* 0x000e620008000800 */
[----:B0-----:R-:W-:Y:S01]  /*02a0*/  UIADD3 UR40, UP0, UPT, UR40, 0x10, URZ ;  /* 0x0000001028287890 */ /* 0x001fe2000ff1e0ff */
[----:B-1----:R-:W-:-:S03]  /*02b0*/  IMAD.U32 R22, RZ, RZ, UR4 ;  /* 0x00000004ff167e24 */ /* 0x002fc6000f8e00ff */
[----:B------:R-:W-:-:S12]  /*02c0*/  UIADD3.X UR41, UPT, UPT, URZ, UR41, URZ, UP0, !UPT ;  /* 0x00000029ff297290 */ /* 0x000fd800087fe4ff */
.L_x_90:
[----:B0-----:R-:W0:Y:S01]  /*02d0*/  LDC.64 R26, c[0x0][0x3b8] ;  /* 0x0000ee00ff1a7b82 */ /* 0x001e220000000a00 */
[C---:B------:R-:W-:Y:S01]  /*02e0*/  LEA.HI R5, R2.reuse, R24, RZ, 0x19 ;  /* 0x0000001802057211 */ /* 0x040fe200078fc8ff */
[----:B------:R-:W1:Y:S01]  /*02f0*/  LDCU UR4, c[0x0][0x3a0] ;  /* 0x00007400ff0477ac */ /* 0x000e620008000800 */
[----:B------:R-:W-:-:S05]  /*0300*/  LEA.HI R3, R2, R25, RZ, 0x19 ;  /* 0x0000001902037211 */ /* 0x000fca00078fc8ff */
[----:B------:R-:W2:Y:S01]  /*0310*/  LDC.64 R8, c[0x0][0x3b0] ;  /* 0x0000ec00ff087b82 */ /* 0x000ea20000000a00 */
[----:B0-----:R-:W-:-:S06]  /*0320*/  IMAD.WIDE R26, R5, 0x4, R26 ;  /* 0x00000004051a7825 */ /* 0x001fcc00078e021a */
[----:B------:R0:W5:Y:S01]  /*0330*/  LDG.E R26, desc[UR36][R26.64] ;  /* 0x000000241a1a7981 */ /* 0x000162000c1e1900 */
[----:B--2---:R-:W-:-:S05]  /*0340*/  IMAD.WIDE.U32 R8, R3, 0x4, R8 ;  /* 0x0000000403087825 */ /* 0x004fca00078e0008 */
[----:B------:R0:W5:Y:S01]  /*0350*/  LDG.E R23, desc[UR36][R8.64] ;  /* 0x0000002408177981 */ /* 0x000162000c1e1900 */
[----:B------:R-:W-:-:S04]  /*0360*/  MOV R28, 0x8 ;  /* 0x00000008001c7802 */ /* 0x000fc80000000f00 */
[----:B------:R0:W2:Y:S01]  /*0370*/  LDC.64 R6, c[0x4][R28] ;  /* 0x010000001c067b82 */ /* 0x0000a20000000a00 */
[----:B-1----:R-:W-:-:S04]  /*0380*/  IADD3 R32, PT, PT, -R2, UR4, RZ ;  /* 0x0000000402207c10 */ /* 0x002fc8000fffe1ff */
[----:B------:R-:W-:-:S05]  /*0390*/  VIMNMX R0, PT, PT, R32, 0x80, PT ;  /* 0x0000008020007848 */ /* 0x000fca0003fe0100 */
[----:B------:R-:W-:-:S04]  /*03a0*/  IMAD.SHL.U32 R0, R0, 0x4, RZ ;  /* 0x0000000400007824 */ /* 0x000fc800078e00ff */
[----:B------:R-:W-:-:S04]  /*03b0*/  IMAD.WIDE R18, R0, 0x4, RZ ;  /* 0x0000000400127825 */ /* 0x000fc800078e02ff */
[----:B------:R-:W-:Y:S02]  /*03c0*/  IMAD.MOV.U32 R4, RZ, RZ, R18 ;  /* 0x000000ffff047224 */ /* 0x000fe400078e0012 */
[----:B0-----:R-:W-:-:S07]  /*03d0*/  IMAD.MOV.U32 R5, RZ, RZ, R19 ;  /* 0x000000ffff057224 */ /* 0x001fce00078e0013 */
[----:B------:R-:W-:-:S07]  /*03e0*/  LEPC R20, `(.L_x_72) ;  /* 0x000000001014794e */ /* 0x000fce0000000000 */
[----:B--2--5:R-:W-:Y:S05]  /*03f0*/  CALL.ABS.NOINC R6 ;  /* 0x0000000006007343 */ /* 0x024fea0003c00000 */
.L_x_72:
[----:B------:R-:W0:Y:S01]  /*0400*/  LDC.64 R28, c[0x4][R28] ;  /* 0x010000001c1c7b82 */ /* 0x000e220000000a00 */
[----:B------:R-:W-:Y:S01]  /*0410*/  MOV R4, R18 ;  /* 0x0000001200047202 */ /* 0x000fe20000000f00 */
[----:B------:R-:W-:-:S07]  /*0420*/  IMAD.MOV.U32 R5, RZ, RZ, R19 ;  /* 0x000000ffff057224 */ /* 0x000fce00078e0013 */
[----:B------:R-:W-:-:S07]  /*0430*/  LEPC R20, `(.L_x_73) ;  /* 0x000000001014794e */ /* 0x000fce0000000000 */
[----:B0-----:R-:W-:Y:S05]  /*0440*/  CALL.ABS.NOINC R28 ;  /* 0x000000001c007343 */ /* 0x001fea0003c00000 */
.L_x_73:
[----:B------:R-:W-:Y:S01]  /*0450*/  ISETP.GE.AND P0, PT, R32, 0x1, PT ;  /* 0x000000012000780c */ /* 0x000fe20003f06270 */
[----:B------:R-:W-:Y:S01]  /*0460*/  BSSY.RECONVERGENT B0, `(.L_x_74) ;  /* 0x00000c6000007945 */ /* 0x000fe20003800200 */
[----:B------:R-:W-:-:S11]  /*0470*/  IMAD.MOV.U32 R0, RZ, RZ, RZ ;  /* 0x000000ffff007224 */ /* 0x000fd600078e00ff */
[----:B------:R-:W-:Y:S05]  /*0480*/  @!P0 BRA `(.L_x_75) ;  /* 0x0000000c000c8947 */ /* 0x000fea0003800000 */
[----:B------:R-:W-:Y:S01]  /*0490*/  VIMNMX R0, PT, PT, R22, 0x80, PT ;  /* 0x0000008016007848 */ /* 0x000fe20003fe0100 */
[----:B------:R-:W-:Y:S01]  /*04a0*/  BSSY.RECONVERGENT B1, `(.L_x_76) ;  /* 0x00000c0000017945 */ /* 0x000fe20003800200 */
[----:B------:R-:W-:Y:S02]  /*04b0*/  IMAD.MOV.U32 R3, RZ, RZ, RZ ;  /* 0x000000ffff037224 */ /* 0x000fe400078e00ff */
[----:B------:R-:W-:Y:S01]  /*04c0*/  VIMNMX R0, PT, PT, R0, 0x1, !PT ;  /* 0x0000000100007848 */ /* 0x000fe20007fe0100 */
[----:B------:R-:W-:-:S03]  /*04d0*/  IMAD.MOV.U32 R5, RZ, RZ, RZ ;  /* 0x000000ffff057224 */ /* 0x000fc600078e00ff */
[C---:B------:R-:W-:Y:S02]  /*04e0*/  LOP3.LUT R4, R0.reuse, 0xf8, RZ, 0xc0, !PT ;  /* 0x000000f800047812 */ /* 0x040fe400078ec0ff */
[C---:B------:R-:W-:Y:S02]  /*04f0*/  LOP3.LUT R6, R0.reuse, 0x7, RZ, 0xc0, !PT ;  /* 0x0000000700067812 */ /* 0x040fe400078ec0ff */
[----:B------:R-:W-:Y:S01]  /*0500*/  LOP3.LUT R7, R0, 0x3, RZ, 0xc0, !PT ;  /* 0x0000000300077812 */ /* 0x000fe200078ec0ff */
[----:B------:R-:W-:-:S07]  /*0510*/  IMAD.MOV R14, RZ, RZ, -R4 ;  /* 0x000000ffff0e7224 */ /* 0x000fce00078e0a04 */
.L_x_89:
[----:B------:R-:W-:Y:S01]  /*0520*/  BSSY.RECONVERGENT B2, `(.L_x_77) ;  /* 0x00000b3000027945 */ /* 0x000fe20003800200 */
[----:B------:R-:W-:-:S07]  /*0530*/  IMAD.MOV.U32 R18, RZ, RZ, RZ ;  /* 0x000000ffff127224 */ /* 0x000fce00078e00ff */
.L_x_88:
[----:B------:R-:W-:Y:S01]  /*0540*/  ISETP.GE.AND P0, PT, R22, 0x8, PT ;  /* 0x000000081600780c */ /* 0x000fe20003f06270 */
[----:B------:R-:W-:Y:S01]  /*0550*/  BSSY.RECONVERGENT B3, `(.L_x_78) ;  /* 0x0000045000037945 */ /* 0x000fe20003800200 */
[----:B------:R-:W-:Y:S02]  /*0560*/  HFMA2 R21, -RZ, RZ, 0, 0 ;  /* 0x00000000ff157431 */ /* 0x000fe400000001ff */
[----:B------:R-:W-:-:S09]  /*0570*/  IMAD.MOV.U32 R15, RZ, RZ, RZ ;  /* 0x000000ffff0f7224 */ /* 0x000fd200078e00ff */
[----:B------:R-:W-:Y:S05]  /*0580*/  @!P0 BRA `(.L_x_79) ;  /* 0x0000000400048947 */ /* 0x000fea0003800000 */
[----:B------:R-:W0:Y:S01]  /*0590*/  LDC.64 R8, c[0x0][0x388] ;  /* 0x0000e200ff087b82 */ /* 0x000e220000000a00 */
[----:B------:R-:W1:Y:S01]  /*05a0*/  LDCU UR4, c[0x0][0x3a0] ;  /* 0x00007400ff0477ac */ /* 0x000e620008000800 */
[----:B------:R-:W-:Y:S01]  /*05b0*/  BSSY.RECONVERGENT B4, `(.L_x_80) ;  /* 0x000003d000047945 */ /* 0x000fe20003800200 */
[----:B------:R-:W-:Y:S02]  /*05c0*/  IMAD.MOV.U32 R21, RZ, RZ, RZ ;  /* 0x000000ffff157224 */ /* 0x000fe400078e00ff */
[----:B------:R-:W-:Y:S02]  /*05d0*/  IMAD.MOV.U32 R12, RZ, RZ, R14 ;  /* 0x000000ffff0c7224 */ /* 0x000fe400078e000e */
[--C-:B-1----:R-:W-:Y:S02]  /*05e0*/  IMAD R11, R31, UR4, R2.reuse ;  /* 0x000000041f0b7c24 */ /* 0x102fe4000f8e0202 */
[----:B------:R-:W-:Y:S02]  /*05f0*/  IMAD R13, R30, UR4, R2 ;  /* 0x000000041e0d7c24 */ /* 0x000fe4000f8e0202 */
[----:B0-----:R-:W-:-:S03]  /*0600*/  IMAD.WIDE R8, R11, 0x4, R8 ;  /* 0x000000040b087825 */ /* 0x001fc600078e0208 */
[----:B------:R-:W-:-:S05]  /*0610*/  IADD3 R8, P0, PT, R8, 0x10, RZ ;  /* 0x0000001008087810 */ /* 0x000fca0007f1e0ff */
[----:B------:R-:W-:-:S08]  /*0620*/  IMAD.X R9, RZ, RZ, R9, P0 ;  /* 0x000000ffff097224 */ /* 0x000fd000000e0609 */
.L_x_81:
[----:B------:R-:W-:Y:S01]  /*0630*/  IMAD.U32 R10, RZ, RZ, UR40 ;  /* 0x00000028ff0a7e24 */ /* 0x000fe2000f8e00ff */
[----:B------:R-:W2:Y:S01]  /*0640*/  LDG.E R15, desc[UR36][R8.64+-0x10] ;  /* 0xfffff024080f7981 */ /* 0x000ea2000c1e1900 */
[----:B------:R-:W-:-:S03]  /*0650*/  IMAD.U32 R11, RZ, RZ, UR41 ;  /* 0x00000029ff0b7e24 */ /* 0x000fc6000f8e00ff */
[----:B------:R-:W3:Y:S01]  /*0660*/  LDG.E R27, desc[UR36][R8.64+-0xc] ;  /* 0xfffff424081b7981 */ /* 0x000ee2000c1e1900 */
[----:B------:R-:W-:-:S03]  /*0670*/  IMAD.WIDE.U32 R10, R13, 0x4, R10 ;  /* 0x000000040d0a7825 */ /* 0x000fc600078e000a */
[----:B------:R-:W4:Y:S04]  /*0680*/  LDG.E R19, desc[UR36][R8.64+-0x8] ;  /* 0xfffff82408137981 */ /* 0x000f28000c1e1900 */
[----:B------:R-:W5:Y:S04]  /*0690*/  LDG.E R20, desc[UR36][R10.64+-0x10] ;  /* 0xfffff0240a147981 */ /* 0x000f68000c1e1900 */
[----:B------:R-:W4:Y:S04]  /*06a0*/  LDG.E R34, desc[UR36][R10.64+-0xc] ;  /* 0xfffff4240a227981 */ /* 0x000f28000c1e1900 */
[----:B------:R-:W4:Y:S04]  /*06b0*/  LDG.E R28, desc[UR36][R10.64+-0x8] ;  /* 0xfffff8240a1c7981 */ /* 0x000f28000c1e1900 */
[----:B------:R-:W4:Y:S01]  /*06c0*/  LDG.E R36, desc[UR36][R10.64+0xc] ;  /* 0x00000c240a247981 */ /* 0x000f22000c1e1900 */
[----:B--2---:R-:W-:-:S02]  /*06d0*/  SHF.R.U32.HI R15, RZ, R18, R15 ;  /* 0x00000012ff0f7219 */ /* 0x004fc4000001160f */
[-C--:B---3--:R-:W-:Y:S02]  /*06e0*/  SHF.R.U32.HI R27, RZ, R18.reuse, R27 ;  /* 0x00000012ff1b7219 */ /* 0x088fe4000001161b */
[-C--:B-----5:R-:W-:Y:S02]  /*06f0*/  SHF.R.U32.HI R20, RZ, R3.reuse, R20 ;  /* 0x00000003ff147219 */ /* 0x0a0fe40000011614 */
[----:B----4-:R-:W-:Y:S02]  /*0700*/  SHF.R.U32.HI R34, RZ, R3, R34 ;  /* 0x00000003ff227219 */ /* 0x010fe40000011622 */
[----:B------:R-:W-:Y:S02]  /*0710*/  LOP3.LUT R32, R20, 0x1, R15, 0x80, !PT ;  /* 0x0000000114207812 */ /* 0x000fe400078e800f */
[----:B------:R-:W-:Y:S01]  /*0720*/  LOP3.LUT R27, R34, 0x1, R27, 0x80, !PT ;  /* 0x00000001221b7812 */ /* 0x000fe200078e801b */
[----:B------:R-:W2:Y:S01]  /*0730*/  LDG.E R15, desc[UR36][R8.64+-0x4] ;  /* 0xfffffc24080f7981 */ /* 0x000ea2000c1e1900 */
[----:B------:R-:W-:-:S03]  /*0740*/  SHF.R.U32.HI R33, RZ, R18, R19 ;  /* 0x00000012ff217219 */ /* 0x000fc60000011613 */
[----:B------:R-:W3:Y:S01]  /*0750*/  LDG.E R20, desc[UR36][R10.64+-0x4] ;  /* 0xfffffc240a147981 */ /* 0x000ee2000c1e1900 */
[----:B------:R-:W-:Y:S02]  /*0760*/  SHF.R.U32.HI R19, RZ, R3, R28 ;  /* 0x00000003ff137219 */ /* 0x000fe4000001161c */
[----:B------:R-:W-:Y:S01]  /*0770*/  IADD3 R29, PT, PT, R27, R32, R21 ;  /* 0x000000201b1d7210 */ /* 0x000fe20007ffe015 */
[----:B------:R-:W4:Y:S01]  /*0780*/  LDG.E R34, desc[UR36][R10.64+0x4] ;  /* 0x000004240a227981 */ /* 0x000f22000c1e1900 */
[----:B------:R-:W-:-:S03]  /*0790*/  LOP3.LUT R35, R19, 0x1, R33, 0x80, !PT ;  /* 0x0000000113237812 */ /* 0x000fc600078e8021 */
[----:B------:R-:W5:Y:S04]  /*07a0*/  LDG.E R21, desc[UR36][R8.64] ;  /* 0x0000002408157981 */ /* 0x000f68000c1e1900 */
[----:B------:R-:W5:Y:S04]  /*07b0*/  LDG.E R27, desc[UR36][R8.64+0x4] ;  /* 0x00000424081b7981 */ /* 0x000f68000c1e1900 */
[----:B------:R-:W5:Y:S04]  /*07c0*/  LDG.E R32, desc[UR36][R10.64] ;  /* 0x000000240a207981 */ /* 0x000f68000c1e1900 */
[----:B------:R-:W5:Y:S04]  /*07d0*/  LDG.E R28, desc[UR36][R10.64+0x8] ;  /* 0x000008240a1c7981 */ /* 0x000f68000c1e1900 */
[----:B------:R-:W5:Y:S04]  /*07e0*/  LDG.E R33, desc[UR36][R8.64+0x8] ;  /* 0x0000082408217981 */ /* 0x000f68000c1e1900 */
[----:B------:R0:W5:Y:S01]  /*07f0*/  LDG.E R19, desc[UR36][R8.64+0xc] ;  /* 0x00000c2408137981 */ /* 0x000162000c1e1900 */
[----:B------:R-:W-:-:S05]  /*0800*/  VIADD R12, R12, 0x8 ;  /* 0x000000080c0c7836 */ /* 0x000fca0000000000 */
[----:B------:R-:W-:Y:S02]  /*0810*/  ISETP.NE.AND P0, PT, R12, RZ, PT ;  /* 0x000000ff0c00720c */ /* 0x000fe40003f05270 */
[----:B------:R-:W-:Y:S02]  /*0820*/  SHF.R.U32.HI R36, RZ, R3, R36 ;  /* 0x00000003ff247219 */ /* 0x000fe40000011624 */
[----:B0-----:R-:W-:Y:S02]  /*0830*/  IADD3 R8, P1, PT, R8, 0x20, RZ ;  /* 0x0000002008087810 */ /* 0x001fe40007f3e0ff */
[----:B------:R-:W-:-:S03]  /*0840*/  IADD3 R13, PT, PT, R13, 0x8, RZ ;  /* 0x000000080d0d7810 */ /* 0x000fc60007ffe0ff */
[----:B------:R-:W-:Y:S01]  /*0850*/  IMAD.X R9, RZ, RZ, R9, P1 ;  /* 0x000000ffff097224 */ /* 0x000fe200008e0609 */
[----:B--2---:R-:W-:Y:S02]  /*0860*/  SHF.R.U32.HI R15, RZ, R18, R15 ;  /* 0x00000012ff0f7219 */ /* 0x004fe4000001160f */
[----:B---3--:R-:W-:-:S04]  /*0870*/  SHF.R.U32.HI R20, RZ, R3, R20 ;  /* 0x00000003ff147219 */ /* 0x008fc80000011614 */
[----:B------:R-:W-:Y:S02]  /*0880*/  LOP3.LUT R20, R20, 0x1, R15, 0x80, !PT ;  /* 0x0000000114147812 */ /* 0x000fe400078e800f */
[-C--:B----4-:R-:W-:Y:S02]  /*0890*/  SHF.R.U32.HI R34, RZ, R3.reuse, R34 ;  /* 0x00000003ff227219 */ /* 0x090fe40000011622 */
[-C--:B-----5:R-:W-:Y:S02]  /*08a0*/  SHF.R.U32.HI R21, RZ, R18.reuse, R21 ;  /* 0x00000012ff157219 */ /* 0x0a0fe40000011615 */
[----:B------:R-:W-:Y:S02]  /*08b0*/  SHF.R.U32.HI R27, RZ, R18, R27 ;  /* 0x00000012ff1b7219 */ /* 0x000fe4000001161b */
[----:B------:R-:W-:Y:S02]  /*08c0*/  SHF.R.U32.HI R32, RZ, R3, R32 ;  /* 0x00000003ff207219 */ /* 0x000fe40000011620 */
[----:B------:R-:W-:-:S02]  /*08d0*/  IADD3 R20, PT, PT, R20, R35, R29 ;  /* 0x0000002314147210 */ /* 0x000fc40007ffe01d */
[----:B------:R-:W-:Y:S02]  /*08e0*/  LOP3.LUT R21, R32, 0x1, R21, 0x80, !PT ;  /* 0x0000000120157812 */ /* 0x000fe400078e8015 */
[----:B------:R-:W-:Y:S02]  /*08f0*/  LOP3.LUT R27, R34, 0x1, R27, 0x80, !PT ;  /* 0x00000001221b7812 */ /* 0x000fe400078e801b */
[-C--:B------:R-:W-:Y:S02]  /*0900*/  SHF.R.U32.HI R33, RZ, R18.reuse, R33 ;  /* 0x00000012ff217219 */ /* 0x080fe40000011621 */
[----:B------:R-:W-:Y:S02]  /*0910*/  SHF.R.U32.HI R28, RZ, R3, R28 ;  /* 0x00000003ff1c7219 */ /* 0x000fe4000001161c */
[----:B------:R-:W-:Y:S02]  /*0920*/  SHF.R.U32.HI R19, RZ, R18, R19 ;  /* 0x00000012ff137219 */ /* 0x000fe40000011613 */
[----:B------:R-:W-:-:S02]  /*0930*/  IADD3 R21, PT, PT, R27, R21, R20 ;  /* 0x000000151b157210 */ /* 0x000fc40007ffe014 */
[----:B------:R-:W-:Y:S02]  /*0940*/  LOP3.LUT R28, R28, 0x1, R33, 0x80, !PT ;  /* 0x000000011c1c7812 */ /* 0x000fe400078e8021 */
[----:B------:R-:W-:-:S04]  /*0950*/  LOP3.LUT R19, R36, 0x1, R19, 0x80, !PT ;  /* 0x0000000124137812 */ /* 0x000fc800078e8013 */
[----:B------:R-:W-:Y:S01]  /*0960*/  IADD3 R21, PT, PT, R19, R28, R21 ;  /* 0x0000001c13157210 */ /* 0x000fe20007ffe015 */
[----:B------:R-:W-:Y:S06]  /*0970*/  @P0 BRA `(.L_x_81) ;  /* 0xfffffffc002c0947 */ /* 0x000fec000383ffff */
[----:B------:R-:W-:Y:S05]  /*0980*/  BSYNC.RECONVERGENT B4 ;  /* 0x0000000000047941 */ /* 0x000fea0003800200 */
.L_x_80:
[----:B------:R-:W-:-:S07]  /*0990*/  IMAD.MOV.U32 R15, RZ, RZ, R4 ;  /* 0x000000ffff0f7224 */ /* 0x000fce00078e0004 */
.L_x_79:
[----:B------:R-:W-:Y:S05]  /*09a0*/  BSYNC.RECONVERGENT B3 ;  /* 0x0000000000037941 */ /* 0x000fea0003800200 */
.L_x_78:
[----:B------:R-:W-:Y:S01]  /*09b0*/  ISETP.NE.AND P0, PT, R6, RZ, PT ;  /* 0x000000ff0600720c */ /* 0x000fe20003f05270 */
[----:B------:R-:W-:-:S12]  /*09c0*/  BSSY.RECONVERGENT B3, `(.L_x_82) ;  /* 0x000005d000037945 */ /* 0x000fd80003800200 */
[----:B------:R-:W-:Y:S05]  /*09d0*/  @!P0 BRA `(.L_x_83) ;  /* 0x00000004006c8947 */ /* 0x000fea0003800000 */
[----:B------:R-:W0:Y:S01]  /*09e0*/  LDC R19, c[0x0][0x3a0] ;  /* 0x0000e800ff137b82 */ /* 0x000e220000000800 */
[----:B------:R-:W-:Y:S01]  /*09f0*/  VIADD R8, R6, 0xffffffff ;  /* 0xffffffff06087836 */ /* 0x000fe20000000000 */
[----:B------:R-:W-:Y:S01]  /*0a00*/  BSSY.RECONVERGENT B4, `(.L_x_84) ;  /* 0x0000029000047945 */ /* 0x000fe20003800200 */
[----:B------:R-:W-:-:S03]  /*0a10*/  ISETP.NE.AND P0, PT, R7, RZ, PT ;  /* 0x000000ff0700720c */ /* 0x000fc60003f05270 */
[----:B------:R-:W-:Y:S01]  /*0a20*/  ISETP.GE.U32.AND P1, PT, R8, 0x3, PT ;  /* 0x000000030800780c */ /* 0x000fe20003f26070 */
[----:B0-----:R-:W-:-:S12]  /*0a30*/  IMAD R20, R30, R19, R2 ;  /* 0x000000131e147224 */ /* 0x001fd800078e0202 */
[----:B------:R-:W-:Y:S05]  /*0a40*/  @!P1 BRA `(.L_x_85) ;  /* 0x0000000000909947 */ /* 0x000fea0003800000 */
[----:B------:R-:W0:Y:S01]  /*0a50*/  LDC.64 R10, c[0x0][0x380] ;  /* 0x0000e000ff0a7b82 */ /* 0x000e220000000a00 */
[----:B------:R-:W1:Y:S01]  /*0a60*/  LDCU.128 UR4, c[0x0][0x380] ;  /* 0x00007000ff0477ac */ /* 0x000e620008000c00 */
[----:B------:R-:W-:Y:S01]  /*0a70*/  IMAD R32, R31, R19, R2 ;  /* 0x000000131f207224 */ /* 0x000fe200078e0202 */
[C---:B------:R-:W-:Y:S01]  /*0a80*/  IADD3 R13, P2, PT, R15.reuse, R20, RZ ;  /* 0x000000140f0d7210 */ /* 0x040fe20007f5e0ff */
[----:B------:R-:W-:-:S03]  /*0a90*/  IMAD.IADD R9, R15, 0x1, R20 ;  /* 0x000000010f097824 */ /* 0x000fc600078e0214 */
[----:B------:R-:W-:Y:S01]  /*0aa0*/  IADD3 R27, P3, PT, R15, R32, RZ ;  /* 0x000000200f1b7210 */ /* 0x000fe20007f7e0ff */
[----:B------:R-:W-:-:S03]  /*0ab0*/  IMAD.X R28, RZ, RZ, RZ, P2 ;  /* 0x000000ffff1c7224 */ /* 0x000fc600010e06ff */
[----:B------:R-:W-:Y:S02]  /*0ac0*/  LEA.HI.X.SX32 R32, R32, RZ, 0x1, P3 ;  /* 0x000000ff20207211 */ /* 0x000fe400018f0eff */
[----:B-1----:R-:W-:Y:S02]  /*0ad0*/  LEA R8, P1, R27, UR6, 0x2 ;  /* 0x000000061b087c11 */ /* 0x002fe4000f8210ff */
[----:B------:R-:W-:Y:S01]  /*0ae0*/  LEA R12, P3, R13, UR4, 0x2 ;  /* 0x000000040d0c7c11 */ /* 0x000fe2000f8610ff */
[----:B0-----:R-:W-:Y:S01]  /*0af0*/  IMAD.WIDE.U32 R10, R9, 0x4, R10 ;  /* 0x00000004090a7825 */ /* 0x001fe200078e000a */
[----:B------:R-:W-:Y:S02]  /*0b00*/  LEA.HI.X R9, R27, UR7, R32, 0x2, P1 ;  /* 0x000000071b097c11 */ /* 0x000fe400088f1420 */
[----:B------:R-:W-:-:S03]  /*0b10*/  LEA.HI.X R13, R13, UR5, R28, 0x2, P3 ;  /* 0x000000050d0d7c11 */ /* 0x000fc600098f141c */
[----:B------:R-:W2:Y:S04]  /*0b20*/  LDG.E R10, desc[UR36][R10.64] ;  /* 0x000000240a0a7981 */ /* 0x000ea8000c1e1900 */
        /* <DEDUP_REMOVED lines=22> */
.L_x_85:
[----:B------:R-:W-:Y:S05]  /*0c90*/  BSYNC.RECONVERGENT B4 ;  /* 0x0000000000047941 */ /* 0x000fea0003800200 */
.L_x_84:
[----:B------:R-:W-:Y:S05]  /*0ca0*/  @!P0 BRA `(.L_x_83) ;  /* 0x0000000000b88947 */ /* 0x000fea0003800000 */
[----:B------:R-:W-:Y:S01]  /*0cb0*/  ISETP.NE.AND P1, PT, R7, 0x1, PT ;  /* 0x000000010700780c */ /* 0x000fe20003f25270 */
[----:B------:R-:W-:Y:S01]  /*0cc0*/  BSSY.RECONVERGENT B4, `(.L_x_86) ;  /* 0x000001c000047945 */ /* 0x000fe20003800200 */
[----:B------:R-:W-:-:S11]  /*0cd0*/  LOP3.LUT P0, RZ, R0, 0x1, RZ, 0xc0, !PT ;  /* 0x0000000100ff7812 */ /* 0x000fd6000780c0ff */
        /* <DEDUP_REMOVED lines=10> */
[----:B------:R-:W-:Y:S02]  /*0d80*/  LEA R8, P3, R27, UR6, 0x2 ;  /* 0x000000061b087c11 */ /* 0x000fe4000f8610ff */
[----:B------:R-:W-:Y:S01]  /*0d90*/  LEA.HI.X R11, R11, UR5, R32, 0x2, P2 ;  /* 0x000000050b0b7c11 */ /* 0x000fe200090f1420 */
[----:B0-----:R-:W-:Y:S01]  /*0da0*/  IMAD.WIDE.U32 R12, R9, 0x4, R12 ;  /* 0x00000004090c7825 */ /* 0x001fe200078e000c */
[----:B------:R-:W-:-:S03]  /*0db0*/  LEA.HI.X R9, R27, UR7, R28, 0x2, P3 ;  /* 0x000000071b097c11 */ /* 0x000fc600098f141c */
[----:B------:R-:W2:Y:S04]  /*0dc0*/  LDG.E R10, desc[UR36][R10.64+0x4] ;  /* 0x000004240a0a7981 */ /* 0x000ea8000c1e1900 */
[----:B------:R-:W3:Y:S04]  /*0dd0*/  LDG.E R12, desc[UR36][R12.64] ;  /* 0x000000240c0c7981 */ /* 0x000ee8000c1e1900 */
[----:B------:R-:W4:Y:S04]  /*0de0*/  LDG.E R29, desc[UR36][R8.64] ;  /* 0x00000024081d7981 */ /* 0x000f28000c1e1900 */
[----:B------:R-:W5:Y:S01]  /*0df0*/  LDG.E R33, desc[UR36][R8.64+0x4] ;  /* 0x0000042408217981 */ /* 0x000f62000c1e1900 */
[----:B------:R-:W-:-:S02]  /*0e00*/  IADD3 R15, PT, PT, R15, 0x2, RZ ;  /* 0x000000020f0f7810 */ /* 0x000fc40007ffe0ff */
[-C--:B--2---:R-:W-:Y:S02]  /*0e10*/  SHF.R.U32.HI R32, RZ, R3.reuse, R10 ;  /* 0x00000003ff207219 */ /* 0x084fe4000001160a */
[----:B---3--:R-:W-:Y:S02]  /*0e20*/  SHF.R.U32.HI R27, RZ, R3, R12 ;  /* 0x00000003ff1b7219 */ /* 0x008fe4000001160c */
[-C--:B----4-:R-:W-:Y:S02]  /*0e30*/  SHF.R.U32.HI R28, RZ, R18.reuse, R29 ;  /* 0x00000012ff1c7219 */ /* 0x090fe4000001161d */
[----:B-----5:R-:W-:Y:S02]  /*0e40*/  SHF.R.U32.HI R33, RZ, R18, R33 ;  /* 0x00000012ff217219 */ /* 0x020fe40000011621 */
[----:B------:R-:W-:Y:S02]  /*0e50*/  LOP3.LUT R28, R27, 0x1, R28, 0x80, !PT ;  /* 0x000000011b1c7812 */ /* 0x000fe400078e801c */
[----:B------:R-:W-:-:S04]  /*0e60*/  LOP3.LUT R32, R32, 0x1, R33, 0x80, !PT ;  /* 0x0000000120207812 */ /* 0x000fc800078e8021 */
[----:B------:R-:W-:-:S07]  /*0e70*/  IADD3 R21, PT, PT, R32, R28, R21 ;  /* 0x0000001c20157210 */ /* 0x000fce0007ffe015 */
.L_x_87:
[----:B------:R-:W-:Y:S05]  /*0e80*/  BSYNC.RECONVERGENT B4 ;  /* 0x0000000000047941 */ /* 0x000fea0003800200 */
.L_x_86:
[----:B------:R-:W-:Y:S05]  /*0e90*/  @!P0 BRA `(.L_x_83) ;  /* 0x00000000003c8947 */ /* 0x000fea0003800000 */
[----:B------:R-:W0:Y:S01]  /*0ea0*/  LDC.64 R8, c[0x0][0x380] ;  /* 0x0000e000ff087b82 */ /* 0x000e220000000a00 */
[----:B------:R-:W1:Y:S01]  /*0eb0*/  LDCU.64 UR4, c[0x0][0x388] ;  /* 0x00007100ff0477ac */ /* 0x000e620008000a00 */
[----:B------:R-:W-:Y:S02]  /*0ec0*/  IMAD R10, R31, R19, R2 ;  /* 0x000000131f0a7224 */ /* 0x000fe400078e0202 */
[----:B------:R-:W-:-:S03]  /*0ed0*/  IMAD.IADD R11, R20, 0x1, R15 ;  /* 0x00000001140b7824 */ /* 0x000fc600078e020f */
[----:B------:R-:W-:-:S04]  /*0ee0*/  IADD3 R12, P0, PT, R10, R15, RZ ;  /* 0x0000000f0a0c7210 */ /* 0x000fc80007f1e0ff */
[----:B------:R-:W-:Y:S02]  /*0ef0*/  LEA.HI.X.SX32 R13, R10, RZ, 0x1, P0 ;  /* 0x000000ff0a0d7211 */ /* 0x000fe400000f0eff */
[----:B-1----:R-:W-:Y:S01]  /*0f00*/  LEA R10, P0, R12, UR4, 0x2 ;  /* 0x000000040c0a7c11 */ /* 0x002fe2000f8010ff */
[----:B0-----:R-:W-:-:S03]  /*0f10*/  IMAD.WIDE.U32 R8, R11, 0x4, R8 ;  /* 0x000000040b087825 */ /* 0x001fc600078e0008 */
[----:B------:R-:W-:-:S03]  /*0f20*/  LEA.HI.X R11, R12, UR5, R13, 0x2, P0 ;  /* 0x000000050c0b7c11 */ /* 0x000fc600080f140d */
[----:B------:R-:W2:Y:S04]  /*0f30*/  LDG.E R8, desc[UR36][R8.64] ;  /* 0x0000002408087981 */ /* 0x000ea8000c1e1900 */
[----:B------:R-:W3:Y:S01]  /*0f40*/  LDG.E R11, desc[UR36][R10.64] ;  /* 0x000000240a0b7981 */ /* 0x000ee2000c1e1900 */
[----:B--2---:R-:W-:Y:S02]  /*0f50*/  SHF.R.U32.HI R12, RZ, R3, R8 ;  /* 0x00000003ff0c7219 */ /* 0x004fe40000011608 */
[----:B---3--:R-:W-:-:S04]  /*0f60*/  SHF.R.U32.HI R13, RZ, R18, R11 ;  /* 0x00000012ff0d7219 */ /* 0x008fc8000001160b */
[----:B------:R-:W-:-:S05]  /*0f70*/  LOP3.LUT R12, R12, 0x1, R13, 0x80, !PT ;  /* 0x000000010c0c7812 */ /* 0x000fca00078e800d */
[----:B------:R-:W-:-:S07]  /*0f80*/  IMAD.IADD R21, R21, 0x1, R12 ;  /* 0x0000000115157824 */ /* 0x000fce00078e020c */
.L_x_83:
[----:B------:R-:W-:Y:S05]  /*0f90*/  BSYNC.RECONVERGENT B3 ;  /* 0x0000000000037941 */ /* 0x000fea0003800200 */
.L_x_82:
[----:B------:R-:W0:Y:S01]  /*0fa0*/  LDCU UR4, c[0x0][0x3a8] ;  /* 0x00007500ff0477ac */ /* 0x000e220008000800 */
[----:B------:R-:W-:Y:S01]  /*0fb0*/  ISETP.NE.AND P0, PT, R3, UR39, PT ;  /* 0x0000002703007c0c */ /* 0x000fe2000bf05270 */
[C---:B------:R-:W-:Y:S01]  /*0fc0*/  IMAD.IADD R8, R18.reuse, 0x1, R3 ;  /* 0x0000000112087824 */ /* 0x040fe200078e0203 */
[C---:B------:R-:W-:Y:S01]  /*0fd0*/  ISETP.NE.AND P1, PT, R18.reuse, UR38, PT ;  /* 0x0000002612007c0c */ /* 0x040fe2000bf25270 */
[----:B------:R-:W-:-:S10]  /*0fe0*/  VIADD R18, R18, 0x1 ;  /* 0x0000000112127836 */ /* 0x000fd40000000000 */
[----:B------:R-:W-:Y:S01]  /*0ff0*/  @!P0 IMAD.MOV R21, RZ, RZ, -R21 ;  /* 0x000000ffff158224 */ /* 0x000fe200078e0a15 */
[----:B0-----:R-:W-:-:S03]  /*1000*/  ISETP.NE.AND P0, PT, R18, UR4, PT ;  /* 0x0000000412007c0c */ /* 0x001fc6000bf05270 */
[----:B------:R-:W-:-:S05]  /*1010*/  @!P1 IMAD.MOV R21, RZ, RZ, -R21 ;  /* 0x000000ffff159224 */ /* 0x000fca00078e0a15 */
[----:B------:R-:W-:-:S05]  /*1020*/  SHF.L.U32 R8, R21, R8, RZ ;  /* 0x0000000815087219 */ /* 0x000fca00000006ff */
[----:B------:R-:W-:Y:S01]  /*1030*/  IMAD.IADD R5, R8, 0x1, R5 ;  /* 0x0000000108057824 */ /* 0x000fe200078e0205 */
[----:B------:R-:W-:Y:S06]  /*1040*/  @P0 BRA `(.L_x_88) ;  /* 0xfffffff4003c0947 */ /* 0x000fec000383ffff */
[----:B------:R-:W-:Y:S05]  /*1050*/  BSYNC.RECONVERGENT B2 ;  /* 0x0000000000027941 */ /* 0x000fea0003800200 */
.L_x_77:
[----:B------:R-:W0:Y:S01]  /*1060*/  LDCU UR4, c[0x0][0x3a4] ;  /* 0x00007480ff0477ac */ /* 0x000e220008000800 */
[----:B------:R-:W-:-:S04]  /*1070*/  IADD3 R3, PT, PT, R3, 0x1, RZ ;  /* 0x0000000103037810 */ /* 0x000fc80007ffe0ff */
[----:B0-----:R-:W-:-:S13]  /*1080*/  ISETP.NE.AND P0, PT, R3, UR4, PT ;  /* 0x0000000403007c0c */ /* 0x001fda000bf05270 */
[----:B------:R-:W-:Y:S05]  /*1090*/  @P0 BRA `(.L_x_89) ;  /* 0xfffffff400200947 */ /* 0x000fea000383ffff */
[----:B------:R-:W-:Y:S05]  /*10a0*/  BSYNC.RECONVERGENT B1 ;  /* 0x0000000000017941 */ /* 0x000fea0003800200 */
.L_x_76:
[----:B------:R-:W-:-:S07]  /*10b0*/  I2FP.F32.S32 R0, R5 ;  /* 0x0000000500007245 */ /* 0x000fce0000201400 */
.L_x_75:
[----:B------:R-:W-:Y:S05]  /*10c0*/  BSYNC.RECONVERGENT B0 ;  /* 0x0000000000007941 */ /* 0x000fea0003800200 */
.L_x_74:
[----:B------:R-:W2:Y:S01]  /*10d0*/  LDG.E R3, desc[UR36][R16.64] ;  /* 0x0000002410037981 */ /* 0x000ea2000c1e1900 */
[----:B------:R-:W0:Y:S01]  /*10e0*/  LDCU UR4, c[0x0][0x3a0] ;  /* 0x00007400ff0477ac */ /* 0x000e220008000800 */
[----:B------:R-:W-:Y:S01]  /*10f0*/  FMUL R23, R23, R0 ;  /* 0x0000000017177220 */ /* 0x000fe20000400000 */
[----:B------:R-:W-:Y:S02]  /*1100*/  VIADD R2, R2, 0x80 ;  /* 0x0000008002027836 */ /* 0x000fe40000000000 */
[----:B------:R-:W-:-:S03]  /*1110*/  VIADD R22, R22, 0xffffff80 ;  /* 0xffffff8016167836 */ /* 0x000fc60000000000 */
[----:B0-----:R-:W-:Y:S01]  /*1120*/  ISETP.GE.AND P0, PT, R2, UR4, PT ;  /* 0x0000000402007c0c */ /* 0x001fe2000bf06270 */
[----:B--2---:R-:W-:-:S05]  /*1130*/  FFMA R3, R26, R23, R3 ;  /* 0x000000171a037223 */ /* 0x004fca0000000003 */
[----:B------:R0:W-:Y:S07]  /*1140*/  STG.E desc[UR36][R16.64], R3 ;  /* 0x0000000310007986 */ /* 0x0001ee000c101924 */
[----:B------:R-:W-:Y:S05]  /*1150*/  @!P0 BRA `(.L_x_90) ;  /* 0xfffffff0005c8947 */ /* 0x000fea000383ffff */
[----:B------:R-:W-:Y:S05]  /*1160*/  EXIT ;  /* 0x000000000000794d */ /* 0x000fea0003800000 */
.L_x_71:
[----:B------:R-:W0:Y:S01]  /*1170*/  LDCU UR4, c[0x0][0x3a0] ;  /* 0x00007400ff0477ac */ /* 0x000e220008000800 */
[----:B------:R-:W-:Y:S02]  /*1180*/  IMAD.MOV.U32 R29, RZ, RZ, RZ ;  /* 0x000000ffff1d7224 */ /* 0x000fe400078e00ff */
[----:B0-----:R-:W-:-:S07]  /*1190*/  IMAD.U32 R28, RZ, RZ, UR4 ;  /* 0x00000004ff1c7e24 */ /* 0x001fce000f8e00ff */
.L_x_132:
[----:B0-----:R-:W0:Y:S01]  /*11a0*/  LDC.64 R8, c[0x0][0x3b0] ;  /* 0x0000ec00ff087b82 */ /* 0x001e220000000a00 */
[C---:B------:R-:W-:Y:S01]  /*11b0*/  LEA.HI R3, R29.reuse, R25, RZ, 0x19 ;  /* 0x000000191d037211 */ /* 0x040fe200078fc8ff */
[----:B------:R-:W1:Y:S01]  /*11c0*/  LDCU UR4, c[0x0][0x3a0] ;  /* 0x00007400ff0477ac */ /* 0x000e620008000800 */
[----:B------:R-:W-:-:S05]  /*11d0*/  LEA.HI R5, R29, R24, RZ, 0x19 ;  /* 0x000000181d057211 */ /* 0x000fca00078fc8ff */
[----:B------:R-:W2:Y:S01]  /*11e0*/  LDC.64 R10, c[0x0][0x3b8] ;  /* 0x0000ee00ff0a7b82 */ /* 0x000ea20000000a00 */
[----:B0-----:R-:W-:-:S05]  /*11f0*/  IMAD.WIDE.U32 R8, R3, 0x4, R8 ;  /* 0x0000000403087825 */ /* 0x001fca00078e0008 */
[----:B------:R0:W5:Y:S01]  /*1200*/  LDG.E R27, desc[UR36][R8.64] ;  /* 0x00000024081b7981 */ /* 0x000162000c1e1900 */
[----:B--2---:R-:W-:-:S05]  /*1210*/  IMAD.WIDE R10, R5, 0x4, R10 ;  /* 0x00000004050a7825 */ /* 0x004fca00078e020a */
[----:B------:R0:W5:Y:S01]  /*1220*/  LDG.E R26, desc[UR36][R10.64] ;  /* 0x000000240a1a7981 */ /* 0x000162000c1e1900 */
[----:B------:R-:W-:-:S04]  /*1230*/  MOV R33, 0x8 ;  /* 0x0000000800217802 */ /* 0x000fc80000000f00 */
[----:B------:R0:W2:Y:S01]  /*1240*/  LDC.64 R6, c[0x4][R33] ;  /* 0x0100000021067b82 */ /* 0x0000a20000000a00 */
[----:B-1----:R-:W-:-:S04]  /*1250*/  IADD3 R32, PT, PT, -R29, UR4, RZ ;  /* 0x000000041d207c10 */ /* 0x002fc8000fffe1ff */
[----:B------:R-:W-:-:S05]  /*1260*/  VIMNMX R0, PT, PT, R32, 0x80, PT ;  /* 0x0000008020007848 */ /* 0x000fca0003fe0100 */
[----:B------:R-:W-:-:S04]  /*1270*/  IMAD.SHL.U32 R0, R0, 0x4, RZ ;  /* 0x0000000400007824 */ /* 0x000fc800078e00ff */
[----:B------:R-:W-:-:S04]  /*1280*/  IMAD.WIDE R18, R0, 0x4, RZ ;  /* 0x0000000400127825 */ /* 0x000fc800078e02ff */
[----:B------:R-:W-:Y:S02]  /*1290*/  IMAD R23, R31, UR4, R29 ;  /* 0x000000041f177c24 */ /* 0x000fe4000f8e021d */
[----:B------:R-:W-:Y:S02]  /*12a0*/  IMAD.MOV.U32 R4, RZ, RZ, R18 ;  /* 0x000000ffff047224 */ /* 0x000fe400078e0012 */
[----:B0-----:R-:W-:-:S07]  /*12b0*/  IMAD.MOV.U32 R5, RZ, RZ, R19 ;  /* 0x000000ffff057224 */ /* 0x001fce00078e0013 */
[----:B------:R-:W-:-:S07]  /*12c0*/  LEPC R20, `(.L_x_91) ;  /* 0x000000001014794e */ /* 0x000fce0000000000 */
[----:B--2--5:R-:W-:Y:S05]  /*12d0*/  CALL.ABS.NOINC R6 ;  /* 0x0000000006007343 */ /* 0x024fea0003c00000 */
.L_x_91:
[----:B------:R0:W1:Y:S01]  /*12e0*/  LDC.64 R6, c[0x4][R33] ;  /* 0x0100000021067b82 */ /* 0x0000620000000a00 */
[----:B------:R-:W-:Y:S01]  /*12f0*/  MOV R4, R18 ;  /* 0x0000001200047202 */ /* 0x000fe20000000f00 */
[----:B------:R-:W-:-:S07]  /*1300*/  IMAD.MOV.U32 R5, RZ, RZ, R19 ;  /* 0x000000ffff057224 */ /* 0x000fce00078e0013 */
[----:B------:R-:W-:-:S07]  /*1310*/  LEPC R20, `(.L_x_92) ;  /* 0x000000001014794e */ /* 0x000fce0000000000 */
[----:B01----:R-:W-:Y:S05]  /*1320*/  CALL.ABS.NOINC R6 ;  /* 0x0000000006007343 */ /* 0x003fea0003c00000 */
.L_x_92:
[----:B------:R-:W-:Y:S01]  /*1330*/  ISETP.GT.AND P0, PT, R32, RZ, PT ;  /* 0x000000ff2000720c */ /* 0x000fe20003f04270 */
[----:B------:R-:W-:-:S12]  /*1340*/  BSSY.RECONVERGENT B8, `(.L_x_93) ;  /* 0x0000192000087945 */ /* 0x000fd80003800200 */
[----:B------:R-:W-:Y:S05]  /*1350*/  @P0 BRA `(.L_x_94) ;  /* 0x0000000400ac0947 */ /* 0x000fea0003800000 */
[----:B------:R-:W-:Y:S01]  /*1360*/  BSSY.RECONVERGENT B7, `(.L_x_95) ;  /* 0x0000068000077945 */ /* 0x000fe20003800200 */
[----:B------:R-:W-:-:S07]  /*1370*/  IMAD.MOV.U32 R32, RZ, RZ, RZ ;  /* 0x000000ffff207224 */ /* 0x000fce00078e00ff */
.L_x_106:
[----:B------:R-:W0:Y:S01]  /*1380*/  LDCU UR6, c[0x0][0x3a8] ;  /* 0x00007500ff0677ac */ /* 0x000e220008000800 */
[----:B------:R-:W-:Y:S01]  /*1390*/  VIADD R32, R32, 0x1 ;  /* 0x0000000120207836 */ /* 0x000fe20000000000 */
[----:B------:R-:W1:Y:S01]  /*13a0*/  LDCU UR5, c[0x0][0x3a4] ;  /* 0x00007480ff0577ac */ /* 0x000e620008000800 */
[----:B------:R-:W2:Y:S01]  /*13b0*/  LDCU UR4, c[0x0][0x2f8] ;  /* 0x00005f00ff0477ac */ /* 0x000ea20008000800 */
[----:B0-----:R-:W-:Y:S02]  /*13c0*/  IMAD.U32 R3, RZ, RZ, UR6 ;  /* 0x00000006ff037e24 */ /* 0x001fe4000f8e00ff */
[----:B-1----:R-:W-:-:S03]  /*13d0*/  ISETP.NE.AND P1, PT, R32, UR5, PT ;  /* 0x0000000520007c0c */ /* 0x002fc6000bf25270 */
[----:B------:R-:W-:Y:S01]  /*13e0*/  ISETP.GE.U32.AND P0, PT, R3, 0x4, PT ;  /* 0x000000040300780c */ /* 0x000fe20003f06070 */
[----:B--2---:R-:W-:Y:S01]  /*13f0*/  VIADD R19, R22, -UR4 ;  /* 0x8000000416137c36 */ /* 0x004fe20008000000 */
[----:B------:R-:W-:-:S11]  /*1400*/  P2R R33, PR, RZ, 0x2 ;  /* 0x00000002ff217803 */ /* 0x000fd60000000000 */
[----:B------:R-:W-:Y:S05]  /*1410*/  @!P0 BRA `(.L_x_96) ;  /* 0x0000000000bc8947 */ /* 0x000fea0003800000 */
[----:B------:R-:W-:Y:S01]  /*1420*/  BSSY.RECONVERGENT B6, `(.L_x_96) ;  /* 0x000002e000067945 */ /* 0x000fe20003800200 */
[----:B------:R-:W-:-:S07]  /*1430*/  IMAD.MOV.U32 R23, RZ, RZ, RZ ;  /* 0x000000ffff177224 */ /* 0x000fce00078e00ff */
.L_x_101:
[----:B------:R-:W-:Y:S01]  /*1440*/  MOV R8, 0x0 ;  /* 0x0000000000087802 */ /* 0x000fe20000000f00 */
[----:B------:R0:W-:Y:S01]  /*1450*/  STL [R19], RZ ;  /* 0x000000ff13007387 */ /* 0x0001e20000100800 */
[----:B------:R-:W1:Y:S01]  /*1460*/  LDCU.64 UR4, c[0x4][0x10] ;  /* 0x01000200ff0477ac */ /* 0x000e620008000a00 */
[----:B------:R-:W-:Y:S02]  /*1470*/  IMAD.MOV.U32 R6, RZ, RZ, R22 ;  /* 0x000000ffff067224 */ /* 0x000fe400078e0016 */
[----:B------:R-:W-:Y:S01]  /*1480*/  IMAD.MOV.U32 R7, RZ, RZ, R2 ;  /* 0x000000ffff077224 */ /* 0x000fe200078e0002 */
[----:B------:R-:W2:Y:S01]  /*1490*/  LDC.64 R8, c[0x4][R8] ;  /* 0x0100000008087b82 */ /* 0x000ea20000000a00 */
[----:B-1----:R-:W-:Y:S01]  /*14a0*/  IMAD.U32 R4, RZ, RZ, UR4 ;  /* 0x00000004ff047e24 */ /* 0x002fe2000f8e00ff */
[----:B0-----:R-:W-:-:S07]  /*14b0*/  MOV R5, UR5 ;  /* 0x0000000500057c02 */ /* 0x001fce0008000f00 */
[----:B------:R-:W-:-:S07]  /*14c0*/  LEPC R20, `(.L_x_97) ;  /* 0x000000001014794e */ /* 0x000fce0000000000 */
[----:B--2---:R-:W-:Y:S05]  /*14d0*/  CALL.ABS.NOINC R8 ;  /* 0x0000000008007343 */ /* 0x004fea0003c00000 */
.L_x_97:
[----:B------:R-:W-:Y:S01]  /*14e0*/  MOV R18, 0x0 ;  /* 0x0000000000127802 */ /* 0x000fe20000000f00 */
[----:B------:R0:W-:Y:S01]  /*14f0*/  STL [R19], RZ ;  /* 0x000000ff13007387 */ /* 0x0001e20000100800 */
[----:B------:R-:W1:Y:S01]  /*1500*/  LDCU.64 UR4, c[0x4][0x10] ;  /* 0x01000200ff0477ac */ /* 0x000e620008000a00 */
[----:B------:R-:W-:Y:S01]  /*1510*/  IMAD.MOV.U32 R6, RZ, RZ, R22 ;  /* 0x000000ffff067224 */ /* 0x000fe200078e0016 */
[----:B------:R0:W2:Y:S01]  /*1520*/  LDC.64 R8, c[0x4][R18] ;  /* 0x0100000012087b82 */ /* 0x0000a20000000a00 */
[----:B------:R-:W-:Y:S02]  /*1530*/  IMAD.MOV.U32 R7, RZ, RZ, R2 ;  /* 0x000000ffff077224 */ /* 0x000fe400078e0002 */
[----:B-1----:R-:W-:Y:S02]  /*1540*/  IMAD.U32 R4, RZ, RZ, UR4 ;  /* 0x00000004ff047e24 */ /* 0x002fe4000f8e00ff */
[----:B0-----:R-:W-:-:S07]  /*1550*/  IMAD.U32 R5, RZ, RZ, UR5 ;  /* 0x00000005ff057e24 */ /* 0x001fce000f8e00ff */
[----:B------:R-:W-:-:S07]  /*1560*/  LEPC R20, `(.L_x_98) ;  /* 0x000000001014794e */ /* 0x000fce0000000000 */
[----:B--2---:R-:W-:Y:S05]  /*1570*/  CALL.ABS.NOINC R8 ;  /* 0x0000000008007343 */ /* 0x004fea0003c00000 */
.L_x_98:
[----:B------:R0:W-:Y:S01]  /*1580*/  STL [R19], RZ ;  /* 0x000000ff13007387 */ /* 0x0001e20000100800 */
[----:B------:R0:W1:Y:S01]  /*1590*/  LDC.64 R8, c[0x4][R18] ;  /* 0x0100000012087b82 */ /* 0x0000620000000a00 */
[----:B------:R-:W2:Y:S01]  /*15a0*/  LDCU.64 UR4, c[0x4][0x10] ;  /* 0x01000200ff0477ac */ /* 0x000ea20008000a00 */
[----:B------:R-:W-:Y:S02]  /*15b0*/  IMAD.MOV.U32 R6, RZ, RZ, R22 ;  /* 0x000000ffff067224 */ /* 0x000fe400078e0016 */
[----:B------:R-:W-:Y:S02]  /*15c0*/  IMAD.MOV.U32 R7, RZ, RZ, R2 ;  /* 0x000000ffff077224 */ /* 0x000fe400078e0002 */
[----:B--2---:R-:W-:Y:S01]  /*15d0*/  IMAD.U32 R4, RZ, RZ, UR4 ;  /* 0x00000004ff047e24 */ /* 0x004fe2000f8e00ff */
[----:B0-----:R-:W-:-:S07]  /*15e0*/  MOV R5, UR5 ;  /* 0x0000000500057c02 */ /* 0x001fce0008000f00 */
[----:B------:R-:W-:-:S07]  /*15f0*/  LEPC R20, `(.L_x_99) ;  /* 0x000000001014794e */ /* 0x000fce0000000000 */
[----:B-1----:R-:W-:Y:S05]  /*1600*/  CALL.ABS.NOINC R8 ;  /* 0x0000000008007343 */ /* 0x002fea0003c00000 */
.L_x_99:
[----:B------:R0:W-:Y:S01]  /*1610*/  STL [R19], RZ ;  /* 0x000000ff13007387 */ /* 0x0001e20000100800 */
[----:B------:R0:W1:Y:S01]  /*1620*/  LDC.64 R8, c[0x4][R18] ;  /* 0x0100000012087b82 */ /* 0x0000620000000a00 */
[----:B------:R-:W2:Y:S01]  /*1630*/  LDCU.64 UR4, c[0x4][0x10] ;  /* 0x01000200ff0477ac */ /* 0x000ea20008000a00 */
[----:B------:R-:W-:Y:S02]  /*1640*/  IMAD.MOV.U32 R6, RZ, RZ, R22 ;  /* 0x000000ffff067224 */ /* 0x000fe400078e0016 */
[----:B------:R-:W-:Y:S02]  /*1650*/  IMAD.MOV.U32 R7, RZ, RZ, R2 ;  /* 0x000000ffff077224 */ /* 0x000fe400078e0002 */
[----:B--2---:R-:W-:Y:S02]  /*1660*/  IMAD.U32 R4, RZ, RZ, UR4 ;  /* 0x00000004ff047e24 */ /* 0x004fe4000f8e00ff */
[----:B0-----:R-:W-:-:S07]  /*1670*/  IMAD.U32 R5, RZ, RZ, UR5 ;  /* 0x00000005ff057e24 */ /* 0x001fce000f8e00ff */
[----:B------:R-:W-:-:S07]  /*1680*/  LEPC R20, `(.L_x_100) ;  /* 0x000000001014794e */ /* 0x000fce0000000000 */
[----:B-1----:R-:W-:Y:S05]  /*1690*/  CALL.ABS.NOINC R8 ;  /* 0x0000000008007343 */ /* 0x002fea0003c00000 */
.L_x_100:
[----:B------:R-:W0:Y:S01]  /*16a0*/  LDCU UR4, c[0x0][0x3a8] ;  /* 0x00007500ff0477ac */ /* 0x000e220008000800 */
[----:B------:R-:W-:Y:S01]  /*16b0*/  IADD3 R23, PT, PT, R23, 0x4, RZ ;  /* 0x0000000417177810 */ /* 0x000fe20007ffe0ff */
[----:B0-----:R-:W-:-:S05]  /*16c0*/  IMAD.U32 R3, RZ, RZ, UR4 ;  /* 0x00000004ff037e24 */ /* 0x001fca000f8e00ff */
[----:B------:R-:W-:-:S04]  /*16d0*/  LOP3.LUT R0, R3, 0x7ffffffc, RZ, 0xc0, !PT ;  /* 0x7ffffffc03007812 */ /* 0x000fc800078ec0ff */
[----:B------:R-:W-:-:S13]  /*16e0*/  ISETP.NE.AND P0, PT, R23, R0, PT ;  /* 0x000000001700720c */ /* 0x000fda0003f05270 */
[----:B------:R-:W-:Y:S05]  /*16f0*/  @P0 BRA `(.L_x_101) ;  /* 0xfffffffc00500947 */ /* 0x000fea000383ffff */
[----:B------:R-:W-:Y:S05]  /*1700*/  BSYNC.RECONVERGENT B6 ;  /* 0x0000000000067941 */ /* 0x000fea0003800200 */
.L_x_96:
[----:B------:R-:W-:Y:S01]  /*1710*/  LOP3.LUT P0, R19, R3, 0x3, RZ, 0xc0, !PT ;  /* 0x0000000303137812 */ /* 0x000fe2000780c0ff */
[----:B------:R-:W-:-:S12]  /*1720*/  BSSY.RECONVERGENT B6, `(.L_x_102) ;  /* 0x0000029000067945 */ /* 0x000fd80003800200 */
[----:B------:R-:W-:Y:S05]  /*1730*/  @!P0 BRA `(.L_x_103) ;  /* 0x00000000009c8947 */ /* 0x000fea0003800000 */
[----:B------:R-:W0:Y:S01]  /*1740*/  LDCU UR4, c[0x0][0x2f8] ;  /* 0x00005f00ff0477ac */ /* 0x000e220008000800 */
[----:B------:R-:W-:Y:S01]  /*1750*/  MOV R8, 0x0 ;  /* 0x0000000000087802 */ /* 0x000fe20000000f00 */
[----:B------:R-:W-:Y:S01]  /*1760*/  IMAD.MOV.U32 R6, RZ, RZ, R22 ;  /* 0x000000ffff067224 */ /* 0x000fe200078e0016 */
[----:B------:R-:W-:Y:S01]  /*1770*/  ISETP.NE.AND P0, PT, R19, 0x1, PT ;  /* 0x000000011300780c */ /* 0x000fe20003f05270 */
[----:B------:R-:W-:-:S03]  /*1780*/  IMAD.MOV.U32 R7, RZ, RZ, R2 ;  /* 0x000000ffff077224 */ /* 0x000fc600078e0002 */
[----:B------:R-:W1:Y:S01]  /*1790*/  LDC.64 R8, c[0x4][R8] ;  /* 0x0100000008087b82 */ /* 0x000e620000000a00 */
[----:B------:R-:W-:Y:S01]  /*17a0*/  P2R R0, PR, RZ, 0x1 ;  /* 0x00000001ff007803 */ /* 0x000fe20000000000 */
[----:B0-----:R-:W-:Y:S01]  /*17b0*/  VIADD R18, R22, -UR4 ;  /* 0x8000000416127c36 */ /* 0x001fe20008000000 */
[----:B------:R-:W0:Y:S04]  /*17c0*/  LDCU.64 UR4, c[0x4][0x10] ;  /* 0x01000200ff0477ac */ /* 0x000e280008000a00 */
[----:B------:R2:W-:Y:S01]  /*17d0*/  STL [R18], RZ ;  /* 0x000000ff12007387 */ /* 0x0005e20000100800 */
[----:B0-----:R-:W-:Y:S02]  /*17e0*/  IMAD.U32 R4, RZ, RZ, UR4 ;  /* 0x00000004ff047e24 */ /* 0x001fe4000f8e00ff */
[----:B--2---:R-:W-:-:S07]  /*17f0*/  IMAD.U32 R5, RZ, RZ, UR5 ;  /* 0x00000005ff057e24 */ /* 0x004fce000f8e00ff */
[----:B------:R-:W-:-:S07]  /*1800*/  LEPC R20, `(.L_x_104) ;  /* 0x000000001014794e */ /* 0x000fce0000000000 */
[----:B-1----:R-:W-:Y:S05]  /*1810*/  CALL.ABS.NOINC R8 ;  /* 0x0000000008007343 */ /* 0x002fea0003c00000 */
.L_x_104:
[----:B------:R-:W-:-:S13]  /*1820*/  ISETP.NE.AND P6, PT, R19, 0x1, PT ;  /* 0x000000011300780c */ /* 0x000fda0003fc5270 */
[----:B------:R-:W-:Y:S05]  /*1830*/  @!P6 BRA `(.L_x_103) ;  /* 0x00000000005ce947 */ /* 0x000fea0003800000 */
[----:B------:R-:W-:Y:S01]  /*1840*/  MOV R23, 0x0 ;  /* 0x0000000000177802 */ /* 0x000fe20000000f00 */
[----:B------:R0:W-:Y:S01]  /*1850*/  STL [R18], RZ ;  /* 0x000000ff12007387 */ /* 0x0001e20000100800 */
[----:B------:R-:W1:Y:S01]  /*1860*/  LDCU.64 UR4, c[0x4][0x10] ;  /* 0x01000200ff0477ac */ /* 0x000e620008000a00 */
[----:B------:R-:W-:Y:S01]  /*1870*/  ISETP.NE.AND P0, PT, R19, 0x2, PT ;  /* 0x000000021300780c */ /* 0x000fe20003f05270 */
[----:B------:R0:W2:Y:S01]  /*1880*/  LDC.64 R8, c[0x4][R23] ;  /* 0x0100000017087b82 */ /* 0x0000a20000000a00 */
[----:B------:R-:W-:Y:S01]  /*1890*/  MOV R6, R22 ;  /* 0x0000001600067202 */ /* 0x000fe20000000f00 */
[----:B------:R-:W-:Y:S01]  /*18a0*/  IMAD.MOV.U32 R7, RZ, RZ, R2 ;  /* 0x000000ffff077224 */ /* 0x000fe200078e0002 */
[----:B------:R-:W-:Y:S01]  /*18b0*/  P2R R19, PR, RZ, 0x1 ;  /* 0x00000001ff137803 */ /* 0x000fe20000000000 */
[----:B-1----:R-:W-:Y:S02]  /*18c0*/  IMAD.U32 R4, RZ, RZ, UR4 ;  /* 0x00000004ff047e24 */ /* 0x002fe4000f8e00ff */
[----:B0-----:R-:W-:-:S07]  /*18d0*/  IMAD.U32 R5, RZ, RZ, UR5 ;  /* 0x00000005ff057e24 */ /* 0x001fce000f8e00ff */
[----:B------:R-:W-:-:S07]  /*18e0*/  LEPC R20, `(.L_x_105) ;  /* 0x000000001014794e */ /* 0x000fce0000000000 */
[----:B--2---:R-:W-:Y:S05]  /*18f0*/  CALL.ABS.NOINC R8 ;  /* 0x0000000008007343 */ /* 0x004fea0003c00000 */
.L_x_105:
[----:B------:R-:W-:-:S13]  /*1900*/  ISETP.NE.AND P6, PT, R19, RZ, PT ;  /* 0x000000ff1300720c */ /* 0x000fda0003fc5270 */
[----:B------:R-:W-:Y:S05]  /*1910*/  @!P6 BRA `(.L_x_103) ;  /* 0x000000000024e947 */ /* 0x000fea0003800000 */
        /* <DEDUP_REMOVED lines=9> */
.L_x_103:
[----:B------:R-:W-:Y:S05]  /*19b0*/  BSYNC.RECONVERGENT B6 ;  /* 0x0000000000067941 */ /* 0x000fea0003800200 */
.L_x_102:
[----:B------:R-:W-:-:S13]  /*19c0*/  ISETP.NE.AND P6, PT, R33, RZ, PT ;  /* 0x000000ff2100720c */ /* 0x000fda0003fc5270 */
[----:B------:R-:W-:Y:S05]  /*19d0*/  @P6 BRA `(.L_x_106) ;  /* 0xfffffff800686947 */ /* 0x000fea000383ffff */
[----:B------:R-:W-:Y:S05]  /*19e0*/  BSYNC.RECONVERGENT B7 ;  /* 0x0000000000077941 */ /* 0x000fea0003800200 */
.L_x_95:
[----:B------:R-:W-:Y:S01]  /*19f0*/  IMAD.MOV.U32 R0, RZ, RZ, RZ ;  /* 0x000000ffff007224 */ /* 0x000fe200078e00ff */
[----:B------:R-:W-:Y:S06]  /*1a00*/  BRA `(.L_x_107) ;  /* 0x0000001000947947 */ /* 0x000fec0003800000 */
.L_x_94:
[----:B------:R-:W-:Y:S01]  /*1a10*/  BSSY.RECONVERGENT B6, `(.L_x_108) ;  /* 0x0000123000067945 */ /* 0x000fe20003800200 */
[----:B------:R-:W-:-:S07]  /*1a20*/  CS2R R18, SRZ ;  /* 0x0000000000127805 */ /* 0x000fce000001ff00 */
.L_x_131:
[----:B------:R-:W-:Y:S01]  /*1a30*/  BSSY.RECONVERGENT B7, `(.L_x_109) ;  /* 0x000011c000077945 */ /* 0x000fe20003800200 */
[----:B------:R-:W-:-:S07]  /*1a40*/  IMAD.MOV.U32 R33, RZ, RZ, RZ ;  /* 0x000000ffff217224 */ /* 0x000fce00078e00ff */
.L_x_130:
[----:B------:R-:W0:Y:S01]  /*1a50*/  LDCU UR4, c[0x0][0x3a0] ;  /* 0x00007400ff0477ac */ /* 0x000e220008000800 */
[C---:B------:R-:W-:Y:S01]  /*1a60*/  ISETP.GE.AND P0, PT, R28.reuse, 0x8, PT ;  /* 0x000000081c00780c */ /* 0x040fe20003f06270 */
[----:B------:R-:W-:Y:S01]  /*1a70*/  BSSY.RECONVERGENT B0, `(.L_x_110) ;  /* 0x0000044000007945 */ /* 0x000fe20003800200 */
[----:B------:R-:W-:Y:S01]  /*1a80*/  VIMNMX R11, PT, PT, R28, 0x80, PT ;  /* 0x000000801c0b7848 */ /* 0x000fe20003fe0100 */
[----:B------:R-:W-:Y:S01]  /*1a90*/  HFMA2 R10, -RZ, RZ, 0, 0 ;  /* 0x00000000ff0a7431 */ /* 0x000fe200000001ff */
[----:B------:R-:W-:Y:S01]  /*1aa0*/  SHF.R.S32.HI R0, RZ, 0x1f, R23 ;  /* 0x0000001fff007819 */ /* 0x000fe20000011417 */
[----:B------:R-:W-:Y:S01]  /*1ab0*/  IMAD.MOV.U32 R32, RZ, RZ, RZ ;  /* 0x000000ffff207224 */ /* 0x000fe200078e00ff */
[----:B------:R-:W-:Y:S01]  /*1ac0*/  VIMNMX R11, PT, PT, R11, 0x1, !PT ;  /* 0x000000010b0b7848 */ /* 0x000fe20007fe0100 */
[----:B0-----:R-:W-:-:S06]  /*1ad0*/  IMAD R3, R30, UR4, R29 ;  /* 0x000000041e037c24 */ /* 0x001fcc000f8e021d */
[----:B------:R-:W-:Y:S05]  /*1ae0*/  @!P0 BRA `(.L_x_111) ;  /* 0x0000000000f08947 */ /* 0x000fea0003800000 */
[----:B------:R-:W-:Y:S01]  /*1af0*/  BSSY.RECONVERGENT B1, `(.L_x_111) ;  /* 0x000003b000017945 */ /* 0x000fe20003800200 */
[----:B------:R-:W-:Y:S02]  /*1b00*/  IMAD.MOV.U32 R8, RZ, RZ, RZ ;  /* 0x000000ffff087224 */ /* 0x000fe400078e00ff */
[----:B------:R-:W-:-:S07]  /*1b10*/  IMAD.MOV.U32 R32, RZ, RZ, RZ ;  /* 0x000000ffff207224 */ /* 0x000fce00078e00ff */
.L_x_112:
[----:B------:R-:W0:Y:S01]  /*1b20*/  LDC.64 R4, c[0x0][0x380] ;  /* 0x0000e000ff047b82 */ /* 0x000e220000000a00 */
[----:B------:R-:W1:Y:S01]  /*1b30*/  LDCU.64 UR4, c[0x0][0x388] ;  /* 0x00007100ff0477ac */ /* 0x000e620008000a00 */
[----:B------:R-:W-:Y:S01]  /*1b40*/  IADD3 R9, P0, PT, R23, R8, RZ ;  /* 0x0000000817097210 */ /* 0x000fe20007f1e0ff */
[----:B------:R-:W-:-:S04]  /*1b50*/  IMAD.IADD R7, R3, 0x1, R8 ;  /* 0x0000000103077824 */ /* 0x000fc800078e0208 */
[----:B------:R-:W-:Y:S01]  /*1b60*/  IMAD.X R10, RZ, RZ, R0, P0 ;  /* 0x000000ffff0a7224 */ /* 0x000fe200000e0600 */
[----:B-1----:R-:W-:Y:S01]  /*1b70*/  LEA R6, P0, R9, UR4, 0x2 ;  /* 0x0000000409067c11 */ /* 0x002fe2000f8010ff */
[----:B0-----:R-:W-:-:S03]  /*1b80*/  IMAD.WIDE.U32 R4, R7, 0x4, R4 ;  /* 0x0000000407047825 */ /* 0x001fc600078e0004 */
[----:B------:R-:W-:Y:S02]  /*1b90*/  LEA.HI.X R7, R9, UR5, R10, 0x2, P0 ;  /* 0x0000000509077c11 */ /* 0x000fe400080f140a */
[----:B------:R-:W2:Y:S04]  /*1ba0*/  LDG.E R9, desc[UR36][R4.64] ;  /* 0x0000002404097981 */ /* 0x000ea8000c1e1900 */
[----:B------:R-:W3:Y:S04]  /*1bb0*/  LDG.E R10, desc[UR36][R6.64] ;  /* 0x00000024060a7981 */ /* 0x000ee8000c1e1900 */
[----:B------:R-:W4:Y:S04]  /*1bc0*/  LDG.E R13, desc[UR36][R4.64+0x4] ;  /* 0x00000424040d7981 */ /* 0x000f28000c1e1900 */
[----:B------:R-:W5:Y:S04]  /*1bd0*/  LDG.E R14, desc[UR36][R6.64+0x4] ;  /* 0x00000424060e7981 */ /* 0x000f68000c1e1900 */
[----:B------:R-:W5:Y:S04]  /*1be0*/  LDG.E R35, desc[UR36][R4.64+0x10] ;  /* 0x0000102404237981 */ /* 0x000f68000c1e1900 */
        /* <DEDUP_REMOVED lines=8> */
[----:B----4-:R-:W-:Y:S02]  /*1c70*/  SHF.R.U32.HI R12, RZ, R18, R13 ;  /* 0x00000012ff0c7219 */ /* 0x010fe4000001160d */
[----:B-----5:R-:W-:Y:S01]  /*1c80*/  SHF.R.U32.HI R21, RZ, R33, R14 ;  /* 0x00000021ff157219 */ /* 0x020fe2000001160e */
[----:B------:R-:W3:Y:S03]  /*1c90*/  LDG.E R10, desc[UR36][R6.64+0xc] ;  /* 0x00000c24060a7981 */ /* 0x000ee6000c1e1900 */
[----:B------:R-:W-:Y:S01]  /*1ca0*/  LOP3.LUT R21, R12, 0x1, R21, 0x80, !PT ;  /* 0x000000010c157812 */ /* 0x000fe200078e8015 */
[----:B------:R-:W4:Y:S04]  /*1cb0*/  LDG.E R13, desc[UR36][R4.64+0x8] ;  /* 0x00000824040d7981 */ /* 0x000f28000c1e1900 */
[----:B------:R-:W5:Y:S01]  /*1cc0*/  LDG.E R12, desc[UR36][R6.64+0x8] ;  /* 0x00000824060c7981 */ /* 0x000f62000c1e1900 */
[----:B------:R-:W-:-:S03]  /*1cd0*/  IADD3 R32, PT, PT, R21, R15, R32 ;  /* 0x0000000f15207210 */ /* 0x000fc60007ffe020 */
[----:B------:R-:W5:Y:S04]  /*1ce0*/  LDG.E R21, desc[UR36][R4.64+0x14] ;  /* 0x0000142404157981 */ /* 0x000f68000c1e1900 */
[----:B------:R-:W5:Y:S04]  /*1cf0*/  LDG.E R14, desc[UR36][R6.64+0x14] ;  /* 0x00001424060e7981 */ /* 0x000f68000c1e1900 */
[----:B------:R-:W5:Y:S01]  /*1d00*/  LDG.E R15, desc[UR36][R4.64+0x18] ;  /* 0x00001824040f7981 */ /* 0x000f62000c1e1900 */
[----:B------:R-:W-:Y:S01]  /*1d10*/  VIADD R8, R8, 0x8 ;  /* 0x0000000808087836 */ /* 0x000fe20000000000 */
[----:B------:R-:W-:-:S02]  /*1d20*/  SHF.R.U32.HI R35, RZ, R18, R35 ;  /* 0x00000012ff237219 */ /* 0x000fc40000011623 */
[-C--:B------:R-:W-:Y:S02]  /*1d30*/  SHF.R.U32.HI R20, RZ, R33.reuse, R20 ;  /* 0x00000021ff147219 */ /* 0x080fe40000011614 */
[----:B------:R-:W-:Y:S02]  /*1d40*/  SHF.R.U32.HI R37, RZ, R18, R37 ;  /* 0x00000012ff257219 */ /* 0x000fe40000011625 */
[----:B------:R-:W-:Y:S02]  /*1d50*/  LOP3.LUT R20, R35, 0x1, R20, 0x80, !PT ;  /* 0x0000000123147812 */ /* 0x000fe400078e8014 */
[-C--:B------:R-:W-:Y:S02]  /*1d60*/  SHF.R.U32.HI R34, RZ, R33.reuse, R34 ;  /* 0x00000021ff227219 */ /* 0x080fe40000011622 */
[----:B------:R-:W-:-:S04]  /*1d70*/  SHF.R.U32.HI R36, RZ, R33, R36 ;  /* 0x00000021ff247219 */ /* 0x000fc80000011624 */
[----:B------:R-:W-:Y:S02]  /*1d80*/  LOP3.LUT R36, R37, 0x1, R36, 0x80, !PT ;  /* 0x0000000125247812 */ /* 0x000fe400078e8024 */
[----:B--2---:R-:W-:Y:S02]  /*1d90*/  SHF.R.U32.HI R9, RZ, R18, R9 ;  /* 0x00000012ff097219 */ /* 0x004fe40000011609 */
[----:B---3--:R-:W-:-:S04]  /*1da0*/  SHF.R.U32.HI R10, RZ, R33, R10 ;  /* 0x00000021ff0a7219 */ /* 0x008fc8000001160a */
[----:B------:R-:W-:Y:S02]  /*1db0*/  LOP3.LUT R9, R9, 0x1, R10, 0x80, !PT ;  /* 0x0000000109097812 */ /* 0x000fe400078e800a */
[----:B------:R-:W-:Y:S02]  /*1dc0*/  LOP3.LUT R10, R11, 0xf8, RZ, 0xc0, !PT ;  /* 0x000000f80b0a7812 */ /* 0x000fe400078ec0ff */
[----:B----4-:R-:W-:Y:S02]  /*1dd0*/  SHF.R.U32.HI R13, RZ, R18, R13 ;  /* 0x00000012ff0d7219 */ /* 0x010fe4000001160d */
[----:B-----5:R-:W-:Y:S02]  /*1de0*/  SHF.R.U32.HI R12, RZ, R33, R12 ;  /* 0x00000021ff0c7219 */ /* 0x020fe4000001160c */
[----:B------:R-:W-:Y:S02]  /*1df0*/  ISETP.NE.AND P0, PT, R8, R10, PT ;  /* 0x0000000a0800720c */ /* 0x000fe40003f05270 */
[----:B------:R-:W-:-:S02]  /*1e00*/  LOP3.LUT R13, R13, 0x1, R12, 0x80, !PT ;  /* 0x000000010d0d7812 */ /* 0x000fc400078e800c */
[-C--:B------:R-:W-:Y:S02]  /*1e10*/  SHF.R.U32.HI R21, RZ, R18.reuse, R21 ;  /* 0x00000012ff157219 */ /* 0x080fe40000011615 */
[----:B------:R-:W-:Y:S02]  /*1e20*/  SHF.R.U32.HI R14, RZ, R33, R14 ;  /* 0x00000021ff0e7219 */ /* 0x000fe4000001160e */
[----:B------:R-:W-:Y:S02]  /*1e30*/  IADD3 R9, PT, PT, R9, R13, R32 ;  /* 0x0000000d09097210 */ /* 0x000fe40007ffe020 */
[----:B------:R-:W-:Y:S02]  /*1e40*/  LOP3.LUT R14, R21, 0x1, R14, 0x80, !PT ;  /* 0x00000001150e7812 */ /* 0x000fe400078e800e */
[----:B------:R-:W-:Y:S02]  /*1e50*/  SHF.R.U32.HI R15, RZ, R18, R15 ;  /* 0x00000012ff0f7219 */ /* 0x000fe4000001160f */
[----:B------:R-:W-:-:S02]  /*1e60*/  IADD3 R9, PT, PT, R14, R20, R9 ;  /* 0x000000140e097210 */ /* 0x000fc40007ffe009 */
[----:B------:R-:W-:-:S04]  /*1e70*/  LOP3.LUT R34, R15, 0x1, R34, 0x80, !PT ;  /* 0x000000010f227812 */ /* 0x000fc800078e8022 */
[----:B------:R-:W-:Y:S01]  /*1e80*/  IADD3 R32, PT, PT, R36, R34, R9 ;  /* 0x0000002224207210 */ /* 0x000fe20007ffe009 */
[----:B------:R-:W-:Y:S06]  /*1e90*/  @P0 BRA `(.L_x_112) ;  /* 0xfffffffc00200947 */ /* 0x000fec000383ffff */
[----:B------:R-:W-:Y:S05]  /*1ea0*/  BSYNC.RECONVERGENT B1 ;  /* 0x0000000000017941 */ /* 0x000fea0003800200 */
.L_x_111:
[----:B------:R-:W-:Y:S05]  /*1eb0*/  BSYNC.RECONVERGENT B0 ;  /* 0x0000000000007941 */ /* 0x000fea0003800200 */
.L_x_110:
[----:B------:R-:W-:Y:S01]  /*1ec0*/  LOP3.LUT R4, R11, 0x7, RZ, 0xc0, !PT ;  /* 0x000000070b047812 */ /* 0x000fe200078ec0ff */
[----:B------:R-:W-:Y:S03]  /*1ed0*/  BSSY.RECONVERGENT B0, `(.L_x_113) ;  /* 0x000005a000007945 */ /* 0x000fe60003800200 */
[----:B------:R-:W-:-:S13]  /*1ee0*/  ISETP.NE.AND P0, PT, R4, RZ, PT ;  /* 0x000000ff0400720c */ /* 0x000fda0003f05270 */
[----:B------:R-:W-:Y:S05]  /*1ef0*/  @!P0 BRA `(.L_x_114) ;  /* 0x00000004005c8947 */ /* 0x000fea0003800000 */
[----:B------:R-:W-:Y:S01]  /*1f00*/  VIADD R4, R4, 0xffffffff ;  /* 0xffffffff04047836 */ /* 0x000fe20000000000 */
[----:B------:R-:W-:Y:S01]  /*1f10*/  LOP3.LUT R20, R11, 0x3, RZ, 0xc0, !PT ;  /* 0x000000030b147812 */ /* 0x000fe200078ec0ff */
[----:B------:R-:W-:Y:S03]  /*1f20*/  BSSY.RECONVERGENT B1, `(.L_x_115) ;  /* 0x0000027000017945 */ /* 0x000fe60003800200 */
[----:B------:R-:W-:Y:S02]  /*1f30*/  ISETP.GE.U32.AND P1, PT, R4, 0x3, PT ;  /* 0x000000030400780c */ /* 0x000fe40003f26070 */
[----:B------:R-:W-:-:S11]  /*1f40*/  ISETP.NE.AND P0, PT, R20, RZ, PT ;  /* 0x000000ff1400720c */ /* 0x000fd60003f05270 */
[----:B------:R-:W-:Y:S05]  /*1f50*/  @!P1 BRA `(.L_x_116) ;  /* 0x00000000008c9947 */ /* 0x000fea0003800000 */
[----:B------:R-:W0:Y:S01]  /*1f60*/  LDC.64 R6, c[0x0][0x380] ;  /* 0x0000e000ff067b82 */ /* 0x000e220000000a00 */
[----:B------:R-:W1:Y:S01]  /*1f70*/  LDCU.128 UR4, c[0x0][0x380] ;  /* 0x00007000ff0477ac */ /* 0x000e620008000c00 */
[-C--:B------:R-:W-:Y:S02]  /*1f80*/  IADD3 R13, P3, PT, R23, R10.reuse, RZ ;  /* 0x0000000a170d7210 */ /* 0x080fe40007f7e0ff */
[CC--:B------:R-:W-:Y:S02]  /*1f90*/  IADD3 R9, P2, PT, R3.reuse, R10.reuse, RZ ;  /* 0x0000000a03097210 */ /* 0x0c0fe40007f5e0ff */
[----:B------:R-:W-:Y:S01]  /*1fa0*/  IADD3 R5, PT, PT, R3, R10, RZ ;  /* 0x0000000a03057210 */ /* 0x000fe20007ffe0ff */
[----:B------:R-:W-:Y:S02]  /*1fb0*/  IMAD.X R14, RZ, RZ, R0, P3 ;  /* 0x000000ffff0e7224 */ /* 0x000fe400018e0600 */
[----:B------:R-:W-:Y:S01]  /*1fc0*/  IMAD.X R12, RZ, RZ, RZ, P2 ;  /* 0x000000ffff0c7224 */ /* 0x000fe200010e06ff */
[----:B-1----:R-:W-:-:S02]  /*1fd0*/  LEA R4, P1, R13, UR6, 0x2 ;  /* 0x000000060d047c11 */ /* 0x002fc4000f8210ff */
        /* <DEDUP_REMOVED lines=15> */
[----:B----4-:R-:W-:Y:S02]  /*20d0*/  SHF.R.U32.HI R36, RZ, R33, R36 ;  /* 0x00000021ff247219 */ /* 0x010fe40000011624 */
[----:B------:R-:W-:Y:S02]  /*20e0*/  LOP3.LUT R35, R35, 0x1, R34, 0x80, !PT ;  /* 0x0000000123237812 */ /* 0x000fe400078e8022 */
[-C--:B-----5:R-:W-:Y:S02]  /*20f0*/  SHF.R.U32.HI R15, RZ, R18.reuse, R15 ;  /* 0x00000012ff0f7219 */ /* 0x0a0fe4000001160f */
[----:B------:R-:W-:Y:S02]  /*2100*/  SHF.R.U32.HI R13, RZ, R18, R13 ;  /* 0x00000012ff0d7219 */ /* 0x000fe4000001160d */
[----:B------:R-:W-:-:S02]  /*2110*/  LOP3.LUT R15, R15, 0x1, R36, 0x80, !PT ;  /* 0x000000010f0f7812 */ /* 0x000fc400078e8024 */
[----:B------:R-:W-:Y:S02]  /*2120*/  SHF.R.U32.HI R21, RZ, R18, R21 ;  /* 0x00000012ff157219 */ /* 0x000fe40000011615 */
[----:B------:R-:W-:Y:S02]  /*2130*/  IADD3 R15, PT, PT, R15, R35, R32 ;  /* 0x000000230f0f7210 */ /* 0x000fe40007ffe020 */
[-C--:B------:R-:W-:Y:S02]  /*2140*/  SHF.R.U32.HI R12, RZ, R33.reuse, R12 ;  /* 0x00000021ff0c7219 */ /* 0x080fe4000001160c */
[----:B------:R-:W-:Y:S02]  /*2150*/  SHF.R.U32.HI R14, RZ, R33, R14 ;  /* 0x00000021ff0e7219 */ /* 0x000fe4000001160e */
[----:B------:R-:W-:Y:S02]  /*2160*/  LOP3.LUT R12, R13, 0x1, R12, 0x80, !PT ;  /* 0x000000010d0c7812 */ /* 0x000fe400078e800c */
[----:B------:R-:W-:-:S04]  /*2170*/  LOP3.LUT R14, R21, 0x1, R14, 0x80, !PT ;  /* 0x00000001150e7812 */ /* 0x000fc800078e800e */
[----:B------:R-:W-:-:S07]  /*2180*/  IADD3 R32, PT, PT, R14, R12, R15 ;  /* 0x0000000c0e207210 */ /* 0x000fce0007ffe00f */
.L_x_116:
[----:B------:R-:W-:Y:S05]  /*2190*/  BSYNC.RECONVERGENT B1 ;  /* 0x0000000000017941 */ /* 0x000fea0003800200 */
.L_x_115:
[----:B------:R-:W-:Y:S05]  /*21a0*/  @!P0 BRA `(.L_x_114) ;  /* 0x0000000000b08947 */ /* 0x000fea0003800000 */
[----:B------:R-:W-:Y:S01]  /*21b0*/  ISETP.NE.AND P1, PT, R20, 0x1, PT ;  /* 0x000000011400780c */ /* 0x000fe20003f25270 */
[----:B------:R-:W-:Y:S01]  /*21c0*/  BSSY.RECONVERGENT B1, `(.L_x_117) ;  /* 0x000001b000017945 */ /* 0x000fe20003800200 */
[----:B------:R-:W-:-:S11]  /*21d0*/  LOP3.LUT P0, RZ, R11, 0x1, RZ, 0xc0, !PT ;  /* 0x000000010bff7812 */ /* 0x000fd6000780c0ff */
[----:B------:R-:W-:Y:S05]  /*21e0*/  @!P1 BRA `(.L_x_118) ;  /* 0x0000000000609947 */ /* 0x000fea0003800000 */
[----:B------:R-:W0:Y:S01]  /*21f0*/  LDC.64 R6, c[0x0][0x380] ;  /* 0x0000e000ff067b82 */ /* 0x000e220000000a00 */
[----:B------:R-:W1:Y:S01]  /*2200*/  LDCU.128 UR4, c[0x0][0x380] ;  /* 0x00007000ff0477ac */ /* 0x000e620008000c00 */
[-C--:B------:R-:W-:Y:S01]  /*2210*/  IADD3 R9, P3, PT, R23, R10.reuse, RZ ;  /* 0x0000000a17097210 */ /* 0x080fe20007f7e0ff */
[C---:B------:R-:W-:Y:S01]  /*2220*/  IMAD.IADD R5, R3.reuse, 0x1, R10 ;  /* 0x0000000103057824 */ /* 0x040fe200078e020a */
[----:B------:R-:W-:-:S03]  /*2230*/  IADD3 R11, P2, PT, R3, R10, RZ ;  /* 0x0000000a030b7210 */ /* 0x000fc60007f5e0ff */
[----:B------:R-:W-:Y:S02]  /*2240*/  IMAD.X R12, RZ, RZ, R0, P3 ;  /* 0x000000ffff0c7224 */ /* 0x000fe400018e0600 */
[----:B------:R-:W-:Y:S01]  /*2250*/  IMAD.X R14, RZ, RZ, RZ, P2 ;  /* 0x000000ffff0e7224 */ /* 0x000fe200010e06ff */
        /* <DEDUP_REMOVED lines=8> */
[----:B------:R-:W5:Y:S01]  /*22e0*/  LDG.E R9, desc[UR36][R8.64+0x4] ;  /* 0x0000042408097981 */ /* 0x000f62000c1e1900 */
[----:B------:R-:W-:Y:S01]  /*22f0*/  VIADD R10, R10, 0x2 ;  /* 0x000000020a0a7836 */ /* 0x000fe20000000000 */
[----:B--2---:R-:W-:-:S02]  /*2300*/  SHF.R.U32.HI R11, RZ, R18, R7 ;  /* 0x00000012ff0b7219 */ /* 0x004fc40000011607 */
[-C--:B---3--:R-:W-:Y:S02]  /*2310*/  SHF.R.U32.HI R12, RZ, R33.reuse, R12 ;  /* 0x00000021ff0c7219 */ /* 0x088fe4000001160c */
[----:B----4-:R-:W-:Y:S02]  /*2320*/  SHF.R.U32.HI R14, RZ, R33, R14 ;  /* 0x00000021ff0e7219 */ /* 0x010fe4000001160e */
[----:B------:R-:W-:Y:S02]  /*2330*/  LOP3.LUT R11, R11, 0x1, R12, 0x80, !PT ;  /* 0x000000010b0b7812 */ /* 0x000fe400078e800c */
[----:B-----5:R-:W-:-:S04]  /*2340*/  SHF.R.U32.HI R13, RZ, R18, R9 ;  /* 0x00000012ff0d7219 */ /* 0x020fc80000011609 */
[----:B------:R-:W-:-:S04]  /*2350*/  LOP3.LUT R13, R13, 0x1, R14, 0x80, !PT ;  /* 0x000000010d0d7812 */ /* 0x000fc800078e800e */
[----:B------:R-:W-:-:S07]  /*2360*/  IADD3 R32, PT, PT, R13, R11, R32 ;  /* 0x0000000b0d207210 */ /* 0x000fce0007ffe020 */
.L_x_118:
[----:B------:R-:W-:Y:S05]  /*2370*/  BSYNC.RECONVERGENT B1 ;  /* 0x0000000000017941 */ /* 0x000fea0003800200 */
.L_x_117:
[----:B------:R-:W-:Y:S05]  /*2380*/  @!P0 BRA `(.L_x_114) ;  /* 0x0000000000388947 */ /* 0x000fea0003800000 */
[----:B------:R-:W0:Y:S01]  /*2390*/  LDC.64 R4, c[0x0][0x380] ;  /* 0x0000e000ff047b82 */ /* 0x000e220000000a00 */
[----:B------:R-:W1:Y:S01]  /*23a0*/  LDCU.64 UR4, c[0x0][0x388] ;  /* 0x00007100ff0477ac */ /* 0x000e620008000a00 */
[-C--:B------:R-:W-:Y:S02]  /*23b0*/  IADD3 R7, P0, PT, R23, R10.reuse, RZ ;  /* 0x0000000a17077210 */ /* 0x080fe40007f1e0ff */
[----:B------:R-:W-:-:S03]  /*23c0*/  IADD3 R3, PT, PT, R3, R10, RZ ;  /* 0x0000000a03037210 */ /* 0x000fc60007ffe0ff */
[----:B------:R-:W-:Y:S01]  /*23d0*/  IMAD.X R0, RZ, RZ, R0, P0 ;  /* 0x000000ffff007224 */ /* 0x000fe200000e0600 */
[----:B-1----:R-:W-:-:S04]  /*23e0*/  LEA R6, P0, R7, UR4, 0x2 ;  /* 0x0000000407067c11 */ /* 0x002fc8000f8010ff */
[----:B------:R-:W-:Y:S01]  /*23f0*/  LEA.HI.X R7, R7, UR5, R0, 0x2, P0 ;  /* 0x0000000507077c11 */ /* 0x000fe200080f1400 */
[----:B0-----:R-:W-:-:S04]  /*2400*/  IMAD.WIDE.U32 R4, R3, 0x4, R4 ;  /* 0x0000000403047825 */ /* 0x001fc800078e0004 */
[----:B------:R-:W2:Y:S04]  /*2410*/  LDG.E R6, desc[UR36][R6.64] ;  /* 0x0000002406067981 */ /* 0x000ea8000c1e1900 */
[----:B------:R-:W3:Y:S01]  /*2420*/  LDG.E R5, desc[UR36][R4.64] ;  /* 0x0000002404057981 */ /* 0x000ee2000c1e1900 */
[----:B--2---:R-:W-:Y:S02]  /*2430*/  SHF.R.U32.HI R3, RZ, R33, R6 ;  /* 0x00000021ff037219 */ /* 0x004fe40000011606 */
[----:B---3--:R-:W-:-:S04]  /*2440*/  SHF.R.U32.HI R0, RZ, R18, R5 ;  /* 0x00000012ff007219 */ /* 0x008fc80000011605 */
[----:B------:R-:W-:-:S05]  /*2450*/  LOP3.LUT R3, R0, 0x1, R3, 0x80, !PT ;  /* 0x0000000100037812 */ /* 0x000fca00078e8003 */
[----:B------:R-:W-:-:S07]  /*2460*/  IMAD.IADD R32, R32, 0x1, R3 ;  /* 0x0000000120207824 */ /* 0x000fce00078e0203 */
.L_x_114:
[----:B------:R-:W-:Y:S05]  /*2470*/  BSYNC.RECONVERGENT B0 ;  /* 0x0000000000007941 */ /* 0x000fea0003800200 */
.L_x_113:
[----:B------:R-:W-:Y:S01]  /*2480*/  ISETP.GT.U32.AND P0, PT, R32, 0xf, PT ;  /* 0x0000000f2000780c */ /* 0x000fe20003f04070 */
[----:B------:R-:W-:-:S12]  /*2490*/  BSSY.RECONVERGENT B0, `(.L_x_119) ;  /* 0x0000058000007945 */ /* 0x000fd80003800200 */
[----:B------:R-:W-:Y:S05]  /*24a0*/  @!P0 BRA `(.L_x_120) ;  /* 0x0000000400588947 */ /* 0x000fea0003800000 */
[----:B------:R-:W-:Y:S01]  /*24b0*/  I2FP.F32.U32 R0, R32 ;  /* 0x0000002000007245 */ /* 0x000fe20000201000 */
[----:B------:R-:W-:Y:S01]  /*24c0*/  IMAD.MOV.U32 R4, RZ, RZ, 0x3d888889 ;  /* 0x3d888889ff047424 */ /* 0x000fe200078e00ff */
[----:B------:R-:W-:Y:S01]  /*24d0*/  BSSY.RECONVERGENT B1, `(.L_x_121) ;  /* 0x000000c000017945 */ /* 0x000fe20003800200 */
[----:B------:R-:W-:Y:S01]  /*24e0*/  IMAD.MOV.U32 R3, RZ, RZ, 0x41700000 ;  /* 0x41700000ff037424 */ /* 0x000fe200078e00ff */
[----:B------:R-:W0:Y:S03]  /*24f0*/  FCHK P0, R0, 15 ;  /* 0x4170000000007902 */ /* 0x000e260000000000 */
[----:B------:R-:W-:-:S04]  /*2500*/  FFMA R3, R4, -R3, 1 ;  /* 0x3f80000004037423 */ /* 0x000fc80000000803 */
[----:B------:R-:W-:-:S04]  /*2510*/  FFMA R3, R3, R4, 0.066666670143604278564 ;  /* 0x3d88888903037423 */ /* 0x000fc80000000004 */
[----:B------:R-:W-:-:S04]  /*2520*/  FFMA R4, R0, R3, RZ ;  /* 0x0000000300047223 */ /* 0x000fc800000000ff */
[----:B------:R-:W-:-:S04]  /*2530*/  FFMA R5, R4, -15, R0 ;  /* 0xc170000004057823 */ /* 0x000fc80000000000 */
[----:B------:R-:W-:Y:S01]  /*2540*/  FFMA R3, R3, R5, R4 ;  /* 0x0000000503037223 */ /* 0x000fe20000000004 */
[----:B0-----:R-:W-:Y:S06]  /*2550*/  @!P0 BRA `(.L_x_122) ;  /* 0x00000000000c8947 */ /* 0x001fec0003800000 */
[----:B------:R-:W-:Y:S01]  /*2560*/  IMAD.MOV.U32 R3, RZ, RZ, 0x41700000 ;  /* 0x41700000ff037424 */ /* 0x000fe200078e00ff */
[----:B------:R-:W-:-:S07]  /*2570*/  MOV R4, 0x2590 ;  /* 0x0000259000047802 */ /* 0x000fce0000000f00 */
[----:B------:R-:W-:Y:S05]  /*2580*/  CALL.REL.NOINC `($__internal_1_$__cuda_sm3x_div_rn_noftz_f32_slowpath) ;  /* 0x0000002c008c7944 */ /* 0x000fea0003c00000 */
.L_x_122:
[----:B------:R-:W-:Y:S05]  /*2590*/  BSYNC.RECONVERGENT B1 ;  /* 0x0000000000017941 */ /* 0x000fea0003800200 */
.L_x_121:
[----:B------:R-:W-:Y:S01]  /*25a0*/  FSETP.GEU.AND P0, PT, R3, 1.175494350822287508e-38, PT ;  /* 0x008000000300780b */ /* 0x000fe20003f0e000 */
[----:B------:R-:W-:Y:S01]  /*25b0*/  BSSY.RECONVERGENT B1, `(.L_x_123) ;  /* 0x0000020000017945 */ /* 0x000fe20003800200 */
[----:B------:R-:W-:Y:S02]  /*25c0*/  MOV R8, 0x3dc6b27f ;  /* 0x3dc6b27f00087802 */ /* 0x000fe40000000f00 */
[----:B------:R-:W-:-:S09]  /*25d0*/  MOV R32, 0x27b0 ;  /* 0x000027b000207802 */ /* 0x000fd20000000f00 */
        /* <DEDUP_REMOVED lines=25> */
[----:B------:R-:W0:Y:S02]  /*2770*/  FRND.CEIL R7, R7 ;  /* 0x0000000700077307 */ /* 0x000e240000209000 */
[----:B0-----:R-:W-:-:S06]  /*2780*/  FSEL R3, R7, -INF , P0 ;  /* 0xff80000007037808 */ /* 0x001fcc0000000000 */
[----:B------:R0:W1:Y:S02]  /*2790*/  F2F.F64.F32 R4, R3 ;  /* 0x0000000300047310 */ /* 0x0000640000201800 */
[----:B01----:R-:W-:Y:S05]  /*27a0*/  CALL.REL.NOINC `($_Z21gemm_acim_with_scale_PKiS0_PfiiiiiPKfS3_b$__internal_accurate_pow) ;  /* 0x0000003000a47944 */ /* 0x003fea0003c00000 */
[----:B------:R-:W-:Y:S05]  /*27b0*/  BSYNC.RECONVERGENT B1 ;  /* 0x0000000000017941 */ /* 0x000fea0003800200 */
.L_x_123:
        /* <DEDUP_REMOVED lines=15> */
.L_x_126:
[----:B------:R-:W-:-:S11]  /*28b0*/  DADD R6, R4, 2 ;  /* 0x4000000004067429 */ /* 0x000fd60000000000 */
.L_x_125:
[----:B------:R-:W-:Y:S05]  /*28c0*/  BSYNC.RECONVERGENT B1 ;  /* 0x0000000000017941 */ /* 0x000fea0003800200 */
.L_x_124:
        /* <DEDUP_REMOVED lines=14> */
[----:B------:R-:W-:Y:S05]  /*29b0*/  CALL.REL.NOINC `($__internal_1_$__cuda_sm3x_div_rn_noftz_f32_slowpath) ;  /* 0x0000002800807944 */ /* 0x000fea0003c00000 */
.L_x_128:
[----:B------:R-:W-:Y:S05]  /*29c0*/  BSYNC.RECONVERGENT B1 ;  /* 0x0000000000017941 */ /* 0x000fea0003800200 */
.L_x_127:
[----:B------:R-:W0:Y:S08]  /*29d0*/  F2I.S64 R6, R3 ;  /* 0x0000000300067311 */ /* 0x000e300000201900 */
[----:B0-----:R-:W0:Y:S02]  /*29e0*/  I2F.S64 R6, R6 ;  /* 0x0000000600067312 */ /* 0x001e240000301400 */
[----:B0-----:R-:W-:-:S06]  /*29f0*/  FMUL R5, R5, R6 ;  /* 0x0000000605057220 */ /* 0x001fcc0000400000 */
[----:B------:R0:W1:Y:S02]  /*2a00*/  F2I.TRUNC.NTZ R32, R5 ;  /* 0x0000000500207305 */ /* 0x000064000020f100 */
.L_x_120:
[----:B------:R-:W-:Y:S05]  /*2a10*/  BSYNC.RECONVERGENT B0 ;  /* 0x0000000000007941 */ /* 0x000fea0003800200 */
.L_x_119:
[----:B------:R-:W2:Y:S01]  /*2a20*/  LDCU UR5, c[0x0][0x2f8] ;  /* 0x00005f00ff0577ac */ /* 0x000ea20008000800 */
[----:B------:R-:W-:Y:S01]  /*2a30*/  MOV R8, 0x0 ;  /* 0x0000000000087802 */ /* 0x000fe20000000f00 */
[----:B------:R-:W-:Y:S01]  /*2a40*/  IMAD.MOV.U32 R6, RZ, RZ, R22 ;  /* 0x000000ffff067224 */ /* 0x000fe200078e0016 */
[----:B------:R-:W3:Y:S01]  /*2a50*/  LDCU UR4, c[0x0][0x3a4] ;  /* 0x00007480ff0477ac */ /* 0x000ee20008000800 */
[----:B------:R-:W-:-:S03]  /*2a60*/  IMAD.MOV.U32 R7, RZ, RZ, R2 ;  /* 0x000000ffff077224 */ /* 0x000fc600078e0002 */
[----:B------:R-:W4:Y:S01]  /*2a70*/  LDC.64 R8, c[0x4][R8] ;  /* 0x0100000008087b82 */ /* 0x000f220000000a00 */
[----:B------:R-:W5:Y:S01]  /*2a80*/  LDCU.64 UR6, c[0x4][0x10] ;  /* 0x01000200ff0677ac */ /* 0x000f620008000a00 */
[----:B--2---:R-:W-:Y:S01]  /*2a90*/  VIADD R3, R22, -UR5 ;  /* 0x8000000516037c36 */ /* 0x004fe20008000000 */
[----:B---3--:R-:W-:-:S04]  /*2aa0*/  UIADD3 UR4, UPT, UPT, UR4, -0x1, URZ ;  /* 0xffffffff04047890 */ /* 0x008fc8000fffe0ff */
[----:B-1----:R1:W-:Y:S01]  /*2ab0*/  STL [R3], R32 ;  /* 0x0000002003007387 */ /* 0x0023e20000100800 */
[----:B-----5:R-:W-:Y:S01]  /*2ac0*/  IMAD.U32 R4, RZ, RZ, UR6 ;  /* 0x00000006ff047e24 */ /* 0x020fe2000f8e00ff */
[----:B0-----:R-:W-:Y:S02]  /*2ad0*/  MOV R5, UR7 ;  /* 0x0000000700057c02 */ /* 0x001fe40008000f00 */
[----:B------:R-:W-:-:S04]  /*2ae0*/  ISETP.NE.AND P0, PT, R18, UR4, PT ;  /* 0x0000000412007c0c */ /* 0x000fc8000bf05270 */
[----:B-1----:R-:W-:-:S09]  /*2af0*/  P2R R34, PR, RZ, 0x1 ;  /* 0x00000001ff227803 */ /* 0x002fd20000000000 */
[----:B------:R-:W-:-:S07]  /*2b00*/  LEPC R20, `(.L_x_129) ;  /* 0x000000001014794e */ /* 0x000fce0000000000 */
[----:B----4-:R-:W-:Y:S05]  /*2b10*/  CALL.ABS.NOINC R8 ;  /* 0x0000000008007343 */ /* 0x010fea0003c00000 */
.L_x_129:
        /* <DEDUP_REMOVED lines=14> */
.L_x_109:
[----:B------:R-:W0:Y:S01]  /*2c00*/  LDCU UR4, c[0x0][0x3a4] ;  /* 0x00007480ff0477ac */ /* 0x000e220008000800 */
[----:B------:R-:W-:-:S04]  /*2c10*/  IADD3 R18, PT, PT, R18, 0x1, RZ ;  /* 0x0000000112127810 */ /* 0x000fc80007ffe0ff */
[----:B0-----:R-:W-:-:S13]  /*2c20*/  ISETP.NE.AND P0, PT, R18, UR4, PT ;  /* 0x0000000412007c0c */ /* 0x001fda000bf05270 */
[----:B------:R-:W-:Y:S05]  /*2c30*/  @P0 BRA `(.L_x_131) ;  /* 0xffffffec007c0947 */ /* 0x000fea000383ffff */
[----:B------:R-:W-:Y:S05]  /*2c40*/  BSYNC.RECONVERGENT B6 ;  /* 0x0000000000067941 */ /* 0x000fea0003800200 */
.L_x_108:
[----:B------:R-:W-:-:S07]  /*2c50*/  I2FP.F32.S32 R0, R19 ;  /* 0x0000001300007245 */ /* 0x000fce0000201400 */
.L_x_107:
[----:B------:R-:W-:Y:S05]  /*2c60*/  BSYNC.RECONVERGENT B8 ;  /* 0x0000000000087941 */ /* 0x000fea0003800200 */
.L_x_93:
        /* <DEDUP_REMOVED lines=10> */
.L_x_70:
[----:B------:R-:W-:Y:S02]  /*2d10*/  VIADD R32, R32, 0xffffffff ;  /* 0xffffffff20207836 */ /* 0x000fe40000000000 */
[----:B------:R-:W-:-:S03]  /*2d20*/  IMAD.MOV.U32 R31, RZ, RZ, RZ ;  /* 0x000000ffff1f7224 */ /* 0x000fc600078e00ff */
[C---:B------:R-:W-:Y:S02]  /*2d30*/  ISETP.GE.U32.AND P0, PT, R32.reuse, 0x180, PT ;  /* 0x000001802000780c */ /* 0x040fe40003f06070 */
[----:B------:R-:W-:-:S11]  /*2d40*/  LEA.HI R30, R32, 0x1, RZ, 0x19 ;  /* 0x00000001201e7811 */ /* 0x000fd600078fc8ff */
[----:B------:R-:W-:Y:S05]  /*2d50*/  @!P0 BRA `(.L_x_133) ;  /* 0x0000000400b08947 */ /* 0x000fea0003800000 */
[----:B------:R-:W-:Y:S01]  /*2d60*/  BSSY.RECONVERGENT B6, `(.L_x_133) ;  /* 0x000006b000067945 */ /* 0x000fe20003800200 */
[----:B------:R-:W-:Y:S01]  /*2d70*/  LOP3.LUT R29, R30, 0x3fffffc, RZ, 0xc0, !PT ;  /* 0x03fffffc1e1d7812 */ /* 0x000fe200078ec0ff */
[----:B------:R-:W-:Y:S01]  /*2d80*/  IMAD.MOV.U32 R31, RZ, RZ, RZ ;  /* 0x000000ffff1f7224 */ /* 0x000fe200078e00ff */
[----:B------:R-:W0:Y:S01]  /*2d90*/  LDCU UR38, c[0x0][0x3a0] ;  /* 0x00007400ff2677ac */ /* 0x000e220008000800 */
[----:B------:R-:W-:-:S07]  /*2da0*/  IMAD.MOV.U32 R28, RZ, RZ, RZ ;  /* 0x000000ffff1c7224 */ /* 0x000fce00078e00ff */
.L_x_142:
[----:B-1----:R-:W1:Y:S01]  /*2db0*/  LDC.64 R8, c[0x0][0x3b0] ;  /* 0x0000ec00ff087b82 */ /* 0x002e620000000a00 */
[C---:B------:R-:W-:Y:S02]  /*2dc0*/  LEA.HI R27, R31.reuse, R25, RZ, 0x19 ;  /* 0x000000191f1b7211 */ /* 0x040fe400078fc8ff */
[----:B------:R-:W-:-:S05]  /*2dd0*/  LEA.HI R3, R31, R24, RZ, 0x19 ;  /* 0x000000181f037211 */ /* 0x000fca00078fc8ff */
[----:B------:R-:W2:Y:S01]  /*2de0*/  LDC.64 R22, c[0x0][0x3b8] ;  /* 0x0000ee00ff167b82 */ /* 0x000ea20000000a00 */
[----:B-1----:R-:W-:-:S05]  /*2df0*/  IMAD.WIDE.U32 R8, R27, 0x4, R8 ;  /* 0x000000041b087825 */ /* 0x002fca00078e0008 */
[----:B------:R1:W5:Y:S01]  /*2e00*/  LDG.E R35, desc[UR36][R8.64] ;  /* 0x0000002408237981 */ /* 0x000362000c1e1900 */
[----:B--2---:R-:W-:-:S05]  /*2e10*/  IMAD.WIDE R22, R3, 0x4, R22 ;  /* 0x0000000403167825 */ /* 0x004fca00078e0216 */
[----:B------:R1:W5:Y:S01]  /*2e20*/  LDG.E R34, desc[UR36][R22.64] ;  /* 0x0000002416227981 */ /* 0x000362000c1e1900 */
[----:B------:R-:W-:-:S04]  /*2e30*/  MOV R2, 0x8 ;  /* 0x0000000800027802 */ /* 0x000fc80000000f00 */
[----:B------:R1:W2:Y:S01]  /*2e40*/  LDC.64 R6, c[0x4][R2] ;  /* 0x0100000002067b82 */ /* 0x0002a20000000a00 */
[----:B0-----:R-:W-:-:S04]  /*2e50*/  IADD3 R26, PT, PT, -R31, UR38, RZ ;  /* 0x000000261f1a7c10 */ /* 0x001fc8000fffe1ff */
[----:B------:R-:W-:Y:S01]  /*2e60*/  VIMNMX R0, PT, PT, R26, 0x80, PT ;  /* 0x000000801a007848 */ /* 0x000fe20003fe0100 */
[----:B------:R-:W-:-:S03]  /*2e70*/  VIADD R28, R28, 0x4 ;  /* 0x000000041c1c7836 */ /* 0x000fc60000000000 */
[----:B------:R-:W-:Y:S02]  /*2e80*/  SHF.L.U32 R0, R0, 0x2, RZ ;  /* 0x0000000200007819 */ /* 0x000fe400000006ff */
[----:B------:R-:W-:-:S03]  /*2e90*/  ISETP.NE.AND P0, PT, R28, R29, PT ;  /* 0x0000001d1c00720c */ /* 0x000fc60003f05270 */
[----:B------:R-:W-:Y:S01]  /*2ea0*/  IMAD.WIDE R18, R0, 0x4, RZ ;  /* 0x0000000400127825 */ /* 0x000fe200078e02ff */
[----:B------:R-:W-:-:S03]  /*2eb0*/  P2R R33, PR, RZ, 0x1 ;  /* 0x00000001ff217803 */ /* 0x000fc60000000000 */
[----:B------:R-:W-:Y:S02]  /*2ec0*/  IMAD.MOV.U32 R4, RZ, RZ, R18 ;  /* 0x000000ffff047224 */ /* 0x000fe400078e0012 */
[----:B-1----:R-:W-:-:S07]  /*2ed0*/  IMAD.MOV.U32 R5, RZ, RZ, R19 ;  /* 0x000000ffff057224 */ /* 0x002fce00078e0013 */
[----:B------:R-:W-:-:S07]  /*2ee0*/  LEPC R20, `(.L_x_134) ;  /* 0x000000001014794e */ /* 0x000fce0000000000 */
[----:B--2--5:R-:W-:Y:S05]  /*2ef0*/  CALL.ABS.NOINC R6 ;  /* 0x0000000006007343 */ /* 0x024fea0003c00000 */
.L_x_134:
[----:B------:R0:W1:Y:S01]  /*2f00*/  LDC.64 R6, c[0x4][R2] ;  /* 0x0100000002067b82 */ /* 0x0000620000000a00 */
[----:B------:R-:W-:Y:S02]  /*2f10*/  IMAD.MOV.U32 R4, RZ, RZ, R18 ;  /* 0x000000ffff047224 */ /* 0x000fe400078e0012 */
[----:B------:R-:W-:-:S07]  /*2f20*/  IMAD.MOV.U32 R5, RZ, RZ, R19 ;  /* 0x000000ffff057224 */ /* 0x000fce00078e0013 */
[----:B------:R-:W-:-:S07]  /*2f30*/  LEPC R20, `(.L_x_135) ;  /* 0x000000001014794e */ /* 0x000fce0000000000 */
[----:B01----:R-:W-:Y:S05]  /*2f40*/  CALL.ABS.NOINC R6 ;  /* 0x0000000006007343 */ /* 0x003fea0003c00000 */
.L_x_135:
[----:B------:R-:W2:Y:S01]  /*2f50*/  LDG.E R5, desc[UR36][R16.64] ;  /* 0x0000002410057981 */ /* 0x000ea2000c1e1900 */
[----:B------:R-:W0:Y:S01]  /*2f60*/  LDC.64 R8, c[0x0][0x3b0] ;  /* 0x0000ec00ff087b82 */ /* 0x000e220000000a00 */
[----:B------:R-:W-:Y:S01]  /*2f70*/  FMUL R3, RZ, R35 ;  /* 0x00000023ff037220 */ /* 0x000fe20000400000 */
[----:B------:R-:W-:-:S04]  /*2f80*/  VIADD R7, R27, 0x1 ;  /* 0x000000011b077836 */ /* 0x000fc80000000000 */
[----:B0-----:R-:W-:-:S04]  /*2f90*/  IMAD.WIDE.U32 R8, R7, 0x4, R8 ;  /* 0x0000000407087825 */ /* 0x001fc800078e0008 */
[----:B--2---:R-:W-:-:S05]  /*2fa0*/  FFMA R3, R34, R3, R5 ;  /* 0x0000000322037223 */ /* 0x004fca0000000005 */
[----:B------:R0:W-:Y:S04]  /*2fb0*/  STG.E desc[UR36][R16.64], R3 ;  /* 0x0000000310007986 */ /* 0x0001e8000c101924 */
[----:B------:R0:W5:Y:S04]  /*2fc0*/  LDG.E R35, desc[UR36][R8.64] ;  /* 0x0000002408237981 */ /* 0x000168000c1e1900 */
[----:B------:R0:W5:Y:S01]  /*2fd0*/  LDG.E R34, desc[UR36][R22.64+0x4] ;  /* 0x0000042416227981 */ /* 0x000162000c1e1900 */
[----:B------:R0:W1:Y:S01]  /*2fe0*/  LDC.64 R6, c[0x4][R2] ;  /* 0x0100000002067b82 */ /* 0x0000620000000a00 */
[----:B------:R-:W-:-:S05]  /*2ff0*/  IMAD.MOV.U32 R5, RZ, RZ, 0x80 ;  /* 0x00000080ff057424 */ /* 0x000fca00078e00ff */
[----:B------:R-:W-:-:S05]  /*3000*/  VIADDMNMX R0, R26, -R5, 0x80, PT ;  /* 0x000000801a007446 */ /* 0x000fca0003800905 */
[----:B------:R-:W-:-:S04]  /*3010*/  IMAD.SHL.U32 R0, R0, 0x4, RZ ;  /* 0x0000000400007824 */ /* 0x000fc800078e00ff */
[----:B------:R-:W-:-:S04]  /*3020*/  IMAD.WIDE R18, R0, 0x4, RZ ;  /* 0x0000000400127825 */ /* 0x000fc800078e02ff */
[----:B------:R-:W-:Y:S01]  /*3030*/  IMAD.MOV.U32 R5, RZ, RZ, R19 ;  /* 0x000000ffff057224 */ /* 0x000fe200078e0013 */
[----:B0-----:R-:W-:-:S07]  /*3040*/  MOV R4, R18 ;  /* 0x0000001200047202 */ /* 0x001fce0000000f00 */
[----:B------:R-:W-:-:S07]  /*3050*/  LEPC R20, `(.L_x_136) ;  /* 0x000000001014794e */ /* 0x000fce0000000000 */
[----:B-1---5:R-:W-:Y:S05]  /*3060*/  CALL.ABS.NOINC R6 ;  /* 0x0000000006007343 */ /* 0x022fea0003c00000 */
.L_x_136:
[----:B------:R0:W1:Y:S01]  /*3070*/  LDC.64 R6, c[0x4][R2] ;  /* 0x0100000002067b82 */ /* 0x0000620000000a00 */
[----:B------:R-:W-:Y:S02]  /*3080*/  IMAD.MOV.U32 R4, RZ, RZ, R18 ;  /* 0x000000ffff047224 */ /* 0x000fe400078e0012 */
[----:B------:R-:W-:-:S07]  /*3090*/  IMAD.MOV.U32 R5, RZ, RZ, R19 ;  /* 0x000000ffff057224 */ /* 0x000fce00078e0013 */
[----:B------:R-:W-:-:S07]  /*30a0*/  LEPC R20, `(.L_x_137) ;  /* 0x000000001014794e */ /* 0x000fce0000000000 */
[----:B01----:R-:W-:Y:S05]  /*30b0*/  CALL.ABS.NOINC R6 ;  /* 0x0000000006007343 */ /* 0x003fea0003c00000 */
.L_x_137:
        /* <DEDUP_REMOVED lines=11> */
[----:B------:R-:W-:-:S05]  /*3170*/  VIADDMNMX R0, R26, 0xffffff00, R5, PT ;  /* 0xffffff001a007846 */ /* 0x000fca0003800105 */
[----:B------:R-:W-:-:S04]  /*3180*/  IMAD.SHL.U32 R0, R0, 0x4, RZ ;  /* 0x0000000400007824 */ /* 0x000fc800078e00ff */
[----:B------:R-:W-:-:S04]  /*3190*/  IMAD.WIDE R18, R0, 0x4, RZ ;  /* 0x0000000400127825 */ /* 0x000fc800078e02ff */
[----:B------:R-:W-:Y:S01]  /*31a0*/  IMAD.MOV.U32 R4, RZ, RZ, R18 ;  /* 0x000000ffff047224 */ /* 0x000fe200078e0012 */
[----:B0-----:R-:W-:-:S07]  /*31b0*/  MOV R5, R19 ;  /* 0x0000001300057202 */ /* 0x001fce0000000f00 */
[----:B------:R-:W-:-:S07]  /*31c0*/  LEPC R20, `(.L_x_138) ;  /* 0x000000001014794e */ /* 0x000fce0000000000 */
[----:B-1---5:R-:W-:Y:S05]  /*31d0*/  CALL.ABS.NOINC R6 ;  /* 0x0000000006007343 */ /* 0x022fea0003c00000 */
.L_x_138:
[----:B------:R0:W1:Y:S01]  /*31e0*/  LDC.64 R6, c[0x4][R2] ;  /* 0x0100000002067b82 */ /* 0x0000620000000a00 */
[----:B------:R-:W-:Y:S02]  /*31f0*/  IMAD.MOV.U32 R4, RZ, RZ, R18 ;  /* 0x000000ffff047224 */ /* 0x000fe400078e0012 */
[----:B------:R-:W-:-:S07]  /*3200*/  IMAD.MOV.U32 R5, RZ, RZ, R19 ;  /* 0x000000ffff057224 */ /* 0x000fce00078e0013 */
[----:B------:R-:W-:-:S07]  /*3210*/  LEPC R20, `(.L_x_139) ;  /* 0x000000001014794e */ /* 0x000fce0000000000 */
[----:B01----:R-:W-:Y:S05]  /*3220*/  CALL.ABS.NOINC R6 ;  /* 0x0000000006007343 */ /* 0x003fea0003c00000 */
.L_x_139:
        /* <DEDUP_REMOVED lines=14> */
[----:B------:R-:W-:Y:S02]  /*3310*/  IMAD.MOV.U32 R4, RZ, RZ, R18 ;  /* 0x000000ffff047224 */ /* 0x000fe400078e0012 */
[----:B0-----:R-:W-:-:S07]  /*3320*/  IMAD.MOV.U32 R5, RZ, RZ, R19 ;  /* 0x000000ffff057224 */ /* 0x001fce00078e0013 */
[----:B------:R-:W-:-:S07]  /*3330*/  LEPC R20, `(.L_x_140) ;  /* 0x000000001014794e */ /* 0x000fce0000000000 */
[----:B-1---5:R-:W-:Y:S05]  /*3340*/  CALL.ABS.NOINC R6 ;  /* 0x0000000006007343 */ /* 0x022fea0003c00000 */
.L_x_140:
[----:B------:R-:W0:Y:S01]  /*3350*/  LDC.64 R2, c[0x4][R2] ;  /* 0x0100000002027b82 */ /* 0x000e220000000a00 */
[----:B------:R-:W-:Y:S01]  /*3360*/  MOV R4, R18 ;  /* 0x0000001200047202 */ /* 0x000fe20000000f00 */
[----:B------:R-:W-:-:S07]  /*3370*/  IMAD.MOV.U32 R5, RZ, RZ, R19 ;  /* 0x000000ffff057224 */ /* 0x000fce00078e0013 */
[----:B------:R-:W-:-:S07]  /*3380*/  LEPC R20, `(.L_x_141) ;  /* 0x000000001014794e */ /* 0x000fce0000000000 */
[----:B0-----:R-:W-:Y:S05]  /*3390*/  CALL.ABS.NOINC R2 ;  /* 0x0000000002007343 */ /* 0x001fea0003c00000 */
.L_x_141:
[----:B------:R-:W2:Y:S01]  /*33a0*/  LDG.E R3, desc[UR36][R16.64] ;  /* 0x0000002410037981 */ /* 0x000ea2000c1e1900 */
[----:B------:R-:W-:Y:S01]  /*33b0*/  FMUL R27, RZ, R27 ;  /* 0x0000001bff1b7220 */ /* 0x000fe20000400000 */
[----:B------:R-:W-:Y:S01]  /*33c0*/  ISETP.NE.AND P6, PT, R33, RZ, PT ;  /* 0x000000ff2100720c */ /* 0x000fe20003fc5270 */
[----:B------:R-:W-:Y:S02]  /*33d0*/  VIADD R31, R31, 0x200 ;  /* 0x000002001f1f7836 */ /* 0x000fe40000000000 */
[----:B--2---:R-:W-:-:S05]  /*33e0*/  FFMA R3, R22, R27, R3 ;  /* 0x0000001b16037223 */ /* 0x004fca0000000003 */
[----:B------:R1:W-:Y:S05]  /*33f0*/  STG.E desc[UR36][R16.64], R3 ;  /* 0x0000000310007986 */ /* 0x0003ea000c101924 */
[----:B------:R-:W-:Y:S05]  /*3400*/  @P6 BRA `(.L_x_142) ;  /* 0xfffffff800686947 */ /* 0x000fea000383ffff */
[----:B------:R-:W-:Y:S05]  /*3410*/  BSYNC.RECONVERGENT B6 ;  /* 0x0000000000067941 */ /* 0x000fea0003800200 */
.L_x_133:
[----:B------:R-:W-:-:S13]  /*3420*/  LOP3.LUT P0, R30, R30, 0x3, RZ, 0xc0, !PT ;  /* 0x000000031e1e7812 */ /* 0x000fda000780c0ff */
[----:B------:R-:W-:Y:S05]  /*3430*/  @!P0 EXIT ;  /* 0x000000000000894d */ /* 0x000fea0003800000 */
[----:B------:R-:W-:-:S13]  /*3440*/  ISETP.NE.AND P0, PT, R30, 0x1, PT ;  /* 0x000000011e00780c */ /* 0x000fda0003f05270 */
[----:B------:R-:W-:Y:S05]  /*3450*/  @!P0 BRA `(.L_x_143) ;  /* 0x0000000000e48947 */ /* 0x000fea0003800000 */
[----:B------:R-:W0:Y:S01]  /*3460*/  LDC.64 R8, c[0x0][0x3b0] ;  /* 0x0000ec00ff087b82 */ /* 0x000e220000000a00 */
[C---:B-1----:R-:W-:Y:S02]  /*3470*/  LEA.HI R3, R31.reuse, R25, RZ, 0x19 ;  /* 0x000000191f037211 */ /* 0x042fe400078fc8ff */
[----:B------:R-:W-:-:S05]  /*3480*/  LEA.HI R5, R31, R24, RZ, 0x19 ;  /* 0x000000181f057211 */ /* 0x000fca00078fc8ff */
[----:B------:R-:W1:Y:S01]  /*3490*/  LDC.64 R10, c[0x0][0x3b8] ;  /* 0x0000ee00ff0a7b82 */ /* 0x000e620000000a00 */
[----:B0-----:R-:W-:-:S07]  /*34a0*/  IMAD.WIDE.U32 R8, R3, 0x4, R8 ;  /* 0x0000000403087825 */ /* 0x001fce00078e0008 */
[----:B------:R-:W0:Y:S01]  /*34b0*/  LDC R3, c[0x0][0x3a0] ;  /* 0x0000e800ff037b82 */ /* 0x000e220000000800 */
[----:B------:R2:W5:Y:S01]  /*34c0*/  LDG.E R22, desc[UR36][R8.64] ;  /* 0x0000002408167981 */ /* 0x000562000c1e1900 */
[----:B-1----:R-:W-:-:S05]  /*34d0*/  IMAD.WIDE R10, R5, 0x4, R10 ;  /* 0x00000004050a7825 */ /* 0x002fca00078e020a */
[----:B------:R2:W5:Y:S01]  /*34e0*/  LDG.E R23, desc[UR36][R10.64] ;  /* 0x000000240a177981 */ /* 0x000562000c1e1900 */
[----:B------:R-:W-:Y:S01]  /*34f0*/  MOV R2, 0x8 ;  /* 0x0000000800027802 */ /* 0x000fe20000000f00 */
[----:B------:R-:W-:-:S03]  /*3500*/  IMAD.MOV R0, RZ, RZ, -R31 ;  /* 0x000000ffff007224 */ /* 0x000fc600078e0a1f */
[----:B------:R2:W1:Y:S02]  /*3510*/  LDC.64 R6, c[0x4][R2] ;  /* 0x0100000002067b82 */ /* 0x0004640000000a00 */
[----:B0-----:R-:W-:-:S05]  /*3520*/  VIADDMNMX R0, R0, R3, 0x80, PT ;  /* 0x0000008000007446 */ /* 0x001fca0003800103 */
[----:B------:R-:W-:-:S04]  /*3530*/  IMAD.SHL.U32 R0, R0, 0x4, RZ ;  /* 0x0000000400007824 */ /* 0x000fc800078e00ff */
[----:B------:R-:W-:-:S04]  /*3540*/  IMAD.WIDE R18, R0, 0x4, RZ ;  /* 0x0000000400127825 */ /* 0x000fc800078e02ff */
[----:B------:R-:W-:Y:S02]  /*3550*/  IMAD.MOV.U32 R4, RZ, RZ, R18 ;  /* 0x000000ffff047224 */ /* 0x000fe400078e0012 */
[----:B-12---:R-:W-:-:S07]  /*3560*/  IMAD.MOV.U32 R5, RZ, RZ, R19 ;  /* 0x000000ffff057224 */ /* 0x006fce00078e0013 */
[----:B------:R-:W-:-:S07]  /*3570*/  LEPC R20, `(.L_x_144) ;  /* 0x000000001014794e */ /* 0x000fce0000000000 */
[----:B-----5:R-:W-:Y:S05]  /*3580*/  CALL.ABS.NOINC R6 ;  /* 0x0000000006007343 */ /* 0x020fea0003c00000 */
.L_x_144:
[----:B------:R0:W1:Y:S01]  /*3590*/  LDC.64 R6, c[0x4][R2] ;  /* 0x0100000002067b82 */ /* 0x0000620000000a00 */
[----:B------:R-:W-:Y:S01]  /*35a0*/  IMAD.MOV.U32 R4, RZ, RZ, R18 ;  /* 0x000000ffff047224 */ /* 0x000fe200078e0012 */
[----:B------:R-:W-:-:S07]  /*35b0*/  MOV R5, R19 ;  /* 0x0000001300057202 */ /* 0x000fce0000000f00 */
[----:B------:R-:W-:-:S07]  /*35c0*/  LEPC R20, `(.L_x_145) ;  /* 0x000000001014794e */ /* 0x000fce0000000000 */
[----:B01----:R-:W-:Y:S05]  /*35d0*/  CALL.ABS.NOINC R6 ;  /* 0x0000000006007343 */ /* 0x003fea0003c00000 */
.L_x_145:
[----:B------:R-:W2:Y:S01]  /*35e0*/  LDG.E R0, desc[UR36][R16.64] ;  /* 0x0000002410007981 */ /* 0x000ea2000c1e1900 */
[----:B------:R-:W0:Y:S01]  /*35f0*/  LDC.64 R8, c[0x0][0x3b0] ;  /* 0x0000ec00ff087b82 */ /* 0x000e220000000a00 */
[----:B------:R-:W-:Y:S02]  /*3600*/  VIADD R4, R31, 0x80 ;  /* 0x000000801f047836 */ /* 0x000fe40000000000 */
[----:B------:R-:W-:-:S03]  /*3610*/  FMUL R22, RZ, R22 ;  /* 0x00000016ff167220 */ /* 0x000fc60000400000 */
[C---:B------:R-:W-:Y:S02]  /*3620*/  LEA.HI R5, R4.reuse, R25, RZ, 0x19 ;  /* 0x0000001904057211 */ /* 0x040fe400078fc8ff */
[----:B------:R-:W1:Y:S01]  /*3630*/  LDC.64 R10, c[0x0][0x3b8] ;  /* 0x0000ee00ff0a7b82 */ /* 0x000e620000000a00 */
[----:B------:R-:W-:Y:S02]  /*3640*/  LEA.HI R7, R4, R24, RZ, 0x19 ;  /* 0x0000001804077211 */ /* 0x000fe400078fc8ff */
[----:B0-----:R-:W-:-:S05]  /*3650*/  IMAD.WIDE.U32 R8, R5, 0x4, R8 ;  /* 0x0000000405087825 */ /* 0x001fca00078e0008 */
[----:B------:R-:W0:Y:S01]  /*3660*/  LDC R5, c[0x0][0x3a0] ;  /* 0x0000e800ff057b82 */ /* 0x000e220000000800 */
[----:B-1----:R-:W-:-:S04]  /*3670*/  IMAD.WIDE R10, R7, 0x4, R10 ;  /* 0x00000004070a7825 */ /* 0x002fc800078e020a */
[----:B--2---:R-:W-:-:S05]  /*3680*/  FFMA R3, R23, R22, R0 ;  /* 0x0000001617037223 */ /* 0x004fca0000000000 */
[----:B------:R1:W-:Y:S04]  /*3690*/  STG.E desc[UR36][R16.64], R3 ;  /* 0x0000000310007986 */ /* 0x0003e8000c101924 */
[----:B------:R1:W5:Y:S04]  /*36a0*/  LDG.E R22, desc[UR36][R8.64] ;  /* 0x0000002408167981 */ /* 0x000368000c1e1900 */
[----:B------:R1:W5:Y:S01]  /*36b0*/  LDG.E R23, desc[UR36][R10.64] ;  /* 0x000000240a177981 */ /* 0x000362000c1e1900 */
[----:B------:R1:W2:Y:S01]  /*36c0*/  LDC.64 R6, c[0x4][R2] ;  /* 0x0100000002067b82 */ /* 0x0002a20000000a00 */
[----:B------:R-:W-:-:S05]  /*36d0*/  IMAD.MOV R0, RZ, RZ, -R4 ;  /* 0x000000ffff007224 */ /* 0x000fca00078e0a04 */
[----:B0-----:R-:W-:-:S05]  /*36e0*/  VIADDMNMX R0, R0, R5, 0x80, PT ;  /* 0x0000008000007446 */ /* 0x001fca0003800105 */
[----:B------:R-:W-:-:S04]  /*36f0*/  IMAD.SHL.U32 R0, R0, 0x4, RZ ;  /* 0x0000000400007824 */ /* 0x000fc800078e00ff */
[----:B------:R-:W-:-:S04]  /*3700*/  IMAD.WIDE R18, R0, 0x4, RZ ;  /* 0x0000000400127825 */ /* 0x000fc800078e02ff */
[----:B------:R-:W-:Y:S02]  /*3710*/  IMAD.MOV.U32 R4, RZ, RZ, R18 ;  /* 0x000000ffff047224 */ /* 0x000fe400078e0012 */
[----:B-1----:R-:W-:-:S07]  /*3720*/  IMAD.MOV.U32 R5, RZ, RZ, R19 ;  /* 0x000000ffff057224 */ /* 0x002fce00078e0013 */
[----:B------:R-:W-:-:S07]  /*3730*/  LEPC R20, `(.L_x_146) ;  /* 0x000000001014794e */ /* 0x000fce0000000000 */
[----:B--2--5:R-:W-:Y:S05]  /*3740*/  CALL.ABS.NOINC R6 ;  /* 0x0000000006007343 */ /* 0x024fea0003c00000 */
.L_x_146:
[----:B------:R-:W0:Y:S01]  /*3750*/  LDC.64 R2, c[0x4][R2] ;  /* 0x0100000002027b82 */ /* 0x000e220000000a00 */
[----:B------:R-:W-:Y:S02]  /*3760*/  IMAD.MOV.U32 R4, RZ, RZ, R18 ;  /* 0x000000ffff047224 */ /* 0x000fe400078e0012 */
[----:B------:R-:W-:-:S07]  /*3770*/  IMAD.MOV.U32 R5, RZ, RZ, R19 ;  /* 0x000000ffff057224 */ /* 0x000fce00078e0013 */
[----:B------:R-:W-:-:S07]  /*3780*/  LEPC R20, `(.L_x_147) ;  /* 0x000000001014794e */ /* 0x000fce0000000000 */
[----:B0-----:R-:W-:Y:S05]  /*3790*/  CALL.ABS.NOINC R2 ;  /* 0x0000000002007343 */ /* 0x001fea0003c00000 */
.L_x_147:
[----:B------:R-:W2:Y:S01]  /*37a0*/  LDG.E R0, desc[UR36][R16.64] ;  /* 0x0000002410007981 */ /* 0x000ea2000c1e1900 */
[----:B------:R-:W-:Y:S01]  /*37b0*/  FMUL R22, RZ, R22 ;  /* 0x00000016ff167220 */ /* 0x000fe20000400000 */
[----:B------:R-:W-:-:S03]  /*37c0*/  IADD3 R31, PT, PT, R31, 0x100, RZ ;  /* 0x000001001f1f7810 */ /* 0x000fc60007ffe0ff */
[----:B--2---:R-:W-:-:S05]  /*37d0*/  FFMA R23, R23, R22, R0 ;  /* 0x0000001617177223 */ /* 0x004fca0000000000 */
[----:B------:R0:W-:Y:S02]  /*37e0*/  STG.E desc[UR36][R16.64], R23 ;  /* 0x0000001710007986 */ /* 0x0001e4000c101924 */
.L_x_143:
[----:B------:R-:W-:-:S13]  /*37f0*/  LOP3.LUT P0, RZ, R32, 0x80, RZ, 0xc0, !PT ;  /* 0x0000008020ff7812 */ /* 0x000fda000780c0ff */
[----:B------:R-:W-:Y:S05]  /*3800*/  @P0 EXIT ;  /* 0x000000000000094d */ /* 0x000fea0003800000 */
[----:B-1----:R-:W1:Y:S01]  /*3810*/  LDC.64 R2, c[0x0][0x3b0] ;  /* 0x0000ec00ff027b82 */ /* 0x002e620000000a00 */
[C---:B------:R-:W-:Y:S02]  /*3820*/  LEA.HI R25, R31.reuse, R25, RZ, 0x19 ;  /* 0x000000191f197211 */ /* 0x040fe400078fc8ff */
[----:B------:R-:W-:-:S05]  /*3830*/  LEA.HI R5, R31, R24, RZ, 0x19 ;  /* 0x000000181f057211 */ /* 0x000fca00078fc8ff */
[----:B------:R-:W2:Y:S01]  /*3840*/  LDC.64 R6, c[0x0][0x3b8] ;  /* 0x0000ee00ff067b82 */ /* 0x000ea20000000a00 */
[----:B-1----:R-:W-:-:S06]  /*3850*/  IMAD.WIDE.U32 R2, R25, 0x4, R2 ;  /* 0x0000000419027825 */ /* 0x002fcc00078e0002 */
[----:B------:R1:W5:Y:S01]  /*3860*/  LDG.E R2, desc[UR36][R2.64] ;  /* 0x0000002402027981 */ /* 0x000362000c1e1900 */
[----:B--2---:R-:W-:Y:S02]  /*3870*/  IMAD.WIDE R6, R5, 0x4, R6 ;  /* 0x0000000405067825 */ /* 0x004fe400078e0206 */
[----:B------:R-:W2:Y:S03]  /*3880*/  LDC R5, c[0x0][0x3a0] ;  /* 0x0000e800ff057b82 */ /* 0x000ea60000000800 */
[----:B------:R1:W5:Y:S01]  /*3890*/  LDG.E R24, desc[UR36][R6.64] ;  /* 0x0000002406187981 */ /* 0x000362000c1e1900 */
[----:B------:R-:W-:Y:S01]  /*38a0*/  MOV R22, 0x8 ;  /* 0x0000000800167802 */ /* 0x000fe20000000f00 */
[----:B------:R-:W-:-:S03]  /*38b0*/  IMAD.MOV R0, RZ, RZ, -R31 ;  /* 0x000000ffff007224 */ /* 0x000fc600078e0a1f */
[----:B------:R1:W3:Y:S02]  /*38c0*/  LDC.64 R8, c[0x4][R22] ;  /* 0x0100000016087b82 */ /* 0x0002e40000000a00 */
[----:B--2---:R-:W-:-:S05]  /*38d0*/  VIADDMNMX R0, R0, R5, 0x80, PT ;  /* 0x0000008000007446 */ /* 0x004fca0003800105 */
[----:B------:R-:W-:-:S04]  /*38e0*/  IMAD.SHL.U32 R0, R0, 0x4, RZ ;  /* 0x0000000400007824 */ /* 0x000fc800078e00ff */
[----:B------:R-:W-:-:S04]  /*38f0*/  IMAD.WIDE R18, R0, 0x4, RZ ;  /* 0x0000000400127825 */ /* 0x000fc800078e02ff */
[----:B------:R-:W-:Y:S02]  /*3900*/  IMAD.MOV.U32 R4, RZ, RZ, R18 ;  /* 0x000000ffff047224 */ /* 0x000fe400078e0012 */
[----:B-1-3--:R-:W-:-:S07]  /*3910*/  IMAD.MOV.U32 R5, RZ, RZ, R19 ;  /* 0x000000ffff057224 */ /* 0x00afce00078e0013 */
[----:B------:R-:W-:-:S07]  /*3920*/  LEPC R20, `(.L_x_148) ;  /* 0x000000001014794e */ /* 0x000fce0000000000 */
[----:B0----5:R-:W-:Y:S05]  /*3930*/  CALL.ABS.NOINC R8 ;  /* 0x0000000008007343 */ /* 0x021fea0003c00000 */
.L_x_148:
[----:B------:R-:W0:Y:S01]  /*3940*/  LDC.64 R22, c[0x4][R22] ;  /* 0x0100000016167b82 */ /* 0x000e220000000a00 */
[----:B------:R-:W-:Y:S02]  /*3950*/  IMAD.MOV.U32 R4, RZ, RZ, R18 ;  /* 0x000000ffff047224 */ /* 0x000fe400078e0012 */
[----:B------:R-:W-:-:S07]  /*3960*/  IMAD.MOV.U32 R5, RZ, RZ, R19 ;  /* 0x000000ffff057224 */ /* 0x000fce00078e0013 */
[----:B------:R-:W-:-:S07]  /*3970*/  LEPC R20, `(.L_x_149) ;  /* 0x000000001014794e */ /* 0x000fce0000000000 */
[----:B0-----:R-:W-:Y:S05]  /*3980*/  CALL.ABS.NOINC R22 ;  /* 0x0000000016007343 */ /* 0x001fea0003c00000 */
.L_x_149:
[----:B------:R-:W2:Y:S01]  /*3990*/  LDG.E R3, desc[UR36][R16.64] ;  /* 0x0000002410037981 */ /* 0x000ea2000c1e1900 */
[----:B------:R-:W-:-:S04]  /*39a0*/  FMUL R0, RZ, R2 ;  /* 0x00000002ff007220 */ /* 0x000fc80000400000 */
[----:B--2---:R-:W-:-:S05]  /*39b0*/  FFMA R3, R24, R0, R3 ;  /* 0x0000000018037223 */ /* 0x004fca0000000003 */
[----:B------:R-:W-:Y:S01]  /*39c0*/  STG.E desc[UR36][R16.64], R3 ;  /* 0x0000000310007986 */ /* 0x000fe2000c101924 */
[----:B------:R-:W-:Y:S05]  /*39d0*/  EXIT ;  /* 0x000000000000794d */ /* 0x000fea0003800000 */
.L_x_69:
[----:B------:R-:W-:Y:S02]  /*39e0*/  VIADD R32, R32, 0xffffffff ;  /* 0xffffffff20207836 */ /* 0x000fe40000000000 */
[----:B------:R-:W-:-:S03]  /*39f0*/  HFMA2 R31, -RZ, RZ, 0, 0 ;  /* 0x00000000ff1f7431 */ /* 0x000fc600000001ff */
        /* <DEDUP_REMOVED lines=8> */
.L_x_167:
        /* <DEDUP_REMOVED lines=12> */
[----:B------:R-:W-:-:S04]  /*3b40*/  VIADD R28, R28, 0x8 ;  /* 0x000000081c1c7836 */ /* 0x000fc80000000000 */
[----:B------:R-:W-:Y:S01]  /*3b50*/  IMAD.SHL.U32 R0, R0, 0x4, RZ ;  /* 0x0000000400007824 */ /* 0x000fe200078e00ff */
[----:B------:R-:W-:-:S03]  /*3b60*/  ISETP.NE.AND P0, PT, R28, R29, PT ;  /* 0x0000001d1c00720c */ /* 0x000fc60003f05270 */
[----:B------:R-:W-:Y:S01]  /*3b70*/  IMAD.WIDE R18, R0, 0x4, RZ ;  /* 0x0000000400127825 */ /* 0x000fe200078e02ff */
[----:B------:R-:W-:-:S03]  /*3b80*/  P2R R33, PR, RZ, 0x1 ;  /* 0x00000001ff217803 */ /* 0x000fc60000000000 */
[----:B------:R-:W-:Y:S02]  /*3b90*/  IMAD.MOV.U32 R4, RZ, RZ, R18 ;  /* 0x000000ffff047224 */ /* 0x000fe400078e0012 */
[----:B-1----:R-:W-:-:S07]  /*3ba0*/  IMAD.MOV.U32 R5, RZ, RZ, R19 ;  /* 0x000000ffff057224 */ /* 0x002fce00078e0013 */
[----:B------:R-:W-:-:S07]  /*3bb0*/  LEPC R20, `(.L_x_151) ;  /* 0x000000001014794e */ /* 0x000fce0000000000 */
[----:B--2--5:R-:W-:Y:S05]  /*3bc0*/  CALL.ABS.NOINC R6 ;  /* 0x0000000006007343 */ /* 0x024fea0003c00000 */
.L_x_151:
[----:B------:R0:W1:Y:S01]  /*3bd0*/  LDC.64 R6, c[0x4][R2] ;  /* 0x0100000002067b82 */ /* 0x0000620000000a00 */
[----:B------:R-:W-:Y:S01]  /*3be0*/  IMAD.MOV.U32 R4, RZ, RZ, R18 ;  /* 0x000000ffff047224 */ /* 0x000fe200078e0012 */
[----:B------:R-:W-:-:S07]  /*3bf0*/  MOV R5, R19 ;  /* 0x0000001300057202 */ /* 0x000fce0000000f00 */
[----:B------:R-:W-:-:S07]  /*3c00*/  LEPC R20, `(.L_x_152) ;  /* 0x000000001014794e */ /* 0x000fce0000000000 */
[----:B01----:R-:W-:Y:S05]  /*3c10*/  CALL.ABS.NOINC R6 ;  /* 0x0000000006007343 */ /* 0x003fea0003c00000 */
.L_x_152:
        /* <DEDUP_REMOVED lines=14> */
[----:B------:R-:W-:Y:S02]  /*3d00*/  IMAD.MOV.U32 R4, RZ, RZ, R18 ;  /* 0x000000ffff047224 */ /* 0x000fe400078e0012 */
[----:B0-----:R-:W-:-:S07]  /*3d10*/  IMAD.MOV.U32 R5, RZ, RZ, R19 ;  /* 0x000000ffff057224 */ /* 0x001fce00078e0013 */
[----:B------:R-:W-:-:S07]  /*3d20*/  LEPC R20, `(.L_x_153) ;  /* 0x000000001014794e */ /* 0x000fce0000000000 */
[----:B-1---5:R-:W-:Y:S05]  /*3d30*/  CALL.ABS.NOINC R6 ;  /* 0x0000000006007343 */ /* 0x022fea0003c00000 */
.L_x_153:
[----:B------:R0:W1:Y:S01]  /*3d40*/  LDC.64 R6, c[0x4][R2] ;  /* 0x0100000002067b82 */ /* 0x0000620000000a00 */
[----:B------:R-:W-:Y:S02]  /*3d50*/  IMAD.MOV.U32 R4, RZ, RZ, R18 ;  /* 0x000000ffff047224 */ /* 0x000fe400078e0012 */
[----:B------:R-:W-:-:S07]  /*3d60*/  IMAD.MOV.U32 R5, RZ, RZ, R19 ;  /* 0x000000ffff057224 */ /* 0x000fce00078e0013 */
[----:B------:R-:W-:-:S07]  /*3d70*/  LEPC R20, `(.L_x_154) ;  /* 0x000000001014794e */ /* 0x000fce0000000000 */
[----:B01----:R-:W-:Y:S05]  /*3d80*/  CALL.ABS.NOINC R6 ;  /* 0x0000000006007343 */ /* 0x003fea0003c00000 */
.L_x_154:
[----:B------:R-:W2:Y:S01]  /*3d90*/  LDG.E R5, desc[UR36][R16.64] ;  /* 0x0000002410057981 */ /* 0x000ea2000c1e1900 */
[----:B------:R-:W0:Y:S01]  /*3da0*/  LDC.64 R8, c[0x0][0x3b0] ;  /* 0x0000ec00ff087b82 */ /* 0x000e220000000a00 */
[----:B------:R-:W-:Y:S01]  /*3db0*/  FMUL R3, RZ, R35 ;  /* 0x00000023ff037220 */ /* 0x000fe20000400000 */
[----:B------:R-:W-:-:S05]  /*3dc0*/  IADD3 R7, PT, PT, R27, 0x2, RZ ;  /* 0x000000021b077810 */ /* 0x000fca0007ffe0ff */
        /* <DEDUP_REMOVED lines=14> */
.L_x_155:
[----:B------:R0:W1:Y:S01]  /*3eb0*/  LDC.64 R6, c[0x4][R2] ;  /* 0x0100000002067b82 */ /* 0x0000620000000a00 */
[----:B------:R-:W-:Y:S02]  /*3ec0*/  IMAD.MOV.U32 R4, RZ, RZ, R18 ;  /* 0x000000ffff047224 */ /* 0x000fe400078e0012 */
[----:B------:R-:W-:-:S07]  /*3ed0*/  IMAD.MOV.U32 R5, RZ, RZ, R19 ;  /* 0x000000ffff057224 */ /* 0x000fce00078e0013 */
[----:B------:R-:W-:-:S07]  /*3ee0*/  LEPC R20, `(.L_x_156) ;  /* 0x000000001014794e */ /* 0x000fce0000000000 */
[----:B01----:R-:W-:Y:S05]  /*3ef0*/  CALL.ABS.NOINC R6 ;  /* 0x0000000006007343 */ /* 0x003fea0003c00000 */
.L_x_156:
        /* <DEDUP_REMOVED lines=9> */
[----:B------:R-:W-:Y:S01]  /*3f90*/  HFMA2 R5, -RZ, RZ, 0, 7.62939453125e-06 ;  /* 0x00000080ff057431 */ /* 0x000fe200000001ff */
[----:B------:R0:W1:Y:S04]  /*3fa0*/  LDC.64 R6, c[0x4][R2] ;  /* 0x0100000002067b82 */ /* 0x0000680000000a00 */
[----:B------:R-:W-:-:S05]  /*3fb0*/  VIADDMNMX R0, R26, 0xfffffe80, R5, PT ;  /* 0xfffffe801a007846 */ /* 0x000fca0003800105 */
[----:B------:R-:W-:-:S04]  /*3fc0*/  IMAD.SHL.U32 R0, R0, 0x4, RZ ;  /* 0x0000000400007824 */ /* 0x000fc800078e00ff */
[----:B------:R-:W-:-:S04]  /*3fd0*/  IMAD.WIDE R18, R0, 0x4, RZ ;  /* 0x0000000400127825 */ /* 0x000fc800078e02ff */
[----:B------:R-:W-:Y:S02]  /*3fe0*/  IMAD.MOV.U32 R4, RZ, RZ, R18 ;  /* 0x000000ffff047224 */ /* 0x000fe400078e0012 */
[----:B0-----:R-:W-:-:S07]  /*3ff0*/  IMAD.MOV.U32 R5, RZ, RZ, R19 ;  /* 0x000000ffff057224 */ /* 0x001fce00078e0013 */
[----:B------:R-:W-:-:S07]  /*4000*/  LEPC R20, `(.L_x_157) ;  /* 0x000000001014794e */ /* 0x000fce0000000000 */
[----:B-1---5:R-:W-:Y:S05]  /*4010*/  CALL.ABS.NOINC R6 ;  /* 0x0000000006007343 */ /* 0x022fea0003c00000 */
.L_x_157:
[----:B------:R0:W1:Y:S01]  /*4020*/  LDC.64 R6, c[0x4][R2] ;  /* 0x0100000002067b82 */ /* 0x0000620000000a00 */
[----:B------:R-:W-:Y:S02]  /*4030*/  IMAD.MOV.U32 R4, RZ, RZ, R18 ;  /* 0x000000ffff047224 */ /* 0x000fe400078e0012 */
[----:B------:R-:W-:-:S07]  /*4040*/  IMAD.MOV.U32 R5, RZ, RZ, R19 ;  /* 0x000000ffff057224 */ /* 0x000fce00078e0013 */
[----:B------:R-:W-:-:S07]  /*4050*/  LEPC R20, `(.L_x_158) ;  /* 0x000000001014794e */ /* 0x000fce0000000000 */
[----:B01----:R-:W-:Y:S05]  /*4060*/  CALL.ABS.NOINC R6 ;  /* 0x0000000006007343 */ /* 0x003fea0003c00000 */
.L_x_158:
        /* <DEDUP_REMOVED lines=11> */
[----:B------:R-:W-:-:S04]  /*4120*/  VIADDMNMX R0, R26, 0xfffffe00, R5, PT ;  /* 0xfffffe001a007846 */ /* 0x000fc80003800105 */
[----:B------:R-:W-:-:S05]  /*4130*/  SHF.L.U32 R0, R0, 0x2, RZ ;  /* 0x0000000200007819 */ /* 0x000fca00000006ff */
[----:B------:R-:W-:-:S04]  /*4140*/  IMAD.WIDE R18, R0, 0x4, RZ ;  /* 0x0000000400127825 */ /* 0x000fc800078e02ff */
[----:B------:R-:W-:Y:S02]  /*4150*/  IMAD.MOV.U32 R4, RZ, RZ, R18 ;  /* 0x000000ffff047224 */ /* 0x000fe400078e0012 */
[----:B0-----:R-:W-:-:S07]  /*4160*/  IMAD.MOV.U32 R5, RZ, RZ, R19 ;  /* 0x000000ffff057224 */ /* 0x001fce00078e0013 */
[----:B------:R-:W-:-:S07]  /*4170*/  LEPC R20, `(.L_x_159) ;  /* 0x000000001014794e */ /* 0x000fce0000000000 */
[----:B-1---5:R-:W-:Y:S05]  /*4180*/  CALL.ABS.NOINC R6 ;  /* 0x0000000006007343 */ /* 0x022fea0003c00000 */
.L_x_159:
[----:B------:R0:W1:Y:S01]  /*4190*/  LDC.64 R6, c[0x4][R2] ;  /* 0x0100000002067b82 */ /* 0x0000620000000a00 */
[----:B------:R-:W-:Y:S02]  /*41a0*/  IMAD.MOV.U32 R4, RZ, RZ, R18 ;  /* 0x000000ffff047224 */ /* 0x000fe400078e0012 */
[----:B------:R-:W-:-:S07]  /*41b0*/  IMAD.MOV.U32 R5, RZ, RZ, R19 ;  /* 0x000000ffff057224 */ /* 0x000fce00078e0013 */
[----:B------:R-:W-:-:S07]  /*41c0*/  LEPC R20, `(.L_x_160) ;  /* 0x000000001014794e */ /* 0x000fce0000000000 */
[----:B01----:R-:W-:Y:S05]  /*41d0*/  CALL.ABS.NOINC R6 ;  /* 0x0000000006007343 */ /* 0x003fea0003c00000 */
.L_x_160:
        /* <DEDUP_REMOVED lines=18> */
.L_x_161:
[----:B------:R0:W1:Y:S01]  /*4300*/  LDC.64 R6, c[0x4][R2] ;  /* 0x0100000002067b82 */ /* 0x0000620000000a00 */
[----:B------:R-:W-:Y:S02]  /*4310*/  IMAD.MOV.U32 R4, RZ, RZ, R18 ;  /* 0x000000ffff047224 */ /* 0x000fe400078e0012 */
[----:B------:R-:W-:-:S07]  /*4320*/  IMAD.MOV.U32 R5, RZ, RZ, R19 ;  /* 0x000000ffff057224 */ /* 0x000fce00078e0013 */
[----:B------:R-:W-:-:S07]  /*4330*/  LEPC R20, `(.L_x_162) ;  /* 0x000000001014794e */ /* 0x000fce0000000000 */
[----:B01----:R-:W-:Y:S05]  /*4340*/  CALL.ABS.NOINC R6 ;  /* 0x0000000006007343 */ /* 0x003fea0003c00000 */
.L_x_162:
        /* <DEDUP_REMOVED lines=18> */
.L_x_163:
[----:B------:R0:W1:Y:S01]  /*4470*/  LDC.64 R6, c[0x4][R2] ;  /* 0x0100000002067b82 */ /* 0x0000620000000a00 */
[----:B------:R-:W-:Y:S02]  /*4480*/  IMAD.MOV.U32 R4, RZ, RZ, R18 ;  /* 0x000000ffff047224 */ /* 0x000fe400078e0012 */
[----:B------:R-:W-:-:S07]  /*4490*/  IMAD.MOV.U32 R5, RZ, RZ, R19 ;  /* 0x000000ffff057224 */ /* 0x000fce00078e0013 */
[----:B------:R-:W-:-:S07]  /*44a0*/  LEPC R20, `(.L_x_164) ;  /* 0x000000001014794e */ /* 0x000fce0000000000 */
[----:B01----:R-:W-:Y:S05]  /*44b0*/  CALL.ABS.NOINC R6 ;  /* 0x0000000006007343 */ /* 0x003fea0003c00000 */
.L_x_164:
        /* <DEDUP_REMOVED lines=18> */
.L_x_165:
[----:B------:R-:W0:Y:S01]  /*45e0*/  LDC.64 R2, c[0x4][R2] ;  /* 0x0100000002027b82 */ /* 0x000e220000000a00 */
[----:B------:R-:W-:Y:S01]  /*45f0*/  MOV R4, R18 ;  /* 0x0000001200047202 */ /* 0x000fe20000000f00 */
[----:B------:R-:W-:-:S07]  /*4600*/  IMAD.MOV.U32 R5, RZ, RZ, R19 ;  /* 0x000000ffff057224 */ /* 0x000fce00078e0013 */
[----:B------:R-:W-:-:S07]  /*4610*/  LEPC R20, `(.L_x_166) ;  /* 0x000000001014794e */ /* 0x000fce0000000000 */
[----:B0-----:R-:W-:Y:S05]  /*4620*/  CALL.ABS.NOINC R2 ;  /* 0x0000000002007343 */ /* 0x001fea0003c00000 */
.L_x_166:
        /* <DEDUP_REMOVED lines=8> */
.L_x_150:
[----:B------:R-:W-:-:S13]  /*46b0*/  LOP3.LUT P0, R0, R30, 0x7, RZ, 0xc0, !PT ;  /* 0x000000071e007812 */ /* 0x000fda000780c0ff */
[----:B------:R-:W-:Y:S05]  /*46c0*/  @!P0 EXIT ;  /* 0x000000000000894d */ /* 0x000fea0003800000 */
[----:B------:R-:W-:-:S13]  /*46d0*/  ISETP.GE.U32.AND P0, PT, R0, 0x4, PT ;  /* 0x000000040000780c */ /* 0x000fda0003f06070 */
        /* <DEDUP_REMOVED lines=20> */
.L_x_169:
[----:B------:R0:W1:Y:S01]  /*4820*/  LDC.64 R6, c[0x4][R2] ;  /* 0x0100000002067b82 */ /* 0x0000620000000a00 */
[----:B------:R-:W-:Y:S01]  /*4830*/  IMAD.MOV.U32 R4, RZ, RZ, R18 ;  /* 0x000000ffff047224 */ /* 0x000fe200078e0012 */
[----:B------:R-:W-:-:S07]  /*4840*/  MOV R5, R19 ;  /* 0x0000001300057202 */ /* 0x000fce0000000f00 */
[----:B------:R-:W-:-:S07]  /*4850*/  LEPC R20, `(.L_x_170) ;  /* 0x000000001014794e */ /* 0x000fce0000000000 */
[----:B01----:R-:W-:Y:S05]  /*4860*/  CALL.ABS.NOINC R6 ;  /* 0x0000000006007343 */ /* 0x003fea0003c00000 */
.L_x_170:
        /* <DEDUP_REMOVED lines=23> */
.L_x_171:
[----:B------:R0:W1:Y:S01]  /*49e0*/  LDC.64 R6, c[0x4][R2] ;  /* 0x0100000002067b82 */ /* 0x0000620000000a00 */
[----:B------:R-:W-:Y:S02]  /*49f0*/  IMAD.MOV.U32 R4, RZ, RZ, R18 ;  /* 0x000000ffff047224 */ /* 0x000fe400078e0012 */
[----:B------:R-:W-:-:S07]  /*4a00*/  IMAD.MOV.U32 R5, RZ, RZ, R19 ;  /* 0x000000ffff057224 */ /* 0x000fce00078e0013 */
[----:B------:R-:W-:-:S07]  /*4a10*/  LEPC R20, `(.L_x_172) ;  /* 0x000000001014794e */ /* 0x000fce0000000000 */
[----:B01----:R-:W-:Y:S05]  /*4a20*/  CALL.ABS.NOINC R6 ;  /* 0x0000000006007343 */ /* 0x003fea0003c00000 */
.L_x_172:
[----:B------:R-:W2:Y:S01]  /*4a30*/  LDG.E R0, desc[UR36][R16.64] ;  /* 0x0000002410007981 */ /* 0x000ea2000c1e1900 */
[----:B------:R-:W0:Y:S01]  /*4a40*/  LDC.64 R8, c[0x0][0x3b0] ;  /* 0x0000ec00ff087b82 */ /* 0x000e220000000a00 */
[----:B------:R-:W-:Y:S01]  /*4a50*/  IADD3 R4, PT, PT, R31, 0x100, RZ ;  /* 0x000001001f047810 */ /* 0x000fe20007ffe0ff */
[----:B------:R-:W-:-:S03]  /*4a60*/  FMUL R22, RZ, R22 ;  /* 0x00000016ff167220 */ /* 0x000fc60000400000 */
[C---:B------:R-:W-:Y:S02]  /*4a70*/  LEA.HI R5, R4.reuse, R25, RZ, 0x19 ;  /* 0x0000001904057211 */ /* 0x040fe400078fc8ff */
[----:B------:R-:W-:Y:S01]  /*4a80*/  LEA.HI R7, R4, R24, RZ, 0x19 ;  /* 0x0000001804077211 */ /* 0x000fe200078fc8ff */
[----:B------:R-:W1:Y:S02]  /*4a90*/  LDC.64 R10, c[0x0][0x3b8] ;  /* 0x0000ee00ff0a7b82 */ /* 0x000e640000000a00 */
[----:B0-----:R-:W-:-:S06]  /*4aa0*/  IMAD.WIDE.U32 R8, R5, 0x4, R8 ;  /* 0x0000000405087825 */ /* 0x001fcc00078e0008 */
        /* <DEDUP_REMOVED lines=15> */
.L_x_173:
[----:B------:R0:W1:Y:S01]  /*4ba0*/  LDC.64 R6, c[0x4][R2] ;  /* 0x0100000002067b82 */ /* 0x0000620000000a00 */
[----:B------:R-:W-:Y:S02]  /*4bb0*/  IMAD.MOV.U32 R4, RZ, RZ, R18 ;  /* 0x000000ffff047224 */ /* 0x000fe400078e0012 */
[----:B------:R-:W-:-:S07]  /*4bc0*/  IMAD.MOV.U32 R5, RZ, RZ, R19 ;  /* 0x000000ffff057224 */ /* 0x000fce00078e0013 */
[----:B------:R-:W-:-:S07]  /*4bd0*/  LEPC R20, `(.L_x_174) ;  /* 0x000000001014794e */ /* 0x000fce0000000000 */
[----:B01----:R-:W-:Y:S05]  /*4be0*/  CALL.ABS.NOINC R6 ;  /* 0x0000000006007343 */ /* 0x003fea0003c00000 */
.L_x_174:
        /* <DEDUP_REMOVED lines=15> */
[----:B------:R-:W-:-:S04]  /*4ce0*/  IADD3 R0, PT, PT, -R4, RZ, RZ ;  /* 0x000000ff04007210 */ /* 0x000fc80007ffe1ff */
[----:B0-----:R-:W-:-:S05]  /*4cf0*/  VIADDMNMX R0, R0, R5, 0x80, PT ;  /* 0x0000008000007446 */ /* 0x001fca0003800105 */
[----:B------:R-:W-:-:S04]  /*4d00*/  IMAD.SHL.U32 R0, R0, 0x4, RZ ;  /* 0x0000000400007824 */ /* 0x000fc800078e00ff */
[----:B------:R-:W-:-:S04]  /*4d10*/  IMAD.WIDE R18, R0, 0x4, RZ ;  /* 0x0000000400127825 */ /* 0x000fc800078e02ff */
[----:B------:R-:W-:Y:S02]  /*4d20*/  IMAD.MOV.U32 R4, RZ, RZ, R18 ;  /* 0x000000ffff047224 */ /* 0x000fe400078e0012 */
[----:B-1----:R-:W-:-:S07]  /*4d30*/  IMAD.MOV.U32 R5, RZ, RZ, R19 ;  /* 0x000000ffff057224 */ /* 0x002fce00078e0013 */
[----:B------:R-:W-:-:S07]  /*4d40*/  LEPC R20, `(.L_x_175) ;  /* 0x000000001014794e */ /* 0x000fce0000000000 */
[----:B--2--5:R-:W-:Y:S05]  /*4d50*/  CALL.ABS.NOINC R6 ;  /* 0x0000000006007343 */ /* 0x024fea0003c00000 */
.L_x_175:
[----:B------:R-:W0:Y:S01]  /*4d60*/  LDC.64 R2, c[0x4][R2] ;  /* 0x0100000002027b82 */ /* 0x000e220000000a00 */
[----:B------:R-:W-:Y:S02]  /*4d70*/  IMAD.MOV.U32 R4, RZ, RZ, R18 ;  /* 0x000000ffff047224 */ /* 0x000fe400078e0012 */
[----:B------:R-:W-:-:S07]  /*4d80*/  IMAD.MOV.U32 R5, RZ, RZ, R19 ;  /* 0x000000ffff057224 */ /* 0x000fce00078e0013 */
[----:B------:R-:W-:-:S07]  /*4d90*/  LEPC R20, `(.L_x_176) ;  /* 0x000000001014794e */ /* 0x000fce0000000000 */
[----:B0-----:R-:W-:Y:S05]  /*4da0*/  CALL.ABS.NOINC R2 ;  /* 0x0000000002007343 */ /* 0x001fea0003c00000 */
.L_x_176:
[----:B------:R-:W2:Y:S01]  /*4db0*/  LDG.E R0, desc[UR36][R16.64] ;  /* 0x0000002410007981 */ /* 0x000ea2000c1e1900 */
[----:B------:R-:W-:Y:S01]  /*4dc0*/  FMUL R22, RZ, R22 ;  /* 0x00000016ff167220 */ /* 0x000fe20000400000 */
[----:B------:R-:W-:-:S03]  /*4dd0*/  VIADD R31, R31, 0x200 ;  /* 0x000002001f1f7836 */ /* 0x000fc60000000000 */
[----:B--2---:R-:W-:-:S05]  /*4de0*/  FFMA R23, R23, R22, R0 ;  /* 0x0000001617177223 */ /* 0x004fca0000000000 */
[----:B------:R0:W-:Y:S02]  /*4df0*/  STG.E desc[UR36][R16.64], R23 ;  /* 0x0000001710007986 */ /* 0x0001e4000c101924 */
.L_x_168:
[----:B------:R-:W-:-:S13]  /*4e00*/  LOP3.LUT P0, R30, R30, 0x3, RZ, 0xc0, !PT ;  /* 0x000000031e1e7812 */ /* 0x000fda000780c0ff */
[----:B------:R-:W-:Y:S05]  /*4e10*/  @!P0 EXIT ;  /* 0x000000000000894d */ /* 0x000fea0003800000 */
[----:B------:R-:W-:-:S13]  /*4e20*/  ISETP.NE.AND P0, PT, R30, 0x1, PT ;  /* 0x000000011e00780c */ /* 0x000fda0003f05270 */
[----:B------:R-:W-:Y:S05]  /*4e30*/  @!P0 BRA `(.L_x_177) ;  /* 0x0000000000e48947 */ /* 0x000fea0003800000 */
[----:B------:R-:W2:Y:S01]  /*4e40*/  LDC.64 R8, c[0x0][0x3b0] ;  /* 0x0000ec00ff087b82 */ /* 0x000ea20000000a00 */
[C---:B-1----:R-:W-:Y:S02]  /*4e50*/  LEA.HI R3, R31.reuse, R25, RZ, 0x19 ;  /* 0x000000191f037211 */ /* 0x042fe400078fc8ff */
[----:B------:R-:W-:-:S05]  /*4e60*/  LEA.HI R5, R31, R24, RZ, 0x19 ;  /* 0x000000181f057211 */ /* 0x000fca00078fc8ff */
[----:B------:R-:W1:Y:S01]  /*4e70*/  LDC.64 R10, c[0x0][0x3b8] ;  /* 0x0000ee00ff0a7b82 */ /* 0x000e620000000a00 */
[----:B--2---:R-:W-:-:S07]  /*4e80*/  IMAD.WIDE.U32 R8, R3, 0x4, R8 ;  /* 0x0000000403087825 */ /* 0x004fce00078e0008 */
[----:B------:R-:W2:Y:S01]  /*4e90*/  LDC R3, c[0x0][0x3a0] ;  /* 0x0000e800ff037b82 */ /* 0x000ea20000000800 */
[----:B------:R3:W5:Y:S01]  /*4ea0*/  LDG.E R22, desc[UR36][R8.64] ;  /* 0x0000002408167981 */ /* 0x000762000c1e1900 */
[----:B-1----:R-:W-:-:S05]  /*4eb0*/  IMAD.WIDE R10, R5, 0x4, R10 ;  /* 0x00000004050a7825 */ /* 0x002fca00078e020a */
[----:B0-----:R3:W5:Y:S01]  /*4ec0*/  LDG.E R23, desc[UR36][R10.64] ;  /* 0x000000240a177981 */ /* 0x001762000c1e1900 */
[----:B------:R-:W-:Y:S01]  /*4ed0*/  MOV R2, 0x8 ;  /* 0x0000000800027802 */ /* 0x000fe20000000f00 */
[----:B------:R-:W-:-:S03]  /*4ee0*/  IMAD.MOV R0, RZ, RZ, -R31 ;  /* 0x000000ffff007224 */ /* 0x000fc600078e0a1f */
[----:B------:R3:W0:Y:S02]  /*4ef0*/  LDC.64 R6, c[0x4][R2] ;  /* 0x0100000002067b82 */ /* 0x0006240000000a00 */
[----:B--2---:R-:W-:-:S04]  /*4f00*/  VIADDMNMX R0, R0, R3, 0x80, PT ;  /* 0x0000008000007446 */ /* 0x004fc80003800103 */
[----:B------:R-:W-:-:S05]  /*4f10*/  SHF.L.U32 R0, R0, 0x2, RZ ;  /* 0x0000000200007819 */ /* 0x000fca00000006ff */
[----:B------:R-:W-:-:S04]  /*4f20*/  IMAD.WIDE R18, R0, 0x4, RZ ;  /* 0x0000000400127825 */ /* 0x000fc800078e02ff */
[----:B------:R-:W-:Y:S02]  /*4f30*/  IMAD.MOV.U32 R4, RZ, RZ, R18 ;  /* 0x000000ffff047224 */ /* 0x000fe400078e0012 */
[----:B0--3--:R-:W-:-:S07]  /*4f40*/  IMAD.MOV.U32 R5, RZ, RZ, R19 ;  /* 0x000000ffff057224 */ /* 0x009fce00078e0013 */
[----:B------:R-:W-:-:S07]  /*4f50*/  LEPC R20, `(.L_x_178) ;  /* 0x000000001014794e */ /* 0x000fce0000000000 */
[----:B-----5:R-:W-:Y:S05]  /*4f60*/  CALL.ABS.NOINC R6 ;  /* 0x0000000006007343 */ /* 0x020fea0003c00000 */
.L_x_178:
[----:B------:R0:W1:Y:S01]  /*4f70*/  LDC.64 R6, c[0x4][R2] ;  /* 0x0100000002067b82 */ /* 0x0000620000000a00 */
[----:B------:R-:W-:Y:S02]  /*4f80*/  IMAD.MOV.U32 R4, RZ, RZ, R18 ;  /* 0x000000ffff047224 */ /* 0x000fe400078e0012 */
[----:B------:R-:W-:-:S07]  /*4f90*/  IMAD.MOV.U32 R5, RZ, RZ, R19 ;  /* 0x000000ffff057224 */ /* 0x000fce00078e0013 */
[----:B------:R-:W-:-:S07]  /*4fa0*/  LEPC R20, `(.L_x_179) ;  /* 0x000000001014794e */ /* 0x000fce0000000000 */
[----:B01----:R-:W-:Y:S05]  /*4fb0*/  CALL.ABS.NOINC R6 ;  /* 0x0000000006007343 */ /* 0x003fea0003c00000 */
.L_x_179:
        /* <DEDUP_REMOVED lines=19> */
[----:B------:R-:W-:Y:S01]  /*50f0*/  IMAD.MOV.U32 R5, RZ, RZ, R19 ;  /* 0x000000ffff057224 */ /* 0x000fe200078e0013 */
[----:B-1----:R-:W-:-:S07]  /*5100*/  MOV R4, R18 ;  /* 0x0000001200047202 */ /* 0x002fce0000000f00 */
[----:B------:R-:W-:-:S07]  /*5110*/  LEPC R20, `(.L_x_180) ;  /* 0x000000001014794e */ /* 0x000fce0000000000 */
[----:B--2--5:R-:W-:Y:S05]  /*5120*/  CALL.ABS.NOINC R6 ;  /* 0x0000000006007343 */ /* 0x024fea0003c00000 */
.L_x_180:
[----:B------:R-:W0:Y:S01]  /*5130*/  LDC.64 R2, c[0x4][R2] ;  /* 0x0100000002027b82 */ /* 0x000e220000000a00 */
[----:B------:R-:W-:Y:S02]  /*5140*/  IMAD.MOV.U32 R4, RZ, RZ, R18 ;  /* 0x000000ffff047224 */ /* 0x000fe400078e0012 */
[----:B------:R-:W-:-:S07]  /*5150*/  IMAD.MOV.U32 R5, RZ, RZ, R19 ;  /* 0x000000ffff057224 */ /* 0x000fce00078e0013 */
[----:B------:R-:W-:-:S07]  /*5160*/  LEPC R20, `(.L_x_181) ;  /* 0x000000001014794e */ /* 0x000fce0000000000 */
[----:B0-----:R-:W-:Y:S05]  /*5170*/  CALL.ABS.NOINC R2 ;  /* 0x0000000002007343 */ /* 0x001fea0003c00000 */
.L_x_181:
[----:B------:R-:W2:Y:S01]  /*5180*/  LDG.E R0, desc[UR36][R16.64] ;  /* 0x0000002410007981 */ /* 0x000ea2000c1e1900 */
[----:B------:R-:W-:Y:S01]  /*5190*/  FMUL R22, RZ, R22 ;  /* 0x00000016ff167220 */ /* 0x000fe20000400000 */
[----:B------:R-:W-:-:S03]  /*51a0*/  VIADD R31, R31, 0x100 ;  /* 0x000001001f1f7836 */ /* 0x000fc60000000000 */
[----:B--2---:R-:W-:-:S05]  /*51b0*/  FFMA R23, R23, R22, R0 ;  /* 0x0000001617177223 */ /* 0x004fca0000000000 */
[----:B------:R2:W-:Y:S02]  /*51c0*/  STG.E desc[UR36][R16.64], R23 ;  /* 0x0000001710007986 */ /* 0x0005e4000c101924 */
.L_x_177:
[----:B------:R-:W-:-:S13]  /*51d0*/  LOP3.LUT P0, RZ, R32, 0x80, RZ, 0xc0, !PT ;  /* 0x0000008020ff7812 */ /* 0x000fda000780c0ff */
[----:B------:R-:W-:Y:S05]  /*51e0*/  @P0 EXIT ;  /* 0x000000000000094d */ /* 0x000fea0003800000 */
[----:B-1----:R-:W1:Y:S01]  /*51f0*/  LDC.64 R2, c[0x0][0x3b0] ;  /* 0x0000ec00ff027b82 */ /* 0x002e620000000a00 */
[C---:B------:R-:W-:Y:S02]  /*5200*/  LEA.HI R25, R31.reuse, R25, RZ, 0x19 ;  /* 0x000000191f197211 */ /* 0x040fe400078fc8ff */
[----:B------:R-:W-:-:S05]  /*5210*/  LEA.HI R5, R31, R24, RZ, 0x19 ;  /* 0x000000181f057211 */ /* 0x000fca00078fc8ff */
[----:B------:R-:W3:Y:S01]  /*5220*/  LDC.64 R6, c[0x0][0x3b8] ;  /* 0x0000ee00ff067b82 */ /* 0x000ee20000000a00 */
[----:B-1----:R-:W-:-:S06]  /*5230*/  IMAD.WIDE.U32 R2, R25, 0x4, R2 ;  /* 0x0000000419027825 */ /* 0x002fcc00078e0002 */
[----:B------:R1:W5:Y:S01]  /*5240*/  LDG.E R2, desc[UR36][R2.64] ;  /* 0x0000002402027981 */ /* 0x000362000c1e1900 */
[----:B---3--:R-:W-:Y:S02]  /*5250*/  IMAD.WIDE R6, R5, 0x4, R6 ;  /* 0x0000000405067825 */ /* 0x008fe400078e0206 */
[----:B------:R-:W3:Y:S03]  /*5260*/  LDC R5, c[0x0][0x3a0] ;  /* 0x0000e800ff057b82 */ /* 0x000ee60000000800 */
[----:B------:R1:W5:Y:S01]  /*5270*/  LDG.E R24, desc[UR36][R6.64] ;  /* 0x0000002406187981 */ /* 0x000362000c1e1900 */
[----:B------:R-:W-:Y:S01]  /*5280*/  MOV R22, 0x8 ;  /* 0x0000000800167802 */ /* 0x000fe20000000f00 */
[----:B------:R-:W-:-:S03]  /*5290*/  IMAD.MOV R0, RZ, RZ, -R31 ;  /* 0x000000ffff007224 */ /* 0x000fc600078e0a1f */
[----:B------:R1:W4:Y:S02]  /*52a0*/  LDC.64 R8, c[0x4][R22] ;  /* 0x0100000016087b82 */ /* 0x0003240000000a00 */
[----:B---3--:R-:W-:-:S05]  /*52b0*/  VIADDMNMX R0, R0, R5, 0x80, PT ;  /* 0x0000008000007446 */ /* 0x008fca0003800105 */
[----:B------:R-:W-:-:S04]  /*52c0*/  IMAD.SHL.U32 R0, R0, 0x4, RZ ;  /* 0x0000000400007824 */ /* 0x000fc800078e00ff */
[----:B------:R-:W-:-:S04]  /*52d0*/  IMAD.WIDE R18, R0, 0x4, RZ ;  /* 0x0000000400127825 */ /* 0x000fc800078e02ff */
[----:B------:R-:W-:Y:S01]  /*52e0*/  IMAD.MOV.U32 R5, RZ, RZ, R19 ;  /* 0x000000ffff057224 */ /* 0x000fe200078e0013 */
[----:B-1--4-:R-:W-:-:S07]  /*52f0*/  MOV R4, R18 ;  /* 0x0000001200047202 */ /* 0x012fce0000000f00 */
[----:B------:R-:W-:-:S07]  /*5300*/  LEPC R20, `(.L_x_182) ;  /* 0x000000001014794e */ /* 0x000fce0000000000 */
[----:B0-2--5:R-:W-:Y:S05]  /*5310*/  CALL.ABS.NOINC R8 ;  /* 0x0000000008007343 */ /* 0x025fea0003c00000 */
.L_x_182:
[----:B------:R-:W0:Y:S01]  /*5320*/  LDC.64 R22, c[0x4][R22] ;  /* 0x0100000016167b82 */ /* 0x000e220000000a00 */
[----:B------:R-:W-:Y:S02]  /*5330*/  IMAD.MOV.U32 R4, RZ, RZ, R18 ;  /* 0x000000ffff047224 */ /* 0x000fe400078e0012 */
[----:B------:R-:W-:-:S07]  /*5340*/  IMAD.MOV.U32 R5, RZ, RZ, R19 ;  /* 0x000000ffff057224 */ /* 0x000fce00078e0013 */
[----:B------:R-:W-:-:S07]  /*5350*/  LEPC R20, `(.L_x_183) ;  /* 0x000000001014794e */ /* 0x000fce0000000000 */
[----:B0-----:R-:W-:Y:S05]  /*5360*/  CALL.ABS.NOINC R22 ;  /* 0x0000000016007343 */ /* 0x001fea0003c00000 */
.L_x_183:
[----:B------:R-:W2:Y:S01]  /*5370*/  LDG.E R3, desc[UR36][R16.64] ;  /* 0x0000002410037981 */ /* 0x000ea2000c1e1900 */
[----:B------:R-:W-:-:S04]  /*5380*/  FMUL R0, RZ, R2 ;  /* 0x00000002ff007220 */ /* 0x000fc80000400000 */
[----:B--2---:R-:W-:-:S05]  /*5390*/  FFMA R3, R24, R0, R3 ;  /* 0x0000000018037223 */ /* 0x004fca0000000003 */
[----:B------:R-:W-:Y:S01]  /*53a0*/  STG.E desc[UR36][R16.64], R3 ;  /* 0x0000000310007986 */ /* 0x000fe2000c101924 */
[----:B------:R-:W-:Y:S05]  /*53b0*/  EXIT ;  /* 0x000000000000794d */ /* 0x000fea0003800000 */
        .weak           $__internal_1_$__cuda_sm3x_div_rn_noftz_f32_slowpath
        .type           $__internal_1_$__cuda_sm3x_div_rn_noftz_f32_slowpath,@function
        .size           $__internal_1_$__cuda_sm3x_div_rn_noftz_f32_slowpath,($_Z21gemm_acim_with_scale_PKiS0_PfiiiiiPKfS3_b$__internal_accurate_pow - $__internal_1_$__cuda_sm3x_div_rn_noftz_f32_slowpath)
$__internal_1_$__cuda_sm3x_div_rn_noftz_f32_slowpath:
        /* <DEDUP_REMOVED lines=10> */
[----:B------:R-:W-:Y:S01]  /*5460*/  @!P0 MOV R6, RZ ;  /* 0x000000ff00068202 */ /* 0x000fe20000000f00 */
        /* <DEDUP_REMOVED lines=24> */
.L_x_185:
        /* <DEDUP_REMOVED lines=17> */
[----:B------:R-:W-:-:S04]  /*5700*/  LOP3.LUT R7, R7, 0xff, RZ, 0xc0, !PT ;  /* 0x000000ff07077812 */ /* 0x000fc800078ec0ff */
[----:B------:R-:W-:-:S05]  /*5710*/  IADD3 R10, PT, PT, R7, R6, RZ ;  /* 0x00000006070a7210 */ /* 0x000fca0007ffe0ff */
        /* <DEDUP_REMOVED lines=32> */
.L_x_192:
[----:B------:R-:W-:-:S04]  /*5920*/  LOP3.LUT R3, R3, 0x80000000, RZ, 0xc0, !PT ;  /* 0x8000000003037812 */ /* 0x000fc800078ec0ff */
[----:B------:R-:W-:Y:S01]  /*5930*/  LOP3.LUT R3, R3, 0x7f800000, RZ, 0xfc, !PT ;  /* 0x7f80000003037812 */ /* 0x000fe200078efcff */
[----:B------:R-:W-:Y:S06]  /*5940*/  BRA `(.L_x_193) ;  /* 0x0000000000047947 */ /* 0x000fec0003800000 */
.L_x_191:
[----:B------:R-:W-:-:S07]  /*5950*/  IMAD R3, R6, 0x800000, R3 ;  /* 0x0080000006037824 */ /* 0x000fce00078e0203 */
.L_x_193:
[----:B------:R-:W-:Y:S05]  /*5960*/  BSYNC.RECONVERGENT B3 ;  /* 0x0000000000037941 */ /* 0x000fea0003800200 */
.L_x_190:
[----:B------:R-:W-:Y:S05]  /*5970*/  BRA `(.L_x_194) ;  /* 0x0000000000207947 */ /* 0x000fea0003800000 */
.L_x_189:
[----:B------:R-:W-:-:S04]  /*5980*/  LOP3.LUT R3, R3, 0x80000000, R8, 0x48, !PT ;  /* 0x8000000003037812 */ /* 0x000fc800078e4808 */
[----:B------:R-:W-:Y:S01]  /*5990*/  LOP3.LUT R3, R3, 0x7f800000, RZ, 0xfc, !PT ;  /* 0x7f80000003037812 */ /* 0x000fe200078efcff */
[----:B------:R-:W-:Y:S06]  /*59a0*/  BRA `(.L_x_194) ;  /* 0x0000000000147947 */ /* 0x000fec0003800000 */
.L_x_188:
[----:B------:R-:W-:Y:S01]  /*59b0*/  LOP3.LUT R3, R3, 0x80000000, R8, 0x48, !PT ;  /* 0x8000000003037812 */ /* 0x000fe200078e4808 */
[----:B------:R-:W-:Y:S06]  /*59c0*/  BRA `(.L_x_194) ;  /* 0x00000000000c7947 */ /* 0x000fec0003800000 */
.L_x_187:
[----:B------:R-:W0:Y:S01]  /*59d0*/  MUFU.RSQ R3, -QNAN ;  /* 0xffc0000000037908 */ /* 0x000e220000001400 */
[----:B------:R-:W-:Y:S05]  /*59e0*/  BRA `(.L_x_194) ;  /* 0x0000000000047947 */ /* 0x000fea0003800000 */
.L_x_186:
[----:B------:R-:W-:-:S07]  /*59f0*/  FADD.FTZ R3, R0, R3 ;  /* 0x0000000300037221 */ /* 0x000fce0000010000 */
.L_x_194:
[----:B------:R-:W-:Y:S05]  /*5a00*/  BSYNC.RECONVERGENT B2 ;  /* 0x0000000000027941 */ /* 0x000fea0003800200 */
.L_x_184:
[----:B------:R-:W-:Y:S02]  /*5a10*/  HFMA2 R7, -RZ, RZ, 0, 0 ;  /* 0x00000000ff077431 */ /* 0x000fe400000001ff */
[----:B------:R-:W-:-:S04]  /*5a20*/  IMAD.MOV.U32 R6, RZ, RZ, R4 ;  /* 0x000000ffff067224 */ /* 0x000fc800078e0004 */
[----:B0-----:R-:W-:Y:S05]  /*5a30*/  RET.REL.NODEC R6 `(_Z21gemm_acim_with_scale_PKiS0_PfiiiiiPKfS3_b) ;  /* 0xffffffa406707950 */ /* 0x001fea0003c3ffff */
        .type           $_Z21gemm_acim_with_scale_PKiS0_PfiiiiiPKfS3_b$__internal_accurate_pow,@function
        .size           $_Z21gemm_acim_with_scale_PKiS0_PfiiiiiPKfS3_b$__internal_accurate_pow,(.L_x_300 - $_Z21gemm_acim_with_scale_PKiS0_PfiiiiiPKfS3_b$__internal_accurate_pow)
$_Z21gemm_acim_with_scale_PKiS0_PfiiiiiPKfS3_b$__internal_accurate_pow:
        /* <DEDUP_REMOVED lines=30> */
[----:B------:R-:W-:-:S03]  /*5c20*/  UMOV UR5, 0x3f624924 ;  /* 0x3f62492400057882 */ /* 0x000fc60000000000 */
[----:B------:R-:W-:Y:S01]  /*5c30*/  VIADD R11, R35, 0x100000 ;  /* 0x00100000230b7836 */ /* 0x000fe20000000000 */
[----:B------:R-:W-:Y:S02]  /*5c40*/  MOV R10, R34 ;  /* 0x00000022000a7202 */ /* 0x000fe40000000f00 */
        /* <DEDUP_REMOVED lines=11> */
[----:B------:R-:W-:-:S06]  /*5d00*/  DFMA R6, R36, R36, -R12 ;  /* 0x000000242406722b */ /* 0x000fcc000000080c */
[----:B------:R-:W-:Y:S01]  /*5d10*/  DADD R14, R14, -UR4 ;  /* 0x800000040e0e7e29 */ /* 0x000fe20008000000 */
[----:B------:R-:W-:Y:S01]  /*5d20*/  UMOV UR4, 0x0 ;  /* 0x0000000000047882 */ /* 0x000fe20000000000 */
[C---:B------:R-:W-:Y:S01]  /*5d30*/  DFMA R10, R36.reuse, R10, R6 ;  /* 0x0000000a240a722b */ /* 0x040fe20000000006 */
[----:B------:R-:W-:Y:S01]  /*5d40*/  UMOV UR5, 0x3ff00000 ;  /* 0x3ff0000000057882 */ /* 0x000fe20000000000 */
[----:B------:R-:W-:-:S08]  /*5d50*/  DMUL R6, R36, R12 ;  /* 0x0000000c24067228 */ /* 0x000fd00000000000 */
[----:B------:R-:W-:-:S08]  /*5d60*/  DFMA R8, R36, R12, -R6 ;  /* 0x0000000c2408722b */ /* 0x000fd00000000806 */
[----:B------:R-:W-:-:S08]  /*5d70*/  DFMA R8, R34, R12, R8 ;  /* 0x0000000c2208722b */ /* 0x000fd00000000008 */
[----:B------:R-:W-:Y:S02]  /*5d80*/  DFMA R8, R36, R10, R8 ;  /* 0x0000000a2408722b */ /* 0x000fe40000000008 */
[----:B------:R-:W-:-:S08]  /*5d90*/  DADD R10, R20, R14 ;  /* 0x00000000140a7229 */ /* 0x000fd0000000000e */
[----:B------:R-:W-:-:S08]  /*5da0*/  DADD R20, R20, -R10 ;  /* 0x0000000014147229 */ /* 0x000fd0000000080a */
[----:B------:R-:W-:Y:S02]  /*5db0*/  DADD R20, R14, R20 ;  /* 0x000000000e147229 */ /* 0x000fe40000000014 */
[----:B------:R-:W-:-:S08]  /*5dc0*/  DMUL R14, R10, R6 ;  /* 0x000000060a0e7228 */ /* 0x000fd00000000000 */
[----:B------:R-:W-:-:S08]  /*5dd0*/  DFMA R12, R10, R6, -R14 ;  /* 0x000000060a0c722b */ /* 0x000fd0000000080e */
[----:B------:R-:W-:Y:S01]  /*5de0*/  DFMA R8, R10, R8, R12 ;  /* 0x000000080a08722b */ /* 0x000fe2000000000c */
[----:B------:R-:W-:Y:S02]  /*5df0*/  IMAD.MOV.U32 R10, RZ, RZ, -0x105c611 ;  /* 0xfefa39efff0a7424 */ /* 0x000fe400078e00ff */
[----:B------:R-:W-:-:S05]  /*5e00*/  IMAD.MOV.U32 R11, RZ, RZ, 0x3fe62e42 ;  /* 0x3fe62e42ff0b7424 */ /* 0x000fca00078e00ff */
[----:B------:R-:W-:-:S08]  /*5e10*/  DFMA R20, R20, R6, R8 ;  /* 0x000000061414722b */ /* 0x000fd00000000008 */
        /* <DEDUP_REMOVED lines=19> */
[----:B------:R-:W-:-:S04]  /*5f50*/  SHF.L.U32 R8, R5, 0x1, RZ ;  /* 0x0000000105087819 */ /* 0x000fc800000006ff */
[----:B------:R-:W-:-:S03]  /*5f60*/  ISETP.GT.U32.AND P0, PT, R8, -0x2000001, PT ;  /* 0xfdffffff0800780c */ /* 0x000fc60003f04070 */
        /* <DEDUP_REMOVED lines=53> */
[----:B------:R-:W-:Y:S01]  /*62c0*/  IMAD R13, R6, 0x100000, R11 ;  /* 0x00100000060d7824 */ /* 0x000fe200078e020b */
[----:B------:R-:W-:Y:S01]  /*62d0*/  MOV R12, R10 ;  /* 0x0000000a000c7202 */ /* 0x000fe20000000f00 */
        /* <DEDUP_REMOVED lines=13> */
.L_x_195:
[----:B------:R-:W-:Y:S01]  /*63b0*/  DFMA R14, R14, R12, R12 ;  /* 0x0000000c0e0e722b */ /* 0x000fe2000000000c */
[----:B------:R-:W-:Y:S01]  /*63c0*/  IMAD.MOV.U32 R6, RZ, RZ, R32 ;  /* 0x000000ffff067224 */ /* 0x000fe200078e0020 */
[----:B------:R-:W-:Y:S01]  /*63d0*/  DSETP.NEU.AND P0, PT, |R12|, +INF , PT ;  /* 0x7ff000000c00742a */ /* 0x000fe20003f0d200 */
[----:B------:R-:W-:-:S07]  /*63e0*/  IMAD.MOV.U32 R7, RZ, RZ, 0x0 ;  /* 0x00000000ff077424 */ /* 0x000fce00078e00ff */
[----:B------:R-:W-:Y:S02]  /*63f0*/  FSEL R8, R12, R14, !P0 ;  /* 0x0000000e0c087208 */ /* 0x000fe40004000000 */
[----:B------:R-:W-:Y:S01]  /*6400*/  FSEL R9, R13, R15, !P0 ;  /* 0x0000000f0d097208 */ /* 0x000fe20004000000 */
[----:B------:R-:W-:Y:S06]  /*6410*/  RET.REL.NODEC R6 `(_Z21gemm_acim_with_scale_PKiS0_PfiiiiiPKfS3_b) ;  /* 0xffffff9806f87950 */ /* 0x000fec0003c3ffff */
.L_x_196:
        /* <DEDUP_REMOVED lines=14> */
.L_x_300:


//--------------------- .text._Z10gemm_acim_PKiS0_Piiiiiib --------------------------
	.section	.text._Z10gemm_acim_PKiS0_Piiiiiib,"ax",@progbits
	.align	128
        .global         _Z10gemm_acim_PKiS0_Piiiiiib
        .type           _Z10gemm_acim_PKiS0_Piiiiiib,@function
        .size           _Z10gemm_acim_PKiS0_Piiiiiib,(.L_x_302 - _Z10gemm_acim_PKiS0_Piiiiiib)
        .other          _Z10gemm_acim_PKiS0_Piiiiiib,@"STO_CUDA_ENTRY STV_DEFAULT"
_Z10gemm_acim_PKiS0_Piiiiiib:
.text._Z10gemm_acim_PKiS0_Piiiiiib:
        /* <DEDUP_REMOVED lines=22> */
[----:B------:R-:W-:Y:S01]  /*0160*/  IMAD R3, R22, UR9, R19 ;  /* 0x0000000916037c24 */ /* 0x000fe2000f8e0213 */
[----:B0-----:R-:W-:-:S03]  /*0170*/  UISETP.GE.AND UP0, UPT, UR38, 0x1, UPT ;  /* 0x000000012600788c */ /* 0x001fc6000bf06270 */
[----:B-1----:R-:W-:-:S06]  /*0180*/  IMAD.WIDE R16, R3, 0x4, R16 ;  /* 0x0000000403107825 */ /* 0x002fcc00078e0210 */
[----:B------:R-:W-:Y:S05]  /*0190*/  BRA.U !UP0, `(.L_x_197) ;  /* 0x0000002d08e47547 */ /* 0x000fea000b800000 */
[----:B------:R-:W0:Y:S02]  /*01a0*/  LDCU UR39, c[0x0][0x3a8] ;  /* 0x00007500ff2777ac */ /* 0x000e240008000800 */
[----:B0-----:R-:W-:-:S09]  /*01b0*/  UISETP.GE.AND UP0, UPT, UR39, 0x1, UPT ;  /* 0x000000012700788c */ /* 0x001fd2000bf06270 */
[----:B------:R-:W-:Y:S05]  /*01c0*/  BRA.U !UP0, `(.L_x_198) ;  /* 0x00000029084c7547 */ /* 0x000fea000b800000 */
[----:B------:R-:W0:Y:S01]  /*01d0*/  LDCU.U8 UR4, c[0x0][0x3ac] ;  /* 0x00007580ff0477ac */ /* 0x000e220008000000 */
[----:B------:R-:W1:Y:S01]  /*01e0*/  LDCU.64 UR36, c[0x0][0x358] ;  /* 0x00006b00ff2477ac */ /* 0x000e620008000a00 */
[----:B------:R-:W-:Y:S02]  /*01f0*/  UIADD3 UR38, UPT, UPT, UR38, -0x1, URZ ;  /* 0xffffffff26267890 */ /* 0x000fe4000fffe0ff */
[----:B------:R-:W-:Y:S02]  /*0200*/  UIADD3 UR41, UPT, UPT, UR39, -0x1, URZ ;  /* 0xffffffff27297890 */ /* 0x000fe4000fffe0ff */
[----:B0-----:R-:W-:-:S04]  /*0210*/  UPRMT UR4, UR4, 0x8880, URZ ;  /* 0x0000888004047896 */ /* 0x001fc800080000ff */
[----:B------:R-:W-:-:S09]  /*0220*/  UISETP.NE.AND UP0, UPT, UR4, URZ, UPT ;  /* 0x000000ff0400728c */ /* 0x000fd2000bf05270 */
[----:B-1----:R-:W-:Y:S05]  /*0230*/  BRA.U UP0, `(.L_x_199) ;  /* 0x0000000d00987547 */ /* 0x002fea000b800000 */
[----:B------:R-:W0:Y:S01]  /*0240*/  LDCU.64 UR4, c[0x0][0x380] ;  /* 0x00007000ff0477ac */ /* 0x000e220008000a00 */
[----:B------:R-:W-:Y:S01]  /*0250*/  IMAD.MOV.U32 R18, RZ, RZ, RZ ;  /* 0x000000ffff127224 */ /* 0x000fe200078e00ff */
[----:B------:R-:W1:Y:S01]  /*0260*/  LDCU UR6, c[0x0][0x3a0] ;  /* 0x00007400ff0677ac */ /* 0x000e620008000800 */
[----:B0-----:R-:W-:Y:S01]  /*0270*/  UIADD3 UR39, UP0, UPT, UR4, 0x10, URZ ;  /* 0x0000001004277890 */ /* 0x001fe2000ff1e0ff */
[----:B-1----:R-:W-:-:S03]  /*0280*/  IMAD.U32 R23, RZ, RZ, UR6 ;  /* 0x00000006ff177e24 */ /* 0x002fc6000f8e00ff */
[----:B------:R-:W-:-:S12]  /*0290*/  UIADD3.X UR40, UPT, UPT, URZ, UR5, URZ, UP0, !UPT ;  /* 0x00000005ff287290 */ /* 0x000fd800087fe4ff */
.L_x_217:
[----:B0-----:R-:W0:Y:S01]  /*02a0*/  LDCU UR4, c[0x0][0x3a0] ;  /* 0x00007400ff0477ac */ /* 0x001e220008000800 */
[----:B------:R-:W-:-:S04]  /*02b0*/  MOV R2, 0x8 ;  /* 0x0000000800027802 */ /* 0x000fc80000000f00 */
[----:B------:R1:W2:Y:S01]  /*02c0*/  LDC.64 R6, c[0x4][R2] ;  /* 0x0100000002067b82 */ /* 0x0002a20000000a00 */
[----:B0-----:R-:W-:Y:S01]  /*02d0*/  IADD3 R27, PT, PT, -R18, UR4, RZ ;  /* 0x00000004121b7c10 */ /* 0x001fe2000fffe1ff */
[----:B------:R-:W-:-:S03]  /*02e0*/  IMAD R26, R22, UR4, R18 ;  /* 0x00000004161a7c24 */ /* 0x000fc6000f8e0212 */
[----:B------:R-:W-:-:S05]  /*02f0*/  VIMNMX R0, PT, PT, R27, 0x80, PT ;  /* 0x000000801b007848 */ /* 0x000fca0003fe0100 */
[----:B------:R-:W-:-:S04]  /*0300*/  IMAD.SHL.U32 R0, R0, 0x4, RZ ;  /* 0x0000000400007824 */ /* 0x000fc800078e00ff */
[----:B------:R-:W-:-:S04]  /*0310*/  IMAD.WIDE R24, R0, 0x4, RZ ;  /* 0x0000000400187825 */ /* 0x000fc800078e02ff */
[----:B------:R-:W-:Y:S02]  /*0320*/  IMAD.MOV.U32 R4, RZ, RZ, R24 ;  /* 0x000000ffff047224 */ /* 0x000fe400078e0018 */
[----:B-1----:R-:W-:-:S07]  /*0330*/  IMAD.MOV.U32 R5, RZ, RZ, R25 ;  /* 0x000000ffff057224 */ /* 0x002fce00078e0019 */
[----:B------:R-:W-:-:S07]  /*0340*/  LEPC R20, `(.L_x_200) ;  /* 0x000000001014794e */ /* 0x000fce0000000000 */
[----:B--2---:R-:W-:Y:S05]  /*0350*/  CALL.ABS.NOINC R6 ;  /* 0x0000000006007343 */ /* 0x004fea0003c00000 */
.L_x_200:
[----:B------:R-:W0:Y:S01]  /*0360*/  LDC.64 R2, c[0x4][R2] ;  /* 0x0100000002027b82 */ /* 0x000e220000000a00 */
[----:B------:R-:W-:Y:S02]  /*0370*/  IMAD.MOV.U32 R4, RZ, RZ, R24 ;  /* 0x000000ffff047224 */ /* 0x000fe400078e0018 */
[----:B------:R-:W-:-:S07]  /*0380*/  IMAD.MOV.U32 R5, RZ, RZ, R25 ;  /* 0x000000ffff057224 */ /* 0x000fce00078e0019 */
[----:B------:R-:W-:-:S07]  /*0390*/  LEPC R20, `(.L_x_201) ;  /* 0x000000001014794e */ /* 0x000fce0000000000 */
[----:B0-----:R-:W-:Y:S05]  /*03a0*/  CALL.ABS.NOINC R2 ;  /* 0x0000000002007343 */ /* 0x001fea0003c00000 */
.L_x_201:
[----:B------:R-:W-:Y:S01]  /*03b0*/  ISETP.GE.AND P0, PT, R27, 0x1, PT ;  /* 0x000000011b00780c */ /* 0x000fe20003f06270 */
[----:B------:R-:W-:Y:S01]  /*03c0*/  BSSY.RECONVERGENT B0, `(.L_x_202) ;  /* 0x00000c4000007945 */ /* 0x000fe20003800200 */
[----:B------:R-:W-:-:S11]  /*03d0*/  IMAD.MOV.U32 R0, RZ, RZ, RZ ;  /* 0x000000ffff007224 */ /* 0x000fd600078e00ff */
[----:B------:R-:W-:Y:S05]  /*03e0*/  @!P0 BRA `(.L_x_203) ;  /* 0x0000000c00048947 */ /* 0x000fea0003800000 */
[----:B------:R-:W-:Y:S01]  /*03f0*/  VIMNMX R6, PT, PT, R23, 0x80, PT ;  /* 0x0000008017067848 */ /* 0x000fe20003fe0100 */
[----:B------:R-:W-:Y:S02]  /*0400*/  IMAD.MOV.U32 R7, RZ, RZ, RZ ;  /* 0x000000ffff077224 */ /* 0x000fe400078e00ff */
[----:B------:R-:W-:Y:S01]  /*0410*/  IMAD.MOV.U32 R0, RZ, RZ, RZ ;  /* 0x000000ffff007224 */ /* 0x000fe200078e00ff */
[----:B------:R-:W-:-:S04]  /*0420*/  VIMNMX R6, PT, PT, R6, 0x1, !PT ;  /* 0x0000000106067848 */ /* 0x000fc80007fe0100 */
[C---:B------:R-:W-:Y:S02]  /*0430*/  LOP3.LUT R8, R6.reuse, 0xf8, RZ, 0xc0, !PT ;  /* 0x000000f806087812 */ /* 0x040fe400078ec0ff */
[C---:B------:R-:W-:Y:S02]  /*0440*/  LOP3.LUT R14, R6.reuse, 0x7, RZ, 0xc0, !PT ;  /* 0x00000007060e7812 */ /* 0x040fe400078ec0ff */
[----:B------:R-:W-:Y:S01]  /*0450*/  LOP3.LUT R20, R6, 0x3, RZ, 0xc0, !PT ;  /* 0x0000000306147812 */ /* 0x000fe200078ec0ff */
[----:B------:R-:W-:-:S07]  /*0460*/  IMAD.MOV R9, RZ, RZ, -R8 ;  /* 0x000000ffff097224 */ /* 0x000fce00078e0a08 */
.L_x_216:
[----:B------:R-:W-:Y:S01]  /*0470*/  BSSY.RECONVERGENT B1, `(.L_x_204) ;  /* 0x00000b4000017945 */ /* 0x000fe20003800200 */
[----:B------:R-:W-:-:S07]  /*0480*/  IMAD.MOV.U32 R10, RZ, RZ, RZ ;  /* 0x000000ffff0a7224 */ /* 0x000fce00078e00ff */
.L_x_215:
[----:B------:R-:W-:Y:S01]  /*0490*/  ISETP.GE.AND P0, PT, R23, 0x8, PT ;  /* 0x000000081700780c */ /* 0x000fe20003f06270 */
[----:B------:R-:W-:Y:S01]  /*04a0*/  BSSY.RECONVERGENT B2, `(.L_x_205) ;  /* 0x0000045000027945 */ /* 0x000fe20003800200 */
[----:B------:R-:W-:Y:S02]  /*04b0*/  IMAD.MOV.U32 R15, RZ, RZ, RZ ;  /* 0x000000ffff0f7224 */ /* 0x000fe400078e00ff */
[----:B------:R-:W-:-:S09]  /*04c0*/  IMAD.MOV.U32 R11, RZ, RZ, RZ ;  /* 0x000000ffff0b7224 */ /* 0x000fd200078e00ff */
[----:B------:R-:W-:Y:S05]  /*04d0*/  @!P0 BRA `(.L_x_206) ;  /* 0x0000000400048947 */ /* 0x000fea0003800000 */
[----:B------:R-:W0:Y:S01]  /*04e0*/  LDC.64 R2, c[0x0][0x388] ;  /* 0x0000e200ff027b82 */ /* 0x000e220000000a00 */
[----:B------:R-:W1:Y:S01]  /*04f0*/  LDCU UR4, c[0x0][0x3a0] ;  /* 0x00007400ff0477ac */ /* 0x000e620008000800 */
[----:B------:R-:W-:Y:S01]  /*0500*/  BSSY.RECONVERGENT B3, `(.L_x_207) ;  /* 0x000003d000037945 */ /* 0x000fe20003800200 */
[----:B------:R-:W-:Y:S02]  /*0510*/  IMAD.MOV.U32 R11, RZ, RZ, RZ ;  /* 0x000000ffff0b7224 */ /* 0x000fe400078e00ff */
[----:B------:R-:W-:Y:S02]  /*0520*/  IMAD.MOV.U32 R12, RZ, RZ, R26 ;  /* 0x000000ffff0c7224 */ /* 0x000fe400078e001a */
[----:B------:R-:W-:Y:S02]  /*0530*/  IMAD.MOV.U32 R13, RZ, RZ, R9 ;  /* 0x000000ffff0d7224 */ /* 0x000fe400078e0009 */
[----:B-1----:R-:W-:-:S04]  /*0540*/  IMAD R5, R19, UR4, R18 ;  /* 0x0000000413057c24 */ /* 0x002fc8000f8e0212 */
[----:B0-----:R-:W-:-:S03]  /*0550*/  IMAD.WIDE R2, R5, 0x4, R2 ;  /* 0x0000000405027825 */ /* 0x001fc600078e0202 */
[----:B------:R-:W-:-:S05]  /*0560*/  IADD3 R4, P0, PT, R2, 0x10, RZ ;  /* 0x0000001002047810 */ /* 0x000fca0007f1e0ff */
[----:B------:R-:W-:-:S08]  /*0570*/  IMAD.X R5, RZ, RZ, R3, P0 ;  /* 0x000000ffff057224 */ /* 0x000fd000000e0603 */
.L_x_208:
        /* <DEDUP_REMOVED lines=9> */
[----:B------:R-:W4:Y:S04]  /*0610*/  LDG.E R24, desc[UR36][R2.64+-0x8] ;  /* 0xfffff82402187981 */ /* 0x000f28000c1e1900 */
[----:B------:R-:W4:Y:S04]  /*0620*/  LDG.E R28, desc[UR36][R2.64+-0x4] ;  /* 0xfffffc24021c7981 */ /* 0x000f28000c1e1900 */
[----:B------:R-:W4:Y:S04]  /*0630*/  LDG.E R27, desc[UR36][R4.64] ;  /* 0x00000024041b7981 */ /* 0x000f28000c1e1900 */
[----:B------:R-:W4:Y:S01]  /*0640*/  LDG.E R32, desc[UR36][R2.64+0x4] ;  /* 0x0000042402207981 */ /* 0x000f22000c1e1900 */
[----:B--2---:R-:W-:-:S02]  /*0650*/  SHF.R.U32.HI R25, RZ, R10, R25 ;  /* 0x0000000aff197219 */ /* 0x004fc40000011619 */
[----:B---3--:R-:W-:Y:S02]  /*0660*/  SHF.R.U32.HI R33, RZ, R10, R29 ;  /* 0x0000000aff217219 */ /* 0x008fe4000001161d */
[----:B------:R-:W2:Y:S01]  /*0670*/  LDG.E R29, desc[UR36][R2.64+0xc] ;  /* 0x00000c24021d7981 */ /* 0x000ea2000c1e1900 */
[-C--:B-----5:R-:W-:Y:S02]  /*0680*/  SHF.R.U32.HI R30, RZ, R7.reuse, R30 ;  /* 0x00000007ff1e7219 */ /* 0x0a0fe4000001161e */
[----:B----4-:R-:W-:Y:S02]  /*0690*/  SHF.R.U32.HI R31, RZ, R7, R36 ;  /* 0x00000007ff1f7219 */ /* 0x010fe40000011624 */
[----:B------:R-:W-:Y:S01]  /*06a0*/  LOP3.LUT R34, R30, 0x1, R25, 0x80, !PT ;  /* 0x000000011e227812 */ /* 0x000fe200078e8019 */
[----:B------:R-:W3:Y:S01]  /*06b0*/  LDG.E R36, desc[UR36][R2.64+0x8] ;  /* 0x0000082402247981 */ /* 0x000ee2000c1e1900 */
[----:B------:R-:W-:-:S03]  /*06c0*/  LOP3.LUT R35, R31, 0x1, R33, 0x80, !PT ;  /* 0x000000011f237812 */ /* 0x000fc600078e8021 */
[----:B------:R-:W4:Y:S04]  /*06d0*/  LDG.E R25, desc[UR36][R4.64+0x4] ;  /* 0x0000042404197981 */ /* 0x000f28000c1e1900 */
[----:B------:R-:W5:Y:S04]  /*06e0*/  LDG.E R30, desc[UR36][R2.64] ;  /* 0x00000024021e7981 */ /* 0x000f68000c1e1900 */
[----:B------:R-:W5:Y:S04]  /*06f0*/  LDG.E R33, desc[UR36][R4.64+0x8] ;  /* 0x0000082404217981 */ /* 0x000f68000c1e1900 */
[----:B------:R0:W5:Y:S01]  /*0700*/  LDG.E R31, desc[UR36][R4.64+0xc] ;  /* 0x00000c24041f7981 */ /* 0x000162000c1e1900 */
[----:B------:R-:W-:Y:S01]  /*0710*/  VIADD R13, R13, 0x8 ;  /* 0x000000080d0d7836 */ /* 0x000fe20000000000 */
[----:B------:R-:W-:-:S02]  /*0720*/  SHF.R.U32.HI R15, RZ, R10, R15 ;  /* 0x0000000aff0f7219 */ /* 0x000fc4000001160f */
[----:B------:R-:W-:Y:S02]  /*0730*/  SHF.R.U32.HI R21, RZ, R10, R21 ;  /* 0x0000000aff157219 */ /* 0x000fe40000011615 */
[-C--:B------:R-:W-:Y:S02]  /*0740*/  SHF.R.U32.HI R24, RZ, R7.reuse, R24 ;  /* 0x00000007ff187219 */ /* 0x080fe40000011618 */
[----:B------:R-:W-:Y:S02]  /*0750*/  SHF.R.U32.HI R28, RZ, R7, R28 ;  /* 0x00000007ff1c7219 */ /* 0x000fe4000001161c */
[----:B------:R-:W-:Y:S02]  /*0760*/  ISETP.NE.AND P0, PT, R13, RZ, PT ;  /* 0x000000ff0d00720c */ /* 0x000fe40003f05270 */
[----:B------:R-:W-:Y:S02]  /*0770*/  IADD3 R34, PT, PT, R35, R34, R11 ;  /* 0x0000002223227210 */ /* 0x000fe40007ffe00b */
[----:B------:R-:W-:-:S02]  /*0780*/  LOP3.LUT R15, R24, 0x1, R15, 0x80, !PT ;  /* 0x00000001180f7812 */ /* 0x000fc400078e800f */
[----:B------:R-:W-:Y:S02]  /*0790*/  LOP3.LUT R21, R28, 0x1, R21, 0x80, !PT ;  /* 0x000000011c157812 */ /* 0x000fe400078e8015 */
[----:B------:R-:W-:Y:S02]  /*07a0*/  SHF.R.U32.HI R27, RZ, R10, R27 ;  /* 0x0000000aff1b7219 */ /* 0x000fe4000001161b */
[----:B------:R-:W-:Y:S02]  /*07b0*/  SHF.R.U32.HI R32, RZ, R7, R32 ;  /* 0x00000007ff207219 */ /* 0x000fe40000011620 */
[----:B------:R-:W-:Y:S02]  /*07c0*/  IADD3 R15, PT, PT, R21, R15, R34 ;  /* 0x0000000f150f7210 */ /* 0x000fe40007ffe022 */
[----:B0-----:R-:W-:Y:S01]  /*07d0*/  IADD3 R4, P1, PT, R4, 0x20, RZ ;  /* 0x0000002004047810 */ /* 0x001fe20007f3e0ff */
[----:B------:R-:W-:-:S04]  /*07e0*/  VIADD R12, R12, 0x8 ;  /* 0x000000080c0c7836 */ /* 0x000fc80000000000 */
[----:B------:R-:W-:Y:S01]  /*07f0*/  IMAD.X R5, RZ, RZ, R5, P1 ;  /* 0x000000ffff057224 */ /* 0x000fe200008e0605 */
[-C--:B--2---:R-:W-:Y:S02]  /*0800*/  SHF.R.U32.HI R29, RZ, R7.reuse, R29 ;  /* 0x00000007ff1d7219 */ /* 0x084fe4000001161d */
[-C--:B---3--:R-:W-:Y:S02]  /*0810*/  SHF.R.U32.HI R36, RZ, R7.reuse, R36 ;  /* 0x00000007ff247219 */ /* 0x088fe40000011624 */
[----:B----4-:R-:W-:Y:S02]  /*0820*/  SHF.R.U32.HI R25, RZ, R10, R25 ;  /* 0x0000000aff197219 */ /* 0x010fe40000011619 */
[----:B-----5:R-:W-:Y:S02]  /*0830*/  SHF.R.U32.HI R30, RZ, R7, R30 ;  /* 0x00000007ff1e7219 */ /* 0x020fe4000001161e */
[----:B------:R-:W-:Y:S02]  /*0840*/  LOP3.LUT R25, R32, 0x1, R25, 0x80, !PT ;  /* 0x0000000120197812 */ /* 0x000fe400078e8019 */
[----:B------:R-:W-:-:S02]  /*0850*/  LOP3.LUT R30, R30, 0x1, R27, 0x80, !PT ;  /* 0x000000011e1e7812 */ /* 0x000fc400078e801b */
        /* <DEDUP_REMOVED lines=8> */
.L_x_207:
[----:B------:R-:W-:-:S07]  /*08e0*/  IMAD.MOV.U32 R15, RZ, RZ, R8 ;  /* 0x000000ffff0f7224 */ /* 0x000fce00078e0008 */
.L_x_206:
[----:B------:R-:W-:Y:S05]  /*08f0*/  BSYNC.RECONVERGENT B2 ;  /* 0x0000000000027941 */ /* 0x000fea0003800200 */
.L_x_205:
[----:B------:R-:W-:Y:S01]  /*0900*/  ISETP.NE.AND P0, PT, R14, RZ, PT ;  /* 0x000000ff0e00720c */ /* 0x000fe20003f05270 */
[----:B------:R-:W-:-:S12]  /*0910*/  BSSY.RECONVERGENT B2, `(.L_x_209) ;  /* 0x000005e000027945 */ /* 0x000fd80003800200 */
[----:B------:R-:W-:Y:S05]  /*0920*/  @!P0 BRA `(.L_x_210) ;  /* 0x0000000400708947 */ /* 0x000fea0003800000 */
[----:B------:R-:W-:Y:S01]  /*0930*/  VIADD R2, R14, 0xffffffff ;  /* 0xffffffff0e027836 */ /* 0x000fe20000000000 */
[----:B------:R-:W-:Y:S01]  /*0940*/  BSSY.RECONVERGENT B3, `(.L_x_211) ;  /* 0x0000029000037945 */ /* 0x000fe20003800200 */
[----:B------:R-:W-:-:S03]  /*0950*/  ISETP.NE.AND P0, PT, R20, RZ, PT ;  /* 0x000000ff1400720c */ /* 0x000fc60003f05270 */
[----:B------:R-:W-:-:S13]  /*0960*/  ISETP.GE.U32.AND P1, PT, R2, 0x3, PT ;  /* 0x000000030200780c */ /* 0x000fda0003f26070 */
[----:B------:R-:W-:Y:S05]  /*0970*/  @!P1 BRA `(.L_x_212) ;  /* 0x0000000000949947 */ /* 0x000fea0003800000 */
[----:B------:R-:W0:Y:S01]  /*0980*/  LDCU UR4, c[0x0][0x3a0] ;  /* 0x00007400ff0477ac */ /* 0x000e220008000800 */
[----:B------:R-:W1:Y:S01]  /*0990*/  LDC.64 R4, c[0x0][0x380] ;  /* 0x0000e000ff047b82 */ /* 0x000e620000000a00 */
[C---:B------:R-:W-:Y:S01]  /*09a0*/  IADD3 R13, P3, PT, R26.reuse, R15, RZ ;  /* 0x0000000f1a0d7210 */ /* 0x040fe20007f7e0ff */
[----:B------:R-:W-:Y:S01]  /*09b0*/  IMAD.IADD R3, R26, 0x1, R15 ;  /* 0x000000011a037824 */ /* 0x000fe200078e020f */
[----:B------:R-:W2:Y:S03]  /*09c0*/  LDCU.128 UR8, c[0x0][0x380] ;  /* 0x00007000ff0877ac */ /* 0x000ea60008000c00 */
[----:B------:R-:W-:Y:S02]  /*09d0*/  IMAD.X R24, RZ, RZ, RZ, P3 ;  /* 0x000000ffff187224 */ /* 0x000fe400018e06ff */
[----:B0-----:R-:W-:-:S05]  /*09e0*/  IMAD R28, R19, UR4, R18 ;  /* 0x00000004131c7c24 */ /* 0x001fca000f8e0212 */
[----:B------:R-:W-:Y:S01]  /*09f0*/  IADD3 R21, P1, PT, R15, R28, RZ ;  /* 0x0000001c0f157210 */ /* 0x000fe20007f3e0ff */
[----:B-1----:R-:W-:-:S03]  /*0a00*/  IMAD.WIDE.U32 R4, R3, 0x4, R4 ;  /* 0x0000000403047825 */ /* 0x002fc600078e0004 */
[----:B------:R-:W-:Y:S02]  /*0a10*/  LEA.HI.X.SX32 R28, R28, RZ, 0x1, P1 ;  /* 0x000000ff1c1c7211 */ /* 0x000fe400008f0eff */
[----:B--2---:R-:W-:Y:S02]  /*0a20*/  LEA R2, P2, R21, UR10, 0x2 ;  /* 0x0000000a15027c11 */ /* 0x004fe4000f8410ff */
[----:B------:R-:W-:Y:S01]  /*0a30*/  LEA R12, P1, R13, UR8, 0x2 ;  /* 0x000000080d0c7c11 */ /* 0x000fe2000f8210ff */
[----:B------:R-:W2:Y:S01]  /*0a40*/  LDG.E R4, desc[UR36][R4.64] ;  /* 0x0000002404047981 */ /* 0x000ea2000c1e1900 */
[----:B------:R-:W-:Y:S02]  /*0a50*/  LEA.HI.X R3, R21, UR11, R28, 0x2, P2 ;  /* 0x0000000b15037c11 */ /* 0x000fe400090f141c */
[----:B------:R-:W-:-:S03]  /*0a60*/  LEA.HI.X R13, R13, UR9, R24, 0x2, P1 ;  /* 0x000000090d0d7c11 */ /* 0x000fc600088f1418 */
        /* <DEDUP_REMOVED lines=22> */
.L_x_212:
[----:B------:R-:W-:Y:S05]  /*0bd0*/  BSYNC.RECONVERGENT B3 ;  /* 0x0000000000037941 */ /* 0x000fea0003800200 */
.L_x_211:
[----:B------:R-:W-:Y:S05]  /*0be0*/  @!P0 BRA `(.L_x_210) ;  /* 0x0000000000c08947 */ /* 0x000fea0003800000 */
[----:B------:R-:W-:Y:S01]  /*0bf0*/  ISETP.NE.AND P1, PT, R20, 0x1, PT ;  /* 0x000000011400780c */ /* 0x000fe20003f25270 */
[----:B------:R-:W-:Y:S01]  /*0c00*/  BSSY.RECONVERGENT B3, `(.L_x_213) ;  /* 0x000001d000037945 */ /* 0x000fe20003800200 */
[----:B------:R-:W-:-:S11]  /*0c10*/  LOP3.LUT P0, RZ, R6, 0x1, RZ, 0xc0, !PT ;  /* 0x0000000106ff7812 */ /* 0x000fd6000780c0ff */
[----:B------:R-:W-:Y:S05]  /*0c20*/  @!P1 BRA `(.L_x_214) ;  /* 0x0000000000689947 */ /* 0x000fea0003800000 */
[----:B------:R-:W0:Y:S01]  /*0c30*/  LDCU UR4, c[0x0][0x3a0] ;  /* 0x00007400ff0477ac */ /* 0x000e220008000800 */
[----:B------:R-:W1:Y:S01]  /*0c40*/  LDC.64 R12, c[0x0][0x380] ;  /* 0x0000e000ff0c7b82 */ /* 0x000e620000000a00 */
[C---:B------:R-:W-:Y:S01]  /*0c50*/  IADD3 R21, P2, PT, R26.reuse, R15, RZ ;  /* 0x0000000f1a157210 */ /* 0x040fe20007f5e0ff */
[----:B------:R-:W-:Y:S01]  /*0c60*/  IMAD.IADD R3, R26, 0x1, R15 ;  /* 0x000000011a037824 */ /* 0x000fe200078e020f */
[----:B------:R-:W2:Y:S03]  /*0c70*/  LDCU.128 UR8, c[0x0][0x380] ;  /* 0x00007000ff0877ac */ /* 0x000ea60008000c00 */
[----:B------:R-:W-:Y:S02]  /*0c80*/  IMAD.X R28, RZ, RZ, RZ, P2 ;  /* 0x000000ffff1c7224 */ /* 0x000fe400010e06ff */
[----:B0-----:R-:W-:Y:S01]  /*0c90*/  IMAD R24, R19, UR4, R18 ;  /* 0x0000000413187c24 */ /* 0x001fe2000f8e0212 */
[----:B--2---:R-:W-:-:S04]  /*0ca0*/  LEA R2, P3, R21, UR8, 0x2 ;  /* 0x0000000815027c11 */ /* 0x004fc8000f8610ff */
[----:B------:R-:W-:Y:S01]  /*0cb0*/  IADD3 R5, P1, PT, R15, R24, RZ ;  /* 0x000000180f057210 */ /* 0x000fe20007f3e0ff */
[----:B-1----:R-:W-:Y:S01]  /*0cc0*/  IMAD.WIDE.U32 R12, R3, 0x4, R12 ;  /* 0x00000004030c7825 */ /* 0x002fe200078e000c */
[----:B------:R-:W-:Y:S02]  /*0cd0*/  LEA.HI.X R3, R21, UR9, R28, 0x2, P3 ;  /* 0x0000000915037c11 */ /* 0x000fe400098f141c */
[C---:B------:R-:W-:Y:S02]  /*0ce0*/  LEA R4, P2, R5.reuse, UR10, 0x2 ;  /* 0x0000000a05047c11 */ /* 0x040fe4000f8410ff */
[----:B------:R-:W-:Y:S01]  /*0cf0*/  LEA.HI.X.SX32 R24, R24, RZ, 0x1, P1 ;  /* 0x000000ff18187211 */ /* 0x000fe200008f0eff */
[----:B------:R-:W2:Y:S03]  /*0d00*/  LDG.E R12, desc[UR36][R12.64] ;  /* 0x000000240c0c7981 */ /* 0x000ea6000c1e1900 */
[----:B------:R-:W-:Y:S01]  /*0d10*/  LEA.HI.X R5, R5, UR11, R24, 0x2, P2 ;  /* 0x0000000b05057c11 */ /* 0x000fe200090f1418 */
[----:B------:R-:W3:Y:S04]  /*0d20*/  LDG.E R2, desc[UR36][R2.64+0x4] ;  /* 0x0000042402027981 */ /* 0x000ee8000c1e1900 */
[----:B------:R-:W4:Y:S04]  /*0d30*/  LDG.E R25, desc[UR36][R4.64] ;  /* 0x0000002404197981 */ /* 0x000f28000c1e1900 */
[----:B------:R-:W5:Y:S01]  /*0d40*/  LDG.E R29, desc[UR36][R4.64+0x4] ;  /* 0x00000424041d7981 */ /* 0x000f62000c1e1900 */
[----:B------:R-:W-:Y:S01]  /*0d50*/  VIADD R15, R15, 0x2 ;  /* 0x000000020f0f7836 */ /* 0x000fe20000000000 */
[----:B--2---:R-:W-:-:S02]  /*0d60*/  SHF.R.U32.HI R21, RZ, R7, R12 ;  /* 0x00000007ff157219 */ /* 0x004fc4000001160c */
[----:B---3--:R-:W-:Y:S02]  /*0d70*/  SHF.R.U32.HI R27, RZ, R7, R2 ;  /* 0x00000007ff1b7219 */ /* 0x008fe40000011602 */
[-C--:B----4-:R-:W-:Y:S02]  /*0d80*/  SHF.R.U32.HI R24, RZ, R10.reuse, R25 ;  /* 0x0000000aff187219 */ /* 0x090fe40000011619 */
[----:B-----5:R-:W-:Y:S02]  /*0d90*/  SHF.R.U32.HI R28, RZ, R10, R29 ;  /* 0x0000000aff1c7219 */ /* 0x020fe4000001161d */
[----:B------:R-:W-:Y:S02]  /*0da0*/  LOP3.LUT R24, R21, 0x1, R24, 0x80, !PT ;  /* 0x0000000115187812 */ /* 0x000fe400078e8018 */
[----:B------:R-:W-:-:S04]  /*0db0*/  LOP3.LUT R27, R27, 0x1, R28, 0x80, !PT ;  /* 0x000000011b1b7812 */ /* 0x000fc800078e801c */
[----:B------:R-:W-:-:S07]  /*0dc0*/  IADD3 R11, PT, PT, R27, R24, R11 ;  /* 0x000000181b0b7210 */ /* 0x000fce0007ffe00b */
.L_x_214:
[----:B------:R-:W-:Y:S05]  /*0dd0*/  BSYNC.RECONVERGENT B3 ;  /* 0x0000000000037941 */ /* 0x000fea0003800200 */
.L_x_213:
[----:B------:R-:W-:Y:S05]  /*0de0*/  @!P0 BRA `(.L_x_210) ;  /* 0x0000000000408947 */ /* 0x000fea0003800000 */
[----:B------:R-:W0:Y:S01]  /*0df0*/  LDCU UR4, c[0x0][0x3a0] ;  /* 0x00007400ff0477ac */ /* 0x000e220008000800 */
[----:B------:R-:W1:Y:S01]  /*0e00*/  LDC.64 R2, c[0x0][0x380] ;  /* 0x0000e000ff027b82 */ /* 0x000e620000000a00 */
[----:B------:R-:W-:Y:S01]  /*0e10*/  IMAD.IADD R5, R26, 0x1, R15 ;  /* 0x000000011a057824 */ /* 0x000fe200078e020f */
[----:B------:R-:W2:Y:S01]  /*0e20*/  LDCU.64 UR6, c[0x0][0x388] ;  /* 0x00007100ff0677ac */ /* 0x000ea20008000a00 */
[----:B0-----:R-:W-:-:S05]  /*0e30*/  IMAD R4, R19, UR4, R18 ;  /* 0x0000000413047c24 */ /* 0x001fca000f8e0212 */
[----:B------:R-:W-:Y:S01]  /*0e40*/  IADD3 R12, P0, PT, R4, R15, RZ ;  /* 0x0000000f040c7210 */ /* 0x000fe20007f1e0ff */
[----:B-1----:R-:W-:-:S03]  /*0e50*/  IMAD.WIDE.U32 R2, R5, 0x4, R2 ;  /* 0x0000000405027825 */ /* 0x002fc600078e0002 */
[----:B------:R-:W-:Y:S02]  /*0e60*/  LEA.HI.X.SX32 R13, R4, RZ, 0x1, P0 ;  /* 0x000000ff040d7211 */ /* 0x000fe400000f0eff */
[C---:B--2---:R-:W-:Y:S01]  /*0e70*/  LEA R4, P0, R12.reuse, UR6, 0x2 ;  /* 0x000000060c047c11 */ /* 0x044fe2000f8010ff */
[----:B------:R-:W2:Y:S03]  /*0e80*/  LDG.E R2, desc[UR36][R2.64] ;  /* 0x0000002402027981 */ /* 0x000ea6000c1e1900 */
[----:B------:R-:W-:-:S06]  /*0e90*/  LEA.HI.X R5, R12, UR7, R13, 0x2, P0 ;  /* 0x000000070c057c11 */ /* 0x000fcc00080f140d */
[----:B------:R-:W3:Y:S01]  /*0ea0*/  LDG.E R5, desc[UR36][R4.64] ;  /* 0x0000002404057981 */ /* 0x000ee2000c1e1900 */
[----:B--2---:R-:W-:Y:S02]  /*0eb0*/  SHF.R.U32.HI R12, RZ, R7, R2 ;  /* 0x00000007ff0c7219 */ /* 0x004fe40000011602 */
[----:B---3--:R-:W-:-:S04]  /*0ec0*/  SHF.R.U32.HI R13, RZ, R10, R5 ;  /* 0x0000000aff0d7219 */ /* 0x008fc80000011605 */
[----:B------:R-:W-:-:S05]  /*0ed0*/  LOP3.LUT R12, R12, 0x1, R13, 0x80, !PT ;  /* 0x000000010c0c7812 */ /* 0x000fca00078e800d */
[----:B------:R-:W-:-:S07]  /*0ee0*/  IMAD.IADD R11, R11, 0x1, R12 ;  /* 0x000000010b0b7824 */ /* 0x000fce00078e020c */
.L_x_210:
[----:B------:R-:W-:Y:S05]  /*0ef0*/  BSYNC.RECONVERGENT B2 ;  /* 0x0000000000027941 */ /* 0x000fea0003800200 */
.L_x_209:
        /* <DEDUP_REMOVED lines=12> */
.L_x_204:
[----:B------:R-:W0:Y:S01]  /*0fc0*/  LDCU UR4, c[0x0][0x3a4] ;  /* 0x00007480ff0477ac */ /* 0x000e220008000800 */
[----:B------:R-:W-:-:S05]  /*0fd0*/  VIADD R7, R7, 0x1 ;  /* 0x0000000107077836 */ /* 0x000fca0000000000 */
[----:B0-----:R-:W-:-:S13]  /*0fe0*/  ISETP.NE.AND P0, PT, R7, UR4, PT ;  /* 0x0000000407007c0c */ /* 0x001fda000bf05270 */
[----:B------:R-:W-:Y:S05]  /*0ff0*/  @P0 BRA `(.L_x_216) ;  /* 0xfffffff4001c0947 */ /* 0x000fea000383ffff */
.L_x_203:
[----:B------:R-:W-:Y:S05]  /*1000*/  BSYNC.RECONVERGENT B0 ;  /* 0x0000000000007941 */ /* 0x000fea0003800200 */
.L_x_202:
[----:B------:R-:W2:Y:S01]  /*1010*/  LDG.E R3, desc[UR36][R16.64] ;  /* 0x0000002410037981 */ /* 0x000ea2000c1e1900 */
[----:B------:R-:W0:Y:S01]  /*1020*/  LDCU UR4, c[0x0][0x3a0] ;  /* 0x00007400ff0477ac */ /* 0x000e220008000800 */
[----:B------:R-:W-:Y:S02]  /*1030*/  VIADD R18, R18, 0x80 ;  /* 0x0000008012127836 */ /* 0x000fe40000000000 */
[----:B------:R-:W-:-:S03]  /*1040*/  VIADD R23, R23, 0xffffff80 ;  /* 0xffffff8017177836 */ /* 0x000fc60000000000 */
[----:B0-----:R-:W-:Y:S01]  /*1050*/  ISETP.GE.AND P0, PT, R18, UR4, PT ;  /* 0x0000000412007c0c */ /* 0x001fe2000bf06270 */
[----:B--2---:R-:W-:-:S05]  /*1060*/  IMAD.IADD R3, R3, 0x1, R0 ;  /* 0x0000000103037824 */ /* 0x004fca00078e0200 */
[----:B------:R0:W-:Y:S07]  /*1070*/  STG.E desc[UR36][R16.64], R3 ;  /* 0x0000000310007986 */ /* 0x0001ee000c101924 */
[----:B------:R-:W-:Y:S05]  /*1080*/  @!P0 BRA `(.L_x_217) ;  /* 0xfffffff000848947 */ /* 0x000fea000383ffff */
[----:B------:R-:W-:Y:S05]  /*1090*/  EXIT ;  /* 0x000000000000794d */ /* 0x000fea0003800000 */
.L_x_199:
[----:B------:R-:W0:Y:S01]  /*10a0*/  LDCU UR4, c[0x0][0x3a0] ;  /* 0x00007400ff0477ac */ /* 0x000e220008000800 */
[----:B------:R-:W-:Y:S01]  /*10b0*/  IMAD.MOV.U32 R23, RZ, RZ, RZ ;  /* 0x000000ffff177224 */ /* 0x000fe200078e00ff */
[----:B------:R-:W-:Y:S01]  /*10c0*/  ULOP3.LUT UR39, UR39, 0x7ffffffc, URZ, 0xc0, !UPT ;  /* 0x7ffffffc27277892 */ /* 0x000fe2000f8ec0ff */
[----:B0-----:R-:W-:-:S11]  /*10d0*/  IMAD.U32 R24, RZ, RZ, UR4 ;  /* 0x00000004ff187e24 */ /* 0x001fd6000f8e00ff */
.L_x_257:
[----:B0-----:R-:W0:Y:S01]  /*10e0*/  LDCU UR4, c[0x0][0x3a0] ;  /* 0x00007400ff0477ac */ /* 0x001e220008000800 */
[----:B------:R-:W-:-:S04]  /*10f0*/  MOV R28, 0x8 ;  /* 0x00000008001c7802 */ /* 0x000fc80000000f00 */
[----:B------:R1:W2:Y:S01]  /*1100*/  LDC.64 R6, c[0x4][R28] ;  /* 0x010000001c067b82 */ /* 0x0002a20000000a00 */
[----:B0-----:R-:W-:Y:S01]  /*1110*/  IADD3 R30, PT, PT, -R23, UR4, RZ ;  /* 0x00000004171e7c10 */ /* 0x001fe2000fffe1ff */
[--C-:B------:R-:W-:Y:S02]  /*1120*/  IMAD R25, R22, UR4, R23.reuse ;  /* 0x0000000416197c24 */ /* 0x100fe4000f8e0217 */
[----:B------:R-:W-:Y:S01]  /*1130*/  IMAD R26, R19, UR4, R23 ;  /* 0x00000004131a7c24 */ /* 0x000fe2000f8e0217 */
[----:B------:R-:W-:Y:S01]  /*1140*/  VIMNMX R0, PT, PT, R30, 0x80, PT ;  /* 0x000000801e007848 */ /* 0x000fe20003fe0100 */
[----:B------:R-:W-:-:S04]  /*1150*/  VIADD R23, R23, 0x80 ;  /* 0x0000008017177836 */ /* 0x000fc80000000000 */
[----:B------:R-:W-:Y:S01]  /*1160*/  IMAD.SHL.U32 R0, R0, 0x4, RZ ;  /* 0x0000000400007824 */ /* 0x000fe200078e00ff */
[----:B------:R-:W-:-:S03]  /*1170*/  ISETP.GE.AND P0, PT, R23, UR4, PT ;  /* 0x0000000417007c0c */ /* 0x000fc6000bf06270 */
[----:B------:R-:W-:Y:S01]  /*1180*/  IMAD.WIDE R16, R0, 0x4, RZ ;  /* 0x0000000400107825 */ /* 0x000fe200078e02ff */
[----:B------:R-:W-:-:S03]  /*1190*/  P2R R27, PR, RZ, 0x1 ;  /* 0x00000001ff1b7803 */ /* 0x000fc60000000000 */
[----:B------:R-:W-:Y:S02]  /*11a0*/  IMAD.MOV.U32 R4, RZ, RZ, R16 ;  /* 0x000000ffff047224 */ /* 0x000fe400078e0010 */
[----:B-1----:R-:W-:-:S07]  /*11b0*/  IMAD.MOV.U32 R5, RZ, RZ, R17 ;  /* 0x000000ffff057224 */ /* 0x002fce00078e0011 */
[----:B------:R-:W-:-:S07]  /*11c0*/  LEPC R20, `(.L_x_218) ;  /* 0x000000001014794e */ /* 0x000fce0000000000 */
[----:B--2---:R-:W-:Y:S05]  /*11d0*/  CALL.ABS.NOINC R6 ;  /* 0x0000000006007343 */ /* 0x004fea0003c00000 */
.L_x_218:
[----:B------:R-:W0:Y:S01]  /*11e0*/  LDC.64 R28, c[0x4][R28] ;  /* 0x010000001c1c7b82 */ /* 0x000e220000000a00 */
[----:B------:R-:W-:Y:S02]  /*11f0*/  IMAD.MOV.U32 R4, RZ, RZ, R16 ;  /* 0x000000ffff047224 */ /* 0x000fe400078e0010 */
[----:B------:R-:W-:-:S07]  /*1200*/  IMAD.MOV.U32 R5, RZ, RZ, R17 ;  /* 0x000000ffff057224 */ /* 0x000fce00078e0011 */
[----:B------:R-:W-:-:S07]  /*1210*/  LEPC R20, `(.L_x_219) ;  /* 0x000000001014794e */ /* 0x000fce0000000000 */
[----:B0-----:R-:W-:Y:S05]  /*1220*/  CALL.ABS.NOINC R28 ;  /* 0x000000001c007343 */ /* 0x001fea0003c00000 */
.L_x_219:
[----:B------:R-:W-:Y:S01]  /*1230*/  ISETP.GT.AND P0, PT, R30, RZ, PT ;  /* 0x000000ff1e00720c */ /* 0x000fe20003f04270 */
[----:B------:R-:W-:-:S12]  /*1240*/  BSSY.RECONVERGENT B8, `(.L_x_220) ;  /* 0x0000180000087945 */ /* 0x000fd80003800200 */
[----:B------:R-:W-:Y:S05]  /*1250*/  @P0 BRA `(.L_x_221) ;  /* 0x0000000400880947 */ /* 0x000fea0003800000 */
[----:B------:R-:W-:Y:S01]  /*1260*/  BSSY.RECONVERGENT B7, `(.L_x_222) ;  /* 0x000005f000077945 */ /* 0x000fe20003800200 */
[----:B------:R-:W-:-:S07]  /*1270*/  IMAD.MOV.U32 R17, RZ, RZ, RZ ;  /* 0x000000ffff117224 */ /* 0x000fce00078e00ff */
.L_x_232:
[----:B------:R-:W0:Y:S01]  /*1280*/  LDCU UR4, c[0x0][0x3a8] ;  /* 0x00007500ff0477ac */ /* 0x000e220008000800 */
[----:B------:R-:W-:Y:S01]  /*1290*/  VIADD R17, R17, 0x1 ;  /* 0x0000000111117836 */ /* 0x000fe20000000000 */
[----:B------:R-:W1:Y:S01]  /*12a0*/  LDCU UR5, c[0x0][0x3a4] ;  /* 0x00007480ff0577ac */ /* 0x000e620008000800 */
[----:B0-----:R-:W-:-:S03]  /*12b0*/  UISETP.GE.U32.AND UP0, UPT, UR4, 0x4, UPT ;  /* 0x000000040400788c */ /* 0x001fc6000bf06070 */
[----:B-1----:R-:W-:-:S04]  /*12c0*/  ISETP.NE.AND P0, PT, R17, UR5, PT ;  /* 0x0000000511007c0c */ /* 0x002fc8000bf05270 */
[----:B------:R-:W-:Y:S02]  /*12d0*/  P2R R25, PR, RZ, 0x1 ;  /* 0x00000001ff197803 */ /* 0x000fe40000000000 */
[----:B------:R-:W-:Y:S07]  /*12e0*/  BRA.U !UP0, `(.L_x_223) ;  /* 0x0000000108b47547 */ /* 0x000fee000b800000 */
[----:B------:R-:W-:Y:S01]  /*12f0*/  BSSY.RECONVERGENT B6, `(.L_x_223) ;  /* 0x000002c000067945 */ /* 0x000fe20003800200 */
[----:B------:R-:W-:-:S07]  /*1300*/  IMAD.MOV.U32 R16, RZ, RZ, RZ ;  /* 0x000000ffff107224 */ /* 0x000fce00078e00ff */
.L_x_228:
[----:B------:R-:W-:Y:S01]  /*1310*/  MOV R28, 0x0 ;  /* 0x00000000001c7802 */ /* 0x000fe20000000f00 */
[----:B------:R0:W-:Y:S01]  /*1320*/  STL [R1], RZ ;  /* 0x000000ff01007387 */ /* 0x0001e20000100800 */
[----:B------:R-:W1:Y:S01]  /*1330*/  LDCU.64 UR4, c[0x4][0x10] ;  /* 0x01000200ff0477ac */ /* 0x000e620008000a00 */
[----:B------:R-:W-:Y:S01]  /*1340*/  VIADD R16, R16, 0x4 ;  /* 0x0000000410107836 */ /* 0x000fe20000000000 */
[----:B------:R0:W2:Y:S01]  /*1350*/  LDC.64 R8, c[0x4][R28] ;  /* 0x010000001c087b82 */ /* 0x0000a20000000a00 */
[----:B------:R-:W-:Y:S02]  /*1360*/  IMAD.MOV.U32 R6, RZ, RZ, R2 ;  /* 0x000000ffff067224 */ /* 0x000fe400078e0002 */
[----:B------:R-:W-:Y:S01]  /*1370*/  IMAD.MOV.U32 R7, RZ, RZ, R18 ;  /* 0x000000ffff077224 */ /* 0x000fe200078e0012 */
[----:B------:R-:W-:-:S04]  /*1380*/  ISETP.NE.AND P0, PT, R16, UR39, PT ;  /* 0x0000002710007c0c */ /* 0x000fc8000bf05270 */
[----:B------:R-:W-:Y:S01]  /*1390*/  P2R R26, PR, RZ, 0x1 ;  /* 0x00000001ff1a7803 */ /* 0x000fe20000000000 */
[----:B-1----:R-:W-:Y:S02]  /*13a0*/  IMAD.U32 R4, RZ, RZ, UR4 ;  /* 0x00000004ff047e24 */ /* 0x002fe4000f8e00ff */
[----:B0-----:R-:W-:-:S07]  /*13b0*/  IMAD.U32 R5, RZ, RZ, UR5 ;  /* 0x00000005ff057e24 */ /* 0x001fce000f8e00ff */
[----:B------:R-:W-:-:S07]  /*13c0*/  LEPC R20, `(.L_x_224) ;  /* 0x000000001014794e */ /* 0x000fce0000000000 */
[----:B--2---:R-:W-:Y:S05]  /*13d0*/  CALL.ABS.NOINC R8 ;  /* 0x0000000008007343 */ /* 0x004fea0003c00000 */
.L_x_224:
        /* <DEDUP_REMOVED lines=9> */
.L_x_225:
        /* <DEDUP_REMOVED lines=9> */
.L_x_226:
        /* <DEDUP_REMOVED lines=9> */
.L_x_227:
[----:B------:R-:W-:-:S13]  /*1590*/  ISETP.NE.AND P6, PT, R26, RZ, PT ;  /* 0x000000ff1a00720c */ /* 0x000fda0003fc5270 */
[----:B------:R-:W-:Y:S05]  /*15a0*/  @P6 BRA `(.L_x_228) ;  /* 0xfffffffc00586947 */ /* 0x000fea000383ffff */
[----:B------:R-:W-:Y:S05]  /*15b0*/  BSYNC.RECONVERGENT B6 ;  /* 0x0000000000067941 */ /* 0x000fea0003800200 */
.L_x_223:
[----:B------:R-:W0:Y:S02]  /*15c0*/  LDC R26, c[0x0][0x3a8] ;  /* 0x0000ea00ff1a7b82 */ /* 0x000e240000000800 */
[----:B0-----:R-:W-:-:S13]  /*15d0*/  LOP3.LUT P0, R26, R26, 0x3, RZ, 0xc0, !PT ;  /* 0x000000031a1a7812 */ /* 0x001fda000780c0ff */
[----:B------:R-:W-:Y:S05]  /*15e0*/  @!P0 BRA `(.L_x_229) ;  /* 0x0000000000908947 */ /* 0x000fea0003800000 */
[----:B------:R-:W-:Y:S01]  /*15f0*/  MOV R16, 0x0 ;  /* 0x0000000000107802 */ /* 0x000fe20000000f00 */
[----:B------:R0:W-:Y:S01]  /*1600*/  STL [R1], RZ ;  /* 0x000000ff01007387 */ /* 0x0001e20000100800 */
[----:B------:R-:W1:Y:S01]  /*1610*/  LDCU.64 UR4, c[0x4][0x10] ;  /* 0x01000200ff0477ac */ /* 0x000e620008000a00 */
[----:B------:R-:W-:Y:S01]  /*1620*/  ISETP.NE.AND P0, PT, R26, 0x1, PT ;  /* 0x000000011a00780c */ /* 0x000fe20003f05270 */
[----:B------:R0:W2:Y:S01]  /*1630*/  LDC.64 R8, c[0x4][R16] ;  /* 0x0100000010087b82 */ /* 0x0000a20000000a00 */
[----:B------:R-:W-:Y:S02]  /*1640*/  IMAD.MOV.U32 R6, RZ, RZ, R2 ;  /* 0x000000ffff067224 */ /* 0x000fe400078e0002 */
[----:B------:R-:W-:Y:S01]  /*1650*/  P2R R0, PR, RZ, 0x1 ;  /* 0x00000001ff007803 */ /* 0x000fe20000000000 */
[----:B------:R-:W-:Y:S02]  /*1660*/  IMAD.MOV.U32 R7, RZ, RZ, R18 ;  /* 0x000000ffff077224 */ /* 0x000fe400078e0012 */
[----:B-1----:R-:W-:-:S02]  /*1670*/  IMAD.U32 R4, RZ, RZ, UR4 ;  /* 0x00000004ff047e24 */ /* 0x002fc4000f8e00ff */
[----:B0-----:R-:W-:-:S07]  /*1680*/  IMAD.U32 R5, RZ, RZ, UR5 ;  /* 0x00000005ff057e24 */ /* 0x001fce000f8e00ff */
[----:B------:R-:W-:-:S07]  /*1690*/  LEPC R20, `(.L_x_230) ;  /* 0x000000001014794e */ /* 0x000fce0000000000 */
[----:B--2---:R-:W-:Y:S05]  /*16a0*/  CALL.ABS.NOINC R8 ;  /* 0x0000000008007343 */ /* 0x004fea0003c00000 */
.L_x_230:
[----:B------:R-:W-:-:S13]  /*16b0*/  ISETP.NE.AND P6, PT, R26, 0x1, PT ;  /* 0x000000011a00780c */ /* 0x000fda0003fc5270 */
[----:B------:R-:W-:Y:S05]  /*16c0*/  @!P6 BRA `(.L_x_229) ;  /* 0x000000000058e947 */ /* 0x000fea0003800000 */
[----:B------:R0:W-:Y:S01]  /*16d0*/  STL [R1], RZ ;  /* 0x000000ff01007387 */ /* 0x0001e20000100800 */
[----:B------:R0:W1:Y:S01]  /*16e0*/  LDC.64 R8, c[0x4][R16] ;  /* 0x0100000010087b82 */ /* 0x0000620000000a00 */
[----:B------:R-:W2:Y:S01]  /*16f0*/  LDCU.64 UR4, c[0x4][0x10] ;  /* 0x01000200ff0477ac */ /* 0x000ea20008000a00 */
[----:B------:R-:W-:Y:S01]  /*1700*/  ISETP.NE.AND P0, PT, R26, 0x2, PT ;  /* 0x000000021a00780c */ /* 0x000fe20003f05270 */
[----:B------:R-:W-:Y:S02]  /*1710*/  IMAD.MOV.U32 R6, RZ, RZ, R2 ;  /* 0x000000ffff067224 */ /* 0x000fe400078e0002 */
[----:B------:R-:W-:Y:S01]  /*1720*/  IMAD.MOV.U32 R7, RZ, RZ, R18 ;  /* 0x000000ffff077224 */ /* 0x000fe200078e0012 */
[----:B------:R-:W-:Y:S01]  /*1730*/  P2R R26, PR, RZ, 0x1 ;  /* 0x00000001ff1a7803 */ /* 0x000fe20000000000 */
[----:B--2---:R-:W-:Y:S02]  /*1740*/  IMAD.U32 R4, RZ, RZ, UR4 ;  /* 0x00000004ff047e24 */ /* 0x004fe4000f8e00ff */
[----:B0-----:R-:W-:-:S07]  /*1750*/  IMAD.U32 R5, RZ, RZ, UR5 ;  /* 0x00000005ff057e24 */ /* 0x001fce000f8e00ff */
[----:B------:R-:W-:-:S07]  /*1760*/  LEPC R20, `(.L_x_231) ;  /* 0x000000001014794e */ /* 0x000fce0000000000 */
[----:B-1----:R-:W-:Y:S05]  /*1770*/  CALL.ABS.NOINC R8 ;  /* 0x0000000008007343 */ /* 0x002fea0003c00000 */
.L_x_231:
        /* <DEDUP_REMOVED lines=11> */
.L_x_229:
[----:B------:R-:W-:-:S13]  /*1830*/  ISETP.NE.AND P6, PT, R25, RZ, PT ;  /* 0x000000ff1900720c */ /* 0x000fda0003fc5270 */
[----:B------:R-:W-:Y:S05]  /*1840*/  @P6 BRA `(.L_x_232) ;  /* 0xfffffff8008c6947 */ /* 0x000fea000383ffff */
[----:B------:R-:W-:Y:S05]  /*1850*/  BSYNC.RECONVERGENT B7 ;  /* 0x0000000000077941 */ /* 0x000fea0003800200 */
.L_x_222:
[----:B------:R-:W-:Y:S01]  /*1860*/  IMAD.MOV.U32 R16, RZ, RZ, RZ ;  /* 0x000000ffff107224 */ /* 0x000fe200078e00ff */
[----:B------:R-:W-:Y:S06]  /*1870*/  BRA `(.L_x_233) ;  /* 0x0000001000707947 */ /* 0x000fec0003800000 */
.L_x_221:
[----:B------:R-:W-:Y:S02]  /*1880*/  VIMNMX R28, PT, PT, R24, 0x80, PT ;  /* 0x00000080181c7848 */ /* 0x000fe40003fe0100 */
[----:B------:R-:W-:Y:S02]  /*1890*/  CS2R R16, SRZ ;  /* 0x0000000000107805 */ /* 0x000fe4000001ff00 */
[----:B------:R-:W-:-:S07]  /*18a0*/  VIMNMX R28, PT, PT, R28, 0x1, !PT ;  /* 0x000000011c1c7848 */ /* 0x000fce0007fe0100 */
.L_x_256:
[----:B------:R-:W-:Y:S01]  /*18b0*/  BSSY.RECONVERGENT B6, `(.L_x_234) ;  /* 0x0000114000067945 */ /* 0x000fe20003800200 */
[----:B------:R-:W-:-:S07]  /*18c0*/  IMAD.MOV.U32 R30, RZ, RZ, RZ ;  /* 0x000000ffff1e7224 */ /* 0x000fce00078e00ff */
.L_x_255:
[----:B------:R-:W-:Y:S01]  /*18d0*/  ISETP.GE.AND P0, PT, R24, 0x8, PT ;  /* 0x000000081800780c */ /* 0x000fe20003f06270 */
[----:B------:R-:W-:Y:S01]  /*18e0*/  BSSY.RECONVERGENT B0, `(.L_x_235) ;  /* 0x0000041000007945 */ /* 0x000fe20003800200 */
[----:B------:R-:W-:Y:S01]  /*18f0*/  SHF.R.S32.HI R0, RZ, 0x1f, R26 ;  /* 0x0000001fff007819 */ /* 0x000fe2000001141a */
[----:B------:R-:W-:Y:S02]  /*1900*/  IMAD.MOV.U32 R10, RZ, RZ, RZ ;  /* 0x000000ffff0a7224 */ /* 0x000fe400078e00ff */
[----:B------:R-:W-:-:S08]  /*1910*/  IMAD.MOV.U32 R29, RZ, RZ, RZ ;  /* 0x000000ffff1d7224 */ /* 0x000fd000078e00ff */
[----:B------:R-:W-:Y:S05]  /*1920*/  @!P0 BRA `(.L_x_236) ;  /* 0x0000000000f08947 */ /* 0x000fea0003800000 */
[----:B------:R-:W-:Y:S01]  /*1930*/  BSSY.RECONVERGENT B1, `(.L_x_236) ;  /* 0x000003b000017945 */ /* 0x000fe20003800200 */
[----:B------:R-:W-:Y:S02]  /*1940*/  IMAD.MOV.U32 R3, RZ, RZ, RZ ;  /* 0x000000ffff037224 */ /* 0x000fe400078e00ff */
[----:B------:R-:W-:-:S07]  /*1950*/  IMAD.MOV.U32 R29, RZ, RZ, RZ ;  /* 0x000000ffff1d7224 */ /* 0x000fce00078e00ff */
.L_x_237:
        /* <DEDUP_REMOVED lines=28> */
[----:B------:R-:W-:Y:S02]  /*1b20*/  LOP3.LUT R9, R10, 0x1, R9, 0x80, !PT ;  /* 0x000000010a097812 */ /* 0x000fe400078e8009 */
[----:B-----5:R-:W-:Y:S02]  /*1b30*/  SHF.R.U32.HI R36, RZ, R17, R36 ;  /* 0x00000011ff247219 */ /* 0x020fe40000011624 */
[----:B------:R-:W-:Y:S02]  /*1b40*/  LOP3.LUT R10, R28, 0xf8, RZ, 0xc0, !PT ;  /* 0x000000f81c0a7812 */ /* 0x000fe400078ec0ff */
[----:B------:R-:W-:-:S02]  /*1b50*/  SHF.R.U32.HI R33, RZ, R30, R33 ;  /* 0x0000001eff217219 */ /* 0x000fc40000011621 */
[----:B------:R-:W-:Y:S02]  /*1b60*/  SHF.R.U32.HI R21, RZ, R30, R21 ;  /* 0x0000001eff157219 */ /* 0x000fe40000011615 */
[----:B------:R-:W-:Y:S02]  /*1b70*/  LOP3.LUT R34, R34, 0x1, R33, 0x80, !PT ;  /* 0x0000000122227812 */ /* 0x000fe400078e8021 */
[----:B------:R-:W-:Y:S02]  /*1b80*/  LOP3.LUT R21, R36, 0x1, R21, 0x80, !PT ;  /* 0x0000000124157812 */ /* 0x000fe400078e8015 */
[-C--:B------:R-:W-:Y:S02]  /*1b90*/  SHF.R.U32.HI R20, RZ, R17.reuse, R20 ;  /* 0x00000011ff147219 */ /* 0x080fe40000011614 */
[----:B------:R-:W-:Y:S02]  /*1ba0*/  SHF.R.U32.HI R14, RZ, R17, R14 ;  /* 0x00000011ff0e7219 */ /* 0x000fe4000001160e */
[----:B------:R-:W-:-:S02]  /*1bb0*/  ISETP.NE.AND P0, PT, R3, R10, PT ;  /* 0x0000000a0300720c */ /* 0x000fc40003f05270 */
[-C--:B------:R-:W-:Y:S02]  /*1bc0*/  SHF.R.U32.HI R15, RZ, R30.reuse, R15 ;  /* 0x0000001eff0f7219 */ /* 0x080fe4000001160f */
[----:B------:R-:W-:Y:S02]  /*1bd0*/  SHF.R.U32.HI R11, RZ, R30, R11 ;  /* 0x0000001eff0b7219 */ /* 0x000fe4000001160b */
[----:B------:R-:W-:Y:S02]  /*1be0*/  IADD3 R21, PT, PT, R21, R34, R29 ;  /* 0x0000002215157210 */ /* 0x000fe40007ffe01d */
[----:B------:R-:W-:Y:S02]  /*1bf0*/  LOP3.LUT R20, R20, 0x1, R15, 0x80, !PT ;  /* 0x0000000114147812 */ /* 0x000fe400078e800f */
[----:B------:R-:W-:Y:S02]  /*1c00*/  LOP3.LUT R11, R14, 0x1, R11, 0x80, !PT ;  /* 0x000000010e0b7812 */ /* 0x000fe400078e800b */
[----:B------:R-:W-:-:S02]  /*1c10*/  SHF.R.U32.HI R12, RZ, R17, R12 ;  /* 0x00000011ff0c7219 */ /* 0x000fc4000001160c */
[----:B------:R-:W-:Y:S02]  /*1c20*/  SHF.R.U32.HI R13, RZ, R30, R13 ;  /* 0x0000001eff0d7219 */ /* 0x000fe4000001160d */
[----:B------:R-:W-:Y:S02]  /*1c30*/  IADD3 R11, PT, PT, R11, R20, R21 ;  /* 0x000000140b0b7210 */ /* 0x000fe40007ffe015 */
[----:B------:R-:W-:Y:S02]  /*1c40*/  LOP3.LUT R12, R12, 0x1, R13, 0x80, !PT ;  /* 0x000000010c0c7812 */ /* 0x000fe400078e800d */
[-C--:B------:R-:W-:Y:S02]  /*1c50*/  SHF.R.U32.HI R8, RZ, R17.reuse, R8 ;  /* 0x00000011ff087219 */ /* 0x080fe40000011608 */
[----:B------:R-:W-:Y:S02]  /*1c60*/  SHF.R.U32.HI R32, RZ, R17, R32 ;  /* 0x00000011ff207219 */ /* 0x000fe40000011620 */
[----:B------:R-:W-:-:S02]  /*1c70*/  SHF.R.U32.HI R31, RZ, R30, R31 ;  /* 0x0000001eff1f7219 */ /* 0x000fc4000001161f */
[----:B------:R-:W-:Y:S02]  /*1c80*/  SHF.R.U32.HI R35, RZ, R30, R35 ;  /* 0x0000001eff237219 */ /* 0x000fe40000011623 */
[----:B------:R-:W-:Y:S02]  /*1c90*/  IADD3 R9, PT, PT, R9, R12, R11 ;  /* 0x0000000c09097210 */ /* 0x000fe40007ffe00b */
[----:B------:R-:W-:Y:S02]  /*1ca0*/  LOP3.LUT R8, R8, 0x1, R31, 0x80, !PT ;  /* 0x0000000108087812 */ /* 0x000fe400078e801f */
[----:B------:R-:W-:-:S04]  /*1cb0*/  LOP3.LUT R32, R32, 0x1, R35, 0x80, !PT ;  /* 0x0000000120207812 */ /* 0x000fc800078e8023 */
[----:B------:R-:W-:Y:S01]  /*1cc0*/  IADD3 R29, PT, PT, R32, R8, R9 ;  /* 0x00000008201d7210 */ /* 0x000fe20007ffe009 */
[----:B------:R-:W-:Y:S06]  /*1cd0*/  @P0 BRA `(.L_x_237) ;  /* 0xfffffffc00200947 */ /* 0x000fec000383ffff */
[----:B------:R-:W-:Y:S05]  /*1ce0*/  BSYNC.RECONVERGENT B1 ;  /* 0x0000000000017941 */ /* 0x000fea0003800200 */
.L_x_236:
[----:B------:R-:W-:Y:S05]  /*1cf0*/  BSYNC.RECONVERGENT B0 ;  /* 0x0000000000007941 */ /* 0x000fea0003800200 */
.L_x_235:
        /* <DEDUP_REMOVED lines=34> */
[-C--:B-----5:R-:W-:Y:S02]  /*1f20*/  SHF.R.U32.HI R14, RZ, R17.reuse, R14 ;  /* 0x00000011ff0e7219 */ /* 0x0a0fe4000001160e */
        /* <DEDUP_REMOVED lines=10> */
.L_x_241:
[----:B------:R-:W-:Y:S05]  /*1fd0*/  BSYNC.RECONVERGENT B1 ;  /* 0x0000000000017941 */ /* 0x000fea0003800200 */
.L_x_240:
        /* <DEDUP_REMOVED lines=25> */
[----:B-----5:R-:W-:Y:S02]  /*2170*/  SHF.R.U32.HI R11, RZ, R17, R8 ;  /* 0x00000011ff0b7219 */ /* 0x020fe40000011608 */
[----:B------:R-:W-:Y:S02]  /*2180*/  LOP3.LUT R12, R3, 0x1, R12, 0x80, !PT ;  /* 0x00000001030c7812 */ /* 0x000fe400078e800c */
[----:B------:R-:W-:-:S04]  /*2190*/  LOP3.LUT R11, R11, 0x1, R14, 0x80, !PT ;  /* 0x000000010b0b7812 */ /* 0x000fc800078e800e */
[----:B------:R-:W-:-:S07]  /*21a0*/  IADD3 R29, PT, PT, R11, R12, R29 ;  /* 0x0000000c0b1d7210 */ /* 0x000fce0007ffe01d */
.L_x_243:
[----:B------:R-:W-:Y:S05]  /*21b0*/  BSYNC.RECONVERGENT B1 ;  /* 0x0000000000017941 */ /* 0x000fea0003800200 */
.L_x_242:
[----:B------:R-:W-:Y:S05]  /*21c0*/  @!P0 BRA `(.L_x_239) ;  /* 0x0000000000388947 */ /* 0x000fea0003800000 */
[----:B------:R-:W0:Y:S01]  /*21d0*/  LDC.64 R4, c[0x0][0x380] ;  /* 0x0000e000ff047b82 */ /* 0x000e220000000a00 */
[----:B------:R-:W1:Y:S01]  /*21e0*/  LDCU.64 UR4, c[0x0][0x388] ;  /* 0x00007100ff0477ac */ /* 0x000e620008000a00 */
[----:B------:R-:W-:Y:S01]  /*21f0*/  IADD3 R7, P0, PT, R26, R10, RZ ;  /* 0x0000000a1a077210 */ /* 0x000fe20007f1e0ff */
[----:B------:R-:W-:-:S04]  /*2200*/  IMAD.IADD R3, R25, 0x1, R10 ;  /* 0x0000000119037824 */ /* 0x000fc800078e020a */
[----:B------:R-:W-:Y:S01]  /*2210*/  IMAD.X R0, RZ, RZ, R0, P0 ;  /* 0x000000ffff007224 */ /* 0x000fe200000e0600 */
[----:B-1----:R-:W-:-:S04]  /*2220*/  LEA R6, P0, R7, UR4, 0x2 ;  /* 0x0000000407067c11 */ /* 0x002fc8000f8010ff */
[----:B------:R-:W-:Y:S01]  /*2230*/  LEA.HI.X R7, R7, UR5, R0, 0x2, P0 ;  /* 0x0000000507077c11 */ /* 0x000fe200080f1400 */
[----:B0-----:R-:W-:-:S05]  /*2240*/  IMAD.WIDE.U32 R4, R3, 0x4, R4 ;  /* 0x0000000403047825 */ /* 0x001fca00078e0004 */
[----:B------:R-:W2:Y:S04]  /*2250*/  LDG.E R7, desc[UR36][R6.64] ;  /* 0x0000002406077981 */ /* 0x000ea8000c1e1900 */
[----:B------:R-:W3:Y:S01]  /*2260*/  LDG.E R4, desc[UR36][R4.64] ;  /* 0x0000002404047981 */ /* 0x000ee2000c1e1900 */
[----:B--2---:R-:W-:Y:S02]  /*2270*/  SHF.R.U32.HI R3, RZ, R30, R7 ;  /* 0x0000001eff037219 */ /* 0x004fe40000011607 */
[----:B---3--:R-:W-:-:S04]  /*2280*/  SHF.R.U32.HI R0, RZ, R17, R4 ;  /* 0x00000011ff007219 */ /* 0x008fc80000011604 */
[----:B------:R-:W-:-:S05]  /*2290*/  LOP3.LUT R0, R0, 0x1, R3, 0x80, !PT ;  /* 0x0000000100007812 */ /* 0x000fca00078e8003 */
[----:B------:R-:W-:-:S07]  /*22a0*/  IMAD.IADD R29, R29, 0x1, R0 ;  /* 0x000000011d1d7824 */ /* 0x000fce00078e0200 */
.L_x_239:
[----:B------:R-:W-:Y:S05]  /*22b0*/  BSYNC.RECONVERGENT B0 ;  /* 0x0000000000007941 */ /* 0x000fea0003800200 */
.L_x_238:
        /* <DEDUP_REMOVED lines=16> */
[----:B------:R-:W-:Y:S05]  /*23c0*/  CALL.REL.NOINC `($__internal_2_$__cuda_sm3x_div_rn_noftz_f32_slowpath) ;  /* 0x0000001000ec7944 */ /* 0x000fea0003c00000 */
.L_x_247:
[----:B------:R-:W-:Y:S05]  /*23d0*/  BSYNC.RECONVERGENT B1 ;  /* 0x0000000000017941 */ /* 0x000fea0003800200 */
.L_x_246:
[C---:B------:R-:W-:Y:S01]  /*23e0*/  FSETP.GEU.AND P0, PT, R3.reuse, 1.175494350822287508e-38, PT ;  /* 0x008000000300780b */ /* 0x040fe20003f0e000 */
[----:B------:R-:W-:Y:S01]  /*23f0*/  IMAD.MOV.U32 R8, RZ, RZ, 0x3dc6b27f ;  /* 0x3dc6b27fff087424 */ /* 0x000fe200078e00ff */
[----:B------:R-:W-:Y:S11]  /*2400*/  BSSY.RECONVERGENT B1, `(.L_x_248) ;  /* 0x000001f000017945 */ /* 0x000ff60003800200 */
        /* <DEDUP_REMOVED lines=24> */
[----:B------:R-:W-:Y:S02]  /*2590*/  FSETP.NEU.AND P0, PT, R3, RZ, PT ;  /* 0x000000ff0300720b */ /* 0x000fe40003f0d000 */
[----:B------:R-:W-:-:S03]  /*25a0*/  MOV R3, 0x25f0 ;  /* 0x000025f000037802 */ /* 0x000fc60000000f00 */
[----:B------:R-:W0:Y:S02]  /*25b0*/  FRND.CEIL R7, R7 ;  /* 0x0000000700077307 */ /* 0x000e240000209000 */
[----:B0-----:R-:W-:-:S06]  /*25c0*/  FSEL R29, R7, -INF , P0 ;  /* 0xff800000071d7808 */ /* 0x001fcc0000000000 */
[----:B------:R0:W1:Y:S02]  /*25d0*/  F2F.F64.F32 R4, R29 ;  /* 0x0000001d00047310 */ /* 0x0000640000201800 */
[----:B01----:R-:W-:Y:S05]  /*25e0*/  CALL.REL.NOINC `($_Z10gemm_acim_PKiS0_Piiiiiib$__internal_accurate_pow) ;  /* 0x0000001800047944 */ /* 0x003fea0003c00000 */
[----:B------:R-:W-:Y:S05]  /*25f0*/  BSYNC.RECONVERGENT B1 ;  /* 0x0000000000017941 */ /* 0x000fea0003800200 */
.L_x_248:
        /* <DEDUP_REMOVED lines=15> */
.L_x_251:
[----:B------:R-:W-:-:S11]  /*26f0*/  DADD R6, R4, 2 ;  /* 0x4000000004067429 */ /* 0x000fd60000000000 */
.L_x_250:
[----:B------:R-:W-:Y:S05]  /*2700*/  BSYNC.RECONVERGENT B1 ;  /* 0x0000000000017941 */ /* 0x000fea0003800200 */
.L_x_249:
        /* <DEDUP_REMOVED lines=14> */
[----:B------:R-:W-:Y:S05]  /*27f0*/  CALL.REL.NOINC `($__internal_2_$__cuda_sm3x_div_rn_noftz_f32_slowpath) ;  /* 0x0000000c00e07944 */ /* 0x000fea0003c00000 */
.L_x_253:
[----:B------:R-:W-:Y:S05]  /*2800*/  BSYNC.RECONVERGENT B1 ;  /* 0x0000000000017941 */ /* 0x000fea0003800200 */
.L_x_252:
[----:B------:R-:W0:Y:S08]  /*2810*/  F2I.S64 R6, R3 ;  /* 0x0000000300067311 */ /* 0x000e300000201900 */
[----:B0-----:R-:W0:Y:S02]  /*2820*/  I2F.S64 R6, R6 ;  /* 0x0000000600067312 */ /* 0x001e240000301400 */
[----:B0-----:R-:W-:-:S06]  /*2830*/  FMUL R5, R5, R6 ;  /* 0x0000000605057220 */ /* 0x001fcc0000400000 */
[----:B------:R0:W1:Y:S02]  /*2840*/  F2I.TRUNC.NTZ R29, R5 ;  /* 0x00000005001d7305 */ /* 0x000064000020f100 */
.L_x_245:
[----:B------:R-:W-:Y:S05]  /*2850*/  BSYNC.RECONVERGENT B0 ;  /* 0x0000000000007941 */ /* 0x000fea0003800200 */
.L_x_244:
[----:B------:R-:W2:Y:S01]  /*2860*/  LDCU UR4, c[0x0][0x2f8] ;  /* 0x00005f00ff0477ac */ /* 0x000ea20008000800 */
[----:B------:R-:W-:Y:S01]  /*2870*/  MOV R8, 0x0 ;  /* 0x0000000000087802 */ /* 0x000fe20000000f00 */
[----:B------:R-:W-:Y:S01]  /*2880*/  IMAD.MOV.U32 R6, RZ, RZ, R2 ;  /* 0x000000ffff067224 */ /* 0x000fe200078e0002 */
[----:B------:R-:W-:Y:S01]  /*2890*/  ISETP.NE.AND P0, PT, R17, UR38, PT ;  /* 0x0000002611007c0c */ /* 0x000fe2000bf05270 */
[----:B------:R-:W-:-:S03]  /*28a0*/  IMAD.MOV.U32 R7, RZ, RZ, R18 ;  /* 0x000000ffff077224 */ /* 0x000fc600078e0012 */
[----:B------:R-:W3:Y:S01]  /*28b0*/  LDC.64 R8, c[0x4][R8] ;  /* 0x0100000008087b82 */ /* 0x000ee20000000a00 */
[----:B------:R-:W-:Y:S01]  /*28c0*/  P2R R31, PR, RZ, 0x1 ;  /* 0x00000001ff1f7803 */ /* 0x000fe20000000000 */
[----:B--2---:R-:W-:Y:S01]  /*28d0*/  VIADD R0, R2, -UR4 ;  /* 0x8000000402007c36 */ /* 0x004fe20008000000 */
[----:B------:R-:W2:Y:S04]  /*28e0*/  LDCU.64 UR4, c[0x4][0x10] ;  /* 0x01000200ff0477ac */ /* 0x000ea80008000a00 */
[----:B-1----:R1:W-:Y:S01]  /*28f0*/  STL [R0], R29 ;  /* 0x0000001d00007387 */ /* 0x0023e20000100800 */
[----:B--2---:R-:W-:Y:S02]  /*2900*/  IMAD.U32 R4, RZ, RZ, UR4 ;  /* 0x00000004ff047e24 */ /* 0x004fe4000f8e00ff */
[----:B01----:R-:W-:-:S07]  /*2910*/  IMAD.U32 R5, RZ, RZ, UR5 ;  /* 0x00000005ff057e24 */ /* 0x003fce000f8e00ff */
[----:B------:R-:W-:-:S07]  /*2920*/  LEPC R20, `(.L_x_254) ;  /* 0x000000001014794e */ /* 0x000fce0000000000 */
[----:B---3--:R-:W-:Y:S05]  /*2930*/  CALL.ABS.NOINC R8 ;  /* 0x0000000008007343 */ /* 0x008fea0003c00000 */
.L_x_254:
[----:B------:R-:W-:Y:S01]  /*2940*/  ISETP.NE.AND P6, PT, R31, RZ, PT ;  /* 0x000000ff1f00720c */ /* 0x000fe20003fc5270 */
[----:B------:R-:W0:Y:S01]  /*2950*/  LDCU UR4, c[0x0][0x3a8] ;  /* 0x00007500ff0477ac */ /* 0x000e220008000800 */
[C---:B------:R-:W-:Y:S01]  /*2960*/  ISETP.NE.AND P0, PT, R30.reuse, UR41, PT ;  /* 0x000000291e007c0c */ /* 0x040fe2000bf05270 */
[C---:B------:R-:W-:Y:S02]  /*2970*/  IMAD.IADD R0, R30.reuse, 0x1, R17 ;  /* 0x000000011e007824 */ /* 0x040fe400078e0211 */
[----:B------:R-:W-:-:S08]  /*2980*/  VIADD R30, R30, 0x1 ;  /* 0x000000011e1e7836 */ /* 0x000fd00000000000 */
[----:B------:R-:W-:-:S04]  /*2990*/  @!P6 IMAD.MOV R29, RZ, RZ, -R29 ;  /* 0x000000ffff1de224 */ /* 0x000fc800078e0a1d */
[----:B------:R-:W-:Y:S01]  /*29a0*/  @!P0 IMAD.MOV R29, RZ, RZ, -R29 ;  /* 0x000000ffff1d8224 */ /* 0x000fe200078e0a1d */
[----:B0-----:R-:W-:-:S04]  /*29b0*/  ISETP.NE.AND P0, PT, R30, UR4, PT ;  /* 0x000000041e007c0c */ /* 0x001fc8000bf05270 */
[----:B------:R-:W-:-:S05]  /*29c0*/  SHF.L.U32 R29, R29, R0, RZ ;  /* 0x000000001d1d7219 */ /* 0x000fca00000006ff */
[----:B------:R-:W-:-:S04]  /*29d0*/  IMAD.IADD R16, R29, 0x1, R16 ;  /* 0x000000011d107824 */ /* 0x000fc800078e0210 */
[----:B------:R-:W-:Y:S05]  /*29e0*/  @P0 BRA `(.L_x_255) ;  /* 0xffffffec00b80947 */ /* 0x000fea000383ffff */
[----:B------:R-:W-:Y:S05]  /*29f0*/  BSYNC.RECONVERGENT B6 ;  /* 0x0000000000067941 */ /* 0x000fea0003800200 */
.L_x_234:
[----:B------:R-:W0:Y:S01]  /*2a00*/  LDCU UR4, c[0x0][0x3a4] ;  /* 0x00007480ff0477ac */ /* 0x000e220008000800 */
[----:B------:R-:W-:-:S05]  /*2a10*/  VIADD R17, R17, 0x1 ;  /* 0x0000000111117836 */ /* 0x000fca0000000000 */
[----:B0-----:R-:W-:-:S13]  /*2a20*/  ISETP.NE.AND P0, PT, R17, UR4, PT ;  /* 0x0000000411007c0c */ /* 0x001fda000bf05270 */
[----:B------:R-:W-:Y:S05]  /*2a30*/  @P0 BRA `(.L_x_256) ;  /* 0xffffffec009c0947 */ /* 0x000fea000383ffff */
.L_x_233:
[----:B------:R-:W-:Y:S05]  /*2a40*/  BSYNC.RECONVERGENT B8 ;  /* 0x0000000000087941 */ /* 0x000fea0003800200 */
.L_x_220:
[----:B------:R-:W0:Y:S01]  /*2a50*/  LDC.64 R4, c[0x0][0x390] ;  /* 0x0000e400ff047b82 */ /* 0x000e220000000a00 */
[----:B------:R-:W1:Y:S01]  /*2a60*/  LDCU UR4, c[0x0][0x39c] ;  /* 0x00007380ff0477ac */ /* 0x000e620008000800 */
[----:B------:R-:W-:Y:S01]  /*2a70*/  ISETP.NE.AND P0, PT, R27, RZ, PT ;  /* 0x000000ff1b00720c */ /* 0x000fe20003f05270 */
[----:B-1----:R-:W-:-:S04]  /*2a80*/  IMAD R3, R22, UR4, R19 ;  /* 0x0000000416037c24 */ /* 0x002fc8000f8e0213 */
[----:B0-----:R-:W-:-:S05]  /*2a90*/  IMAD.WIDE R4, R3, 0x4, R4 ;  /* 0x0000000403047825 */ /* 0x001fca00078e0204 */
[----:B------:R-:W2:Y:S01]  /*2aa0*/  LDG.E R3, desc[UR36][R4.64] ;  /* 0x0000002404037981 */ /* 0x000ea2000c1e1900 */
[----:B------:R-:W-:Y:S02]  /*2ab0*/  VIADD R24, R24, 0xffffff80 ;  /* 0xffffff8018187836 */ /* 0x000fe40000000000 */
[----:B--2---:R-:W-:-:S05]  /*2ac0*/  IMAD.IADD R3, R3, 0x1, R16 ;  /* 0x0000000103037824 */ /* 0x004fca00078e0210 */
[----:B------:R0:W-:Y:S01]  /*2ad0*/  STG.E desc[UR36][R4.64], R3 ;  /* 0x0000000304007986 */ /* 0x0001e2000c101924 */
[----:B------:R-:W-:Y:S05]  /*2ae0*/  @!P0 BRA `(.L_x_257) ;  /* 0xffffffe4007c8947 */ /* 0x000fea000383ffff */
[----:B------:R-:W-:Y:S05]  /*2af0*/  EXIT ;  /* 0x000000000000794d */ /* 0x000fea0003800000 */
.L_x_198:
[C---:B------:R-:W-:Y:S01]  /*2b00*/  ISETP.GE.U32.AND P0, PT, R4.reuse, 0x181, PT ;  /* 0x000001810400780c */ /* 0x040fe20003f06070 */
[----:B------:R-:W-:Y:S02]  /*2b10*/  VIADD R0, R4, 0xffffffff ;  /* 0xffffffff04007836 */ /* 0x000fe40000000000 */
[----:B------:R-:W-:-:S03]  /*2b20*/  IMAD.MOV.U32 R23, RZ, RZ, RZ ;  /* 0x000000ffff177224 */ /* 0x000fc600078e00ff */
[----:B------:R-:W-:-:S04]  /*2b30*/  LEA.HI R0, R0, 0x1, RZ, 0x19 ;  /* 0x0000000100007811 */ /* 0x000fc800078fc8ff */
[----:B------:R-:W-:-:S03]  /*2b40*/  LOP3.LUT R18, R0, 0x3, RZ, 0xc0, !PT ;  /* 0x0000000300127812 */ /* 0x000fc600078ec0ff */
[----:B------:R-:W-:Y:S05]  /*2b50*/  @!P0 BRA `(.L_x_258) ;  /* 0x0000000400148947 */ /* 0x000fea0003800000 */
[----:B------:R-:W-:Y:S01]  /*2b60*/  BSSY.RECONVERGENT B6, `(.L_x_258) ;  /* 0x0000044000067945 */ /* 0x000fe20003800200 */
[----:B------:R-:W-:Y:S01]  /*2b70*/  LOP3.LUT R22, R0, 0x3fffffc, RZ, 0xc0, !PT ;  /* 0x03fffffc00167812 */ /* 0x000fe200078ec0ff */
[----:B------:R-:W-:Y:S01]  /*2b80*/  IMAD.MOV.U32 R23, RZ, RZ, RZ ;  /* 0x000000ffff177224 */ /* 0x000fe200078e00ff */
[----:B------:R-:W0:Y:S01]  /*2b90*/  LDCU UR36, c[0x0][0x3a0] ;  /* 0x00007400ff2477ac */ /* 0x000e220008000800 */
[----:B------:R-:W-:-:S07]  /*2ba0*/  IMAD.MOV.U32 R19, RZ, RZ, RZ ;  /* 0x000000ffff137224 */ /* 0x000fce00078e00ff */
.L_x_267:
[----:B------:R-:W-:Y:S01]  /*2bb0*/  MOV R2, 0x8 ;  /* 0x0000000800027802 */ /* 0x000fe20000000f00 */
[----:B------:R-:W-:Y:S01]  /*2bc0*/  VIADD R19, R19, 0x4 ;  /* 0x0000000413137836 */ /* 0x000fe20000000000 */
[----:B0-----:R-:W-:Y:S02]  /*2bd0*/  IADD3 R25, PT, PT, -R23, UR36, RZ ;  /* 0x0000002417197c10 */ /* 0x001fe4000fffe1ff */
[----:B------:R0:W1:Y:S02]  /*2be0*/  LDC.64 R6, c[0x4][R2] ;  /* 0x0100000002067b82 */ /* 0x0000640000000a00 */
[----:B------:R-:W-:Y:S02]  /*2bf0*/  VIMNMX R0, PT, PT, R25, 0x80, PT ;  /* 0x0000008019007848 */ /* 0x000fe40003fe0100 */
[----:B------:R-:W-:-:S03]  /*2c00*/  ISETP.NE.AND P0, PT, R19, R22, PT ;  /* 0x000000161300720c */ /* 0x000fc60003f05270 */
[----:B------:R-:W-:Y:S01]  /*2c10*/  IMAD.SHL.U32 R0, R0, 0x4, RZ ;  /* 0x0000000400007824 */ /* 0x000fe200078e00ff */
[----:B------:R-:W-:-:S03]  /*2c20*/  P2R R24, PR, RZ, 0x1 ;  /* 0x00000001ff187803 */ /* 0x000fc60000000000 */
[----:B------:R-:W-:-:S04]  /*2c30*/  IMAD.WIDE R16, R0, 0x4, RZ ;  /* 0x0000000400107825 */ /* 0x000fc800078e02ff */
[----:B------:R-:W-:Y:S02]  /*2c40*/  IMAD.MOV.U32 R4, RZ, RZ, R16 ;  /* 0x000000ffff047224 */ /* 0x000fe400078e0010 */
[----:B0-----:R-:W-:-:S07]  /*2c50*/  IMAD.MOV.U32 R5, RZ, RZ, R17 ;  /* 0x000000ffff057224 */ /* 0x001fce00078e0011 */
[----:B------:R-:W-:-:S07]  /*2c60*/  LEPC R20, `(.L_x_259) ;  /* 0x000000001014794e */ /* 0x000fce0000000000 */
[----:B-1----:R-:W-:Y:S05]  /*2c70*/  CALL.ABS.NOINC R6 ;  /* 0x0000000006007343 */ /* 0x002fea0003c00000 */
.L_x_259:
[----:B------:R0:W1:Y:S01]  /*2c80*/  LDC.64 R6, c[0x4][R2] ;  /* 0x0100000002067b82 */ /* 0x0000620000000a00 */
[----:B------:R-:W-:Y:S02]  /*2c90*/  IMAD.MOV.U32 R4, RZ, RZ, R16 ;  /* 0x000000ffff047224 */ /* 0x000fe400078e0010 */
[----:B------:R-:W-:-:S07]  /*2ca0*/  IMAD.MOV.U32 R5, RZ, RZ, R17 ;  /* 0x000000ffff057224 */ /* 0x000fce00078e0011 */
[----:B------:R-:W-:-:S07]  /*2cb0*/  LEPC R20, `(.L_x_260) ;  /* 0x000000001014794e */ /* 0x000fce0000000000 */
[----:B01----:R-:W-:Y:S05]  /*2cc0*/  CALL.ABS.NOINC R6 ;  /* 0x0000000006007343 */ /* 0x003fea0003c00000 */
.L_x_260:
        /* <DEDUP_REMOVED lines=8> */
[----:B-1----:R-:W-:Y:S05]  /*2d50*/  CALL.ABS.NOINC R6 ;  /* 0x0000000006007343 */ /* 0x002fea0003c00000 */
.L_x_261:
[----:B------:R0:W1:Y:S01]  /*2d60*/  LDC.64 R6, c[0x4][R2] ;  /* 0x0100000002067b82 */ /* 0x0000620000000a00 */
[----:B------:R-:W-:Y:S02]  /*2d70*/  IMAD.MOV.U32 R4, RZ, RZ, R16 ;  /* 0x000000ffff047224 */ /* 0x000fe400078e0010 */
[----:B------:R-:W-:-:S07]  /*2d80*/  IMAD.MOV.U32 R5, RZ, RZ, R17 ;  /* 0x000000ffff057224 */ /* 0x000fce00078e0011 */
[----:B------:R-:W-:-:S07]  /*2d90*/  LEPC R20, `(.L_x_262) ;  /* 0x000000001014794e */ /* 0x000fce0000000000 */
[----:B01----:R-:W-:Y:S05]  /*2da0*/  CALL.ABS.NOINC R6 ;  /* 0x0000000006007343 */ /* 0x003fea0003c00000 */
.L_x_262:
        /* <DEDUP_REMOVED lines=8> */
[----:B-1----:R-:W-:Y:S05]  /*2e30*/  CALL.ABS.NOINC R6 ;  /* 0x0000000006007343 */ /* 0x002fea0003c00000 */
.L_x_263:
[----:B------:R0:W1:Y:S01]  /*2e40*/  LDC.64 R6, c[0x4][R2] ;  /* 0x0100000002067b82 */ /* 0x0000620000000a00 */
[----:B------:R-:W-:Y:S02]  /*2e50*/  IMAD.MOV.U32 R4, RZ, RZ, R16 ;  /* 0x000000ffff047224 */ /* 0x000fe400078e0010 */
[----:B------:R-:W-:-:S07]  /*2e60*/  IMAD.MOV.U32 R5, RZ, RZ, R17 ;  /* 0x000000ffff057224 */ /* 0x000fce00078e0011 */
[----:B------:R-:W-:-:S07]  /*2e70*/  LEPC R20, `(.L_x_264) ;  /* 0x000000001014794e */ /* 0x000fce0000000000 */
[----:B01----:R-:W-:Y:S05]  /*2e80*/  CALL.ABS.NOINC R6 ;  /* 0x0000000006007343 */ /* 0x003fea0003c00000 */
.L_x_264:
        /* <DEDUP_REMOVED lines=9> */
.L_x_265:
[----:B------:R-:W0:Y:S01]  /*2f20*/  LDC.64 R2, c[0x4][R2] ;  /* 0x0100000002027b82 */ /* 0x000e220000000a00 */
[----:B------:R-:W-:Y:S02]  /*2f30*/  IMAD.MOV.U32 R4, RZ, RZ, R16 ;  /* 0x000000ffff047224 */ /* 0x000fe400078e0010 */
[----:B------:R-:W-:-:S07]  /*2f40*/  IMAD.MOV.U32 R5, RZ, RZ, R17 ;  /* 0x000000ffff057224 */ /* 0x000fce00078e0011 */
[----:B------:R-:W-:-:S07]  /*2f50*/  LEPC R20, `(.L_x_266) ;  /* 0x000000001014794e */ /* 0x000fce0000000000 */
[----:B0-----:R-:W-:Y:S05]  /*2f60*/  CALL.ABS.NOINC R2 ;  /* 0x0000000002007343 */ /* 0x001fea0003c00000 */
.L_x_266:
[----:B------:R-:W-:Y:S01]  /*2f70*/  ISETP.NE.AND P6, PT, R24, RZ, PT ;  /* 0x000000ff1800720c */ /* 0x000fe20003fc5270 */
[----:B------:R-:W-:-:S12]  /*2f80*/  VIADD R23, R23, 0x200 ;  /* 0x0000020017177836 */ /* 0x000fd80000000000 */
[----:B------:R-:W-:Y:S05]  /*2f90*/  @P6 BRA `(.L_x_267) ;  /* 0xfffffffc00046947 */ /* 0x000fea000383ffff */
[----:B------:R-:W-:Y:S05]  /*2fa0*/  BSYNC.RECONVERGENT B6 ;  /* 0x0000000000067941 */ /* 0x000fea0003800200 */
.L_x_258:
[----:B------:R-:W-:-:S13]  /*2fb0*/  ISETP.NE.AND P0, PT, R18, RZ, PT ;  /* 0x000000ff1200720c */ /* 0x000fda0003f05270 */
[----:B------:R-:W-:Y:S05]  /*2fc0*/  @!P0 EXIT ;  /* 0x000000000000894d */ /* 0x000fea0003800000 */
[----:B------:R-:W-:-:S07]  /*2fd0*/  IMAD.MOV.U32 R19, RZ, RZ, RZ ;  /* 0x000000ffff137224 */ /* 0x000fce00078e00ff */
.L_x_270:
[----:B------:R-:W0:Y:S01]  /*2fe0*/  LDC R3, c[0x0][0x3a0] ;  /* 0x0000e800ff037b82 */ /* 0x000e220000000800 */
[----:B------:R-:W-:Y:S01]  /*2ff0*/  MOV R2, 0x8 ;  /* 0x0000000800027802 */ /* 0x000fe20000000f00 */
[----:B------:R-:W-:-:S06]  /*3000*/  IMAD.MOV R0, RZ, RZ, -R23 ;  /* 0x000000ffff007224 */ /* 0x000fcc00078e0a17 */
[----:B------:R1:W2:Y:S01]  /*3010*/  LDC.64 R6, c[0x4][R2] ;  /* 0x0100000002067b82 */ /* 0x0002a20000000a00 */
[----:B0-----:R-:W-:-:S05]  /*3020*/  VIADDMNMX R0, R0, R3, 0x80, PT ;  /* 0x0000008000007446 */ /* 0x001fca0003800103 */
[----:B------:R-:W-:-:S04]  /*3030*/  IMAD.SHL.U32 R0, R0, 0x4, RZ ;  /* 0x0000000400007824 */ /* 0x000fc800078e00ff */
[----:B------:R-:W-:-:S04]  /*3040*/  IMAD.WIDE R16, R0, 0x4, RZ ;  /* 0x0000000400107825 */ /* 0x000fc800078e02ff */
[----:B------:R-:W-:Y:S02]  /*3050*/  IMAD.MOV.U32 R4, RZ, RZ, R16 ;  /* 0x000000ffff047224 */ /* 0x000fe400078e0010 */
[----:B-12---:R-:W-:-:S07]  /*3060*/  IMAD.MOV.U32 R5, RZ, RZ, R17 ;  /* 0x000000ffff057224 */ /* 0x006fce00078e0011 */
[----:B------:R-:W-:-:S07]  /*3070*/  LEPC R20, `(.L_x_268) ;  /* 0x000000001014794e */ /* 0x000fce0000000000 */
[----:B------:R-:W-:Y:S05]  /*3080*/  CALL.ABS.NOINC R6 ;  /* 0x0000000006007343 */ /* 0x000fea0003c00000 */
.L_x_268:
[----:B------:R-:W0:Y:S01]  /*3090*/  LDC.64 R2, c[0x4][R2] ;  /* 0x0100000002027b82 */ /* 0x000e220000000a00 */
[----:B------:R-:W-:Y:S02]  /*30a0*/  IMAD.MOV.U32 R4, RZ, RZ, R16 ;  /* 0x000000ffff047224 */ /* 0x000fe400078e0010 */
[----:B------:R-:W-:-:S07]  /*30b0*/  IMAD.MOV.U32 R5, RZ, RZ, R17 ;  /* 0x000000ffff057224 */ /* 0x000fce00078e0011 */
[----:B------:R-:W-:-:S07]  /*30c0*/  LEPC R20, `(.L_x_269) ;  /* 0x000000001014794e */ /* 0x000fce0000000000 */
[----:B0-----:R-:W-:Y:S05]  /*30d0*/  CALL.ABS.NOINC R2 ;  /* 0x0000000002007343 */ /* 0x001fea0003c00000 */
.L_x_269:
[----:B------:R-:W-:-:S05]  /*30e0*/  VIADD R19, R19, 0x1 ;  /* 0x0000000113137836 */ /* 0x000fca0000000000 */
[----:B------:R-:W-:-:S13]  /*30f0*/  ISETP.NE.AND P0, PT, R19, R18, PT ;  /* 0x000000121300720c */ /* 0x000fda0003f05270 */
[----:B------:R-:W-:Y:S05]  /*3100*/  @!P0 EXIT ;  /* 0x000000000000894d */ /* 0x000fea0003800000 */
[----:B------:R-:W-:Y:S01]  /*3110*/  VIADD R23, R23, 0x80 ;  /* 0x0000008017177836 */ /* 0x000fe20000000000 */
[----:B------:R-:W-:Y:S06]  /*3120*/  BRA `(.L_x_270) ;  /* 0xfffffffc00ac7947 */ /* 0x000fec000383ffff */
.L_x_197:
        /* <DEDUP_REMOVED lines=11> */
.L_x_280:
        /* <DEDUP_REMOVED lines=13> */
.L_x_272:
[----:B------:R0:W1:Y:S01]  /*32b0*/  LDC.64 R6, c[0x4][R2] ;  /* 0x0100000002067b82 */ /* 0x0000620000000a00 */
[----:B------:R-:W-:Y:S02]  /*32c0*/  IMAD.MOV.U32 R4, RZ, RZ, R16 ;  /* 0x000000ffff047224 */ /* 0x000fe400078e0010 */
[----:B------:R-:W-:-:S07]  /*32d0*/  IMAD.MOV.U32 R5, RZ, RZ, R17 ;  /* 0x000000ffff057224 */ /* 0x000fce00078e0011 */
[----:B------:R-:W-:-:S07]  /*32e0*/  LEPC R20, `(.L_x_273) ;  /* 0x000000001014794e */ /* 0x000fce0000000000 */
[----:B01----:R-:W-:Y:S05]  /*32f0*/  CALL.ABS.NOINC R6 ;  /* 0x0000000006007343 */ /* 0x003fea0003c00000 */
.L_x_273:
        /* <DEDUP_REMOVED lines=9> */
.L_x_274:
[----:B------:R0:W1:Y:S01]  /*3390*/  LDC.64 R6, c[0x4][R2] ;  /* 0x0100000002067b82 */ /* 0x0000620000000a00 */
[----:B------:R-:W-:Y:S02]  /*33a0*/  IMAD.MOV.U32 R4, RZ, RZ, R16 ;  /* 0x000000ffff047224 */ /* 0x000fe400078e0010 */
[----:B------:R-:W-:-:S07]  /*33b0*/  IMAD.MOV.U32 R5, RZ, RZ, R17 ;  /* 0x000000ffff057224 */ /* 0x000fce00078e0011 */
[----:B------:R-:W-:-:S07]  /*33c0*/  LEPC R20, `(.L_x_275) ;  /* 0x000000001014794e */ /* 0x000fce0000000000 */
[----:B01----:R-:W-:Y:S05]  /*33d0*/  CALL.ABS.NOINC R6 ;  /* 0x0000000006007343 */ /* 0x003fea0003c00000 */
.L_x_275:
        /* <DEDUP_REMOVED lines=9> */
.L_x_276:
[----:B------:R0:W1:Y:S01]  /*3470*/  LDC.64 R6, c[0x4][R2] ;  /* 0x0100000002067b82 */ /* 0x0000620000000a00 */
[----:B------:R-:W-:Y:S02]  /*3480*/  IMAD.MOV.U32 R4, RZ, RZ, R16 ;  /* 0x000000ffff047224 */ /* 0x000fe400078e0010 */
[----:B------:R-:W-:-:S07]  /*3490*/  IMAD.MOV.U32 R5, RZ, RZ, R17 ;  /* 0x000000ffff057224 */ /* 0x000fce00078e0011 */
[----:B------:R-:W-:-:S07]  /*34a0*/  LEPC R20, `(.L_x_277) ;  /* 0x000000001014794e */ /* 0x000fce0000000000 */
[----:B01----:R-:W-:Y:S05]  /*34b0*/  CALL.ABS.NOINC R6 ;  /* 0x0000000006007343 */ /* 0x003fea0003c00000 */
.L_x_277:
        /* <DEDUP_REMOVED lines=9> */
.L_x_278:
[----:B------:R-:W0:Y:S01]  /*3550*/  LDC.64 R2, c[0x4][R2] ;  /* 0x0100000002027b82 */ /* 0x000e220000000a00 */
[----:B------:R-:W-:Y:S02]  /*3560*/  IMAD.MOV.U32 R4, RZ, RZ, R16 ;  /* 0x000000ffff047224 */ /* 0x000fe400078e0010 */
[----:B------:R-:W-:-:S07]  /*3570*/  IMAD.MOV.U32 R5, RZ, RZ, R17 ;  /* 0x000000ffff057224 */ /* 0x000fce00078e0011 */
[----:B------:R-:W-:-:S07]  /*3580*/  LEPC R20, `(.L_x_279) ;  /* 0x000000001014794e */ /* 0x000fce0000000000 */
[----:B0-----:R-:W-:Y:S05]  /*3590*/  CALL.ABS.NOINC R2 ;  /* 0x0000000002007343 */ /* 0x001fea0003c00000 */
.L_x_279:
[----:B------:R-:W-:Y:S01]  /*35a0*/  ISETP.NE.AND P6, PT, R24, RZ, PT ;  /* 0x000000ff1800720c */ /* 0x000fe20003fc5270 */
[----:B------:R-:W-:-:S12]  /*35b0*/  VIADD R23, R23, 0x200 ;  /* 0x0000020017177836 */ /* 0x000fd80000000000 */
[----:B------:R-:W-:Y:S05]  /*35c0*/  @P6 BRA `(.L_x_280) ;  /* 0xfffffffc00046947 */ /* 0x000fea000383ffff */
[----:B------:R-:W-:Y:S05]  /*35d0*/  BSYNC.RECONVERGENT B6 ;  /* 0x0000000000067941 */ /* 0x000fea0003800200 */
.L_x_271:
[----:B------:R-:W-:-:S13]  /*35e0*/  ISETP.NE.AND P0, PT, R18, RZ, PT ;  /* 0x000000ff1200720c */ /* 0x000fda0003f05270 */
[----:B------:R-:W-:Y:S05]  /*35f0*/  @!P0 EXIT ;  /* 0x000000000000894d */ /* 0x000fea0003800000 */
[----:B------:R-:W-:-:S07]  /*3600*/  IMAD.MOV.U32 R19, RZ, RZ, RZ ;  /* 0x000000ffff137224 */ /* 0x000fce00078e00ff */
.L_x_283:
[----:B------:R-:W0:Y:S01]  /*3610*/  LDC R3, c[0x0][0x3a0] ;  /* 0x0000e800ff037b82 */ /* 0x000e220000000800 */
[----:B------:R-:W-:Y:S01]  /*3620*/  MOV R2, 0x8 ;  /* 0x0000000800027802 */ /* 0x000fe20000000f00 */
[----:B------:R-:W-:Y:S02]  /*3630*/  IMAD.MOV R0, RZ, RZ, -R23 ;  /* 0x000000ffff007224 */ /* 0x000fe400078e0a17 */
[----:B------:R-:W-:-:S04]  /*3640*/  VIADD R19, R19, 0x1 ;  /* 0x0000000113137836 */ /* 0x000fc80000000000 */
[----:B------:R1:W2:Y:S01]  /*3650*/  LDC.64 R6, c[0x4][R2] ;  /* 0x0100000002067b82 */ /* 0x0002a20000000a00 */
[----:B------:R-:W-:-:S04]  /*3660*/  ISETP.NE.AND P0, PT, R19, R18, PT ;  /* 0x000000121300720c */ /* 0x000fc80003f05270 */
[----:B------:R-:W-:Y:S02]  /*3670*/  P2R R22, PR, RZ, 0x1 ;  /* 0x00000001ff167803 */ /* 0x000fe40000000000 */
[----:B0-----:R-:W-:-:S05]  /*3680*/  VIADDMNMX R0, R0, R3, 0x80, PT ;  /* 0x0000008000007446 */ /* 0x001fca0003800103 */
[----:B------:R-:W-:-:S04]  /*3690*/  IMAD.SHL.U32 R0, R0, 0x4, RZ ;  /* 0x0000000400007824 */ /* 0x000fc800078e00ff */
[----:B------:R-:W-:-:S04]  /*36a0*/  IMAD.WIDE R16, R0, 0x4, RZ ;  /* 0x0000000400107825 */ /* 0x000fc800078e02ff */
[----:B------:R-:W-:Y:S02]  /*36b0*/  IMAD.MOV.U32 R4, RZ, RZ, R16 ;  /* 0x000000ffff047224 */ /* 0x000fe400078e0010 */
[----:B-12---:R-:W-:-:S07]  /*36c0*/  IMAD.MOV.U32 R5, RZ, RZ, R17 ;  /* 0x000000ffff057224 */ /* 0x006fce00078e0011 */
[----:B------:R-:W-:-:S07]  /*36d0*/  LEPC R20, `(.L_x_281) ;  /* 0x000000001014794e */ /* 0x000fce0000000000 */
[----:B------:R-:W-:Y:S05]  /*36e0*/  CALL.ABS.NOINC R6 ;  /* 0x0000000006007343 */ /* 0x000fea0003c00000 */
.L_x_281:
[----:B------:R-:W0:Y:S01]  /*36f0*/  LDC.64 R2, c[0x4][R2] ;  /* 0x0100000002027b82 */ /* 0x000e220000000a00 */
[----:B------:R-:W-:Y:S02]  /*3700*/  IMAD.MOV.U32 R4, RZ, RZ, R16 ;  /* 0x000000ffff047224 */ /* 0x000fe400078e0010 */
[----:B------:R-:W-:-:S07]  /*3710*/  IMAD.MOV.U32 R5, RZ, RZ, R17 ;  /* 0x000000ffff057224 */ /* 0x000fce00078e0011 */
[----:B------:R-:W-:-:S07]  /*3720*/  LEPC R20, `(.L_x_282) ;  /* 0x000000001014794e */ /* 0x000fce0000000000 */
[----:B0-----:R-:W-:Y:S05]  /*3730*/  CALL.ABS.NOINC R2 ;  /* 0x0000000002007343 */ /* 0x001fea0003c00000 */
.L_x_282:
[----:B------:R-:W-:Y:S01]  /*3740*/  ISETP.NE.AND P6, PT, R22, RZ, PT ;  /* 0x000000ff1600720c */ /* 0x000fe20003fc5270 */
[----:B------:R-:W-:-:S12]  /*3750*/  VIADD R23, R23, 0x80 ;  /* 0x0000008017177836 */ /* 0x000fd80000000000 */
[----:B------:R-:W-:Y:S05]  /*3760*/  @P6 BRA `(.L_x_283) ;  /* 0xfffffffc00a86947 */ /* 0x000fea000383ffff */
[----:B------:R-:W-:Y:S05]  /*3770*/  EXIT ;  /* 0x000000000000794d */ /* 0x000fea0003800000 */
        .weak           $__internal_2_$__cuda_sm3x_div_rn_noftz_f32_slowpath
        .type           $__internal_2_$__cuda_sm3x_div_rn_noftz_f32_slowpath,@function
        .size           $__internal_2_$__cuda_sm3x_div_rn_noftz_f32_slowpath,($_Z10gemm_acim_PKiS0_Piiiiiib$__internal_accurate_pow - $__internal_2_$__cuda_sm3x_div_rn_noftz_f32_slowpath)
$__internal_2_$__cuda_sm3x_div_rn_noftz_f32_slowpath:
        /* <DEDUP_REMOVED lines=35> */
.L_x_285:
        /* <DEDUP_REMOVED lines=30> */
[C---:B------:R-:W-:Y:S02]  /*3b90*/  VIADD R9, R10.reuse, 0x20 ;  /* 0x000000200a097836 */ /* 0x040fe40000000000 */
[CCC-:B------:R-:W-:Y:S01]  /*3ba0*/  FFMA.RM R7, R13.reuse, R11.reuse, R14.reuse ;  /* 0x0000000b0d077223 */ /* 0x1c0fe2000000400e */
[----:B------:R-:W-:Y:S02]  /*3bb0*/  ISETP.NE.AND P2, PT, R10, RZ, PT ;  /* 0x000000ff0a00720c */ /* 0x000fe40003f45270 */
[----:B------:R-:W-:Y:S01]  /*3bc0*/  LOP3.LUT R8, R6, 0x7fffff, RZ, 0xc0, !PT ;  /* 0x007fffff06087812 */ /* 0x000fe200078ec0ff */
[----:B------:R-:W-:Y:S01]  /*3bd0*/  FFMA.RP R6, R13, R11, R14 ;  /* 0x0000000b0d067223 */ /* 0x000fe2000000800e */
[----:B------:R-:W-:Y:S01]  /*3be0*/  ISETP.NE.AND P1, PT, R10, RZ, PT ;  /* 0x000000ff0a00720c */ /* 0x000fe20003f25270 */
[----:B------:R-:W-:Y:S01]  /*3bf0*/  IMAD.MOV R10, RZ, RZ, -R10 ;  /* 0x000000ffff0a7224 */ /* 0x000fe200078e0a0a */
[----:B------:R-:W-:-:S02]  /*3c00*/  LOP3.LUT R8, R8, 0x800000, RZ, 0xfc, !PT ;  /* 0x0080000008087812 */ /* 0x000fc400078efcff */
[----:B------:R-:W-:Y:S02]  /*3c10*/  FSETP.NEU.FTZ.AND P0, PT, R6, R7, PT ;  /* 0x000000070600720b */ /* 0x000fe40003f1d000 */
[----:B------:R-:W-:Y:S02]  /*3c20*/  SHF.L.U32 R9, R8, R9, RZ ;  /* 0x0000000908097219 */ /* 0x000fe400000006ff */
[----:B------:R-:W-:Y:S02]  /*3c30*/  SEL R7, R10, RZ, P2 ;  /* 0x000000ff0a077207 */ /* 0x000fe40001000000 */
[----:B------:R-:W-:Y:S02]  /*3c40*/  ISETP.NE.AND P1, PT, R9, RZ, P1 ;  /* 0x000000ff0900720c */ /* 0x000fe40000f25270 */
[----:B------:R-:W-:Y:S02]  /*3c50*/  SHF.R.U32.HI R7, RZ, R7, R8 ;  /* 0x00000007ff077219 */ /* 0x000fe40000011608 */
[----:B------:R-:W-:-:S02]  /*3c60*/  PLOP3.LUT P0, PT, P0, P1, PT, 0xf8, 0x8f ;  /* 0x00000000008f781c */ /* 0x000fc40000703f70 */
[----:B------:R-:W-:Y:S02]  /*3c70*/  SHF.R.U32.HI R9, RZ, 0x1, R7 ;  /* 0x00000001ff097819 */ /* 0x000fe40000011607 */
[----:B------:R-:W-:-:S04]  /*3c80*/  SEL R6, RZ, 0x1, !P0 ;  /* 0x00000001ff067807 */ /* 0x000fc80004000000 */
[----:B------:R-:W-:-:S04]  /*3c90*/  LOP3.LUT R6, R6, 0x1, R9, 0xf8, !PT ;  /* 0x0000000106067812 */ /* 0x000fc800078ef809 */
[----:B------:R-:W-:-:S05]  /*3ca0*/  LOP3.LUT R6, R6, R7, RZ, 0xc0, !PT ;  /* 0x0000000706067212 */ /* 0x000fca00078ec0ff */
[----:B------:R-:W-:-:S05]  /*3cb0*/  IMAD.IADD R6, R9, 0x1, R6 ;  /* 0x0000000109067824 */ /* 0x000fca00078e0206 */
[----:B------:R-:W-:Y:S01]  /*3cc0*/  LOP3.LUT R3, R6, R3, RZ, 0xfc, !PT ;  /* 0x0000000306037212 */ /* 0x000fe200078efcff */
[----:B------:R-:W-:Y:S06]  /*3cd0*/  BRA `(.L_x_293) ;  /* 0x0000000000107947 */ /* 0x000fec0003800000 */
.L_x_292:
[----:B------:R-:W-:-:S04]  /*3ce0*/  LOP3.LUT R3, R3, 0x80000000, RZ, 0xc0, !PT ;  /* 0x8000000003037812 */ /* 0x000fc800078ec0ff */
[----:B------:R-:W-:Y:S01]  /*3cf0*/  LOP3.LUT R3, R3, 0x7f800000, RZ, 0xfc, !PT ;  /* 0x7f80000003037812 */ /* 0x000fe200078efcff */
[----:B------:R-:W-:Y:S06]  /*3d00*/  BRA `(.L_x_293) ;  /* 0x0000000000047947 */ /* 0x000fec0003800000 */
.L_x_291:
[----:B------:R-:W-:-:S07]  /*3d10*/  IMAD R3, R6, 0x800000, R3 ;  /* 0x0080000006037824 */ /* 0x000fce00078e0203 */
.L_x_293:
[----:B------:R-:W-:Y:S05]  /*3d20*/  BSYNC.RECONVERGENT B3 ;  /* 0x0000000000037941 */ /* 0x000fea0003800200 */
.L_x_290:
[----:B------:R-:W-:Y:S05]  /*3d30*/  BRA `(.L_x_294) ;  /* 0x0000000000207947 */ /* 0x000fea0003800000 */
.L_x_289:
[----:B------:R-:W-:-:S04]  /*3d40*/  LOP3.LUT R3, R3, 0x80000000, R8, 0x48, !PT ;  /* 0x8000000003037812 */ /* 0x000fc800078e4808 */
[----:B------:R-:W-:Y:S01]  /*3d50*/  LOP3.LUT R3, R3, 0x7f800000, RZ, 0xfc, !PT ;  /* 0x7f80000003037812 */ /* 0x000fe200078efcff */
[----:B------:R-:W-:Y:S06]  /*3d60*/  BRA `(.L_x_294) ;  /* 0x0000000000147947 */ /* 0x000fec0003800000 */
.L_x_288:
[----:B------:R-:W-:Y:S01]  /*3d70*/  LOP3.LUT R3, R3, 0x80000000, R8, 0x48, !PT ;  /* 0x8000000003037812 */ /* 0x000fe200078e4808 */
[----:B------:R-:W-:Y:S06]  /*3d80*/  BRA `(.L_x_294) ;  /* 0x00000000000c7947 */ /* 0x000fec0003800000 */
.L_x_287:
[----:B------:R-:W0:Y:S01]  /*3d90*/  MUFU.RSQ R3, -QNAN ;  /* 0xffc0000000037908 */ /* 0x000e220000001400 */
[----:B------:R-:W-:Y:S05]  /*3da0*/  BRA `(.L_x_294) ;  /* 0x0000000000047947 */ /* 0x000fea0003800000 */
.L_x_286:
[----:B------:R-:W-:-:S07]  /*3db0*/  FADD.FTZ R3, R0, R3 ;  /* 0x0000000300037221 */ /* 0x000fce0000010000 */
.L_x_294:
[----:B------:R-:W-:Y:S05]  /*3dc0*/  BSYNC.RECONVERGENT B2 ;  /* 0x0000000000027941 */ /* 0x000fea0003800200 */
.L_x_284:
[----:B------:R-:W-:Y:S02]  /*3dd0*/  IMAD.MOV.U32 R6, RZ, RZ, R4 ;  /* 0x000000ffff067224 */ /* 0x000fe400078e0004 */
[----:B------:R-:W-:-:S04]  /*3de0*/  IMAD.MOV.U32 R7, RZ, RZ, 0x0 ;  /* 0x00000000ff077424 */ /* 0x000fc800078e00ff */
[----:B0-----:R-:W-:Y:S05]  /*3df0*/  RET.REL.NODEC R6 `(_Z10gemm_acim_PKiS0_Piiiiiib) ;  /* 0xffffffc006807950 */ /* 0x001fea0003c3ffff */
        .type           $_Z10gemm_acim_PKiS0_Piiiiiib$__internal_accurate_pow,@function
        .size           $_Z10gemm_acim_PKiS0_Piiiiiib$__internal_accurate_pow,(.L_x_302 - $_Z10gemm_acim_PKiS0_Piiiiiib$__internal_accurate_pow)
$_Z10gemm_acim_PKiS0_Piiiiiib$__internal_accurate_pow:
        /* <DEDUP_REMOVED lines=31> */
[----:B------:R-:W-:Y:S02]  /*3ff0*/  VIADD R13, R35, 0x100000 ;  /* 0x00100000230d7836 */ /* 0x000fe40000000000 */
[----:B------:R-:W-:Y:S01]  /*4000*/  IMAD.MOV.U32 R12, RZ, RZ, R34 ;  /* 0x000000ffff0c7224 */ /* 0x000fe200078e0022 */
        /* <DEDUP_REMOVED lines=11> */
[C---:B------:R-:W-:Y:S02]  /*40c0*/  DMUL R6, R36.reuse, R14 ;  /* 0x0000000e24067228 */ /* 0x040fe40000000000 */
[----:B------:R-:W-:-:S04]  /*40d0*/  DFMA R8, R36, R36, -R14 ;  /* 0x000000242408722b */ /* 0x000fc8000000080e */
[----:B------:R-:W-:Y:S01]  /*40e0*/  DADD R20, R20, -UR4 ;  /* 0x8000000414147e29 */ /* 0x000fe20008000000 */
[----:B------:R-:W-:Y:S01]  /*40f0*/  UMOV UR4, 0x0 ;  /* 0x0000000000047882 */ /* 0x000fe20000000000 */
[C---:B------:R-:W-:Y:S01]  /*4100*/  DFMA R10, R36.reuse, R14, -R6 ;  /* 0x0000000e240a722b */ /* 0x040fe20000000806 */
[----:B------:R-:W-:Y:S01]  /*4110*/  UMOV UR5, 0x3ff00000 ;  /* 0x3ff0000000057882 */ /* 0x000fe20000000000 */
[----:B------:R-:W-:-:S06]  /*4120*/  DFMA R8, R36, R12, R8 ;  /* 0x0000000c2408722b */ /* 0x000fcc0000000008 */
[----:B------:R-:W-:Y:S02]  /*4130*/  DFMA R12, R34, R14, R10 ;  /* 0x0000000e220c722b */ /* 0x000fe4000000000a */
[----:B------:R-:W-:-:S06]  /*4140*/  DADD R10, R32, R20 ;  /* 0x00000000200a7229 */ /* 0x000fcc0000000014 */
[----:B------:R-:W-:Y:S02]  /*4150*/  DFMA R12, R36, R8, R12 ;  /* 0x00000008240c722b */ /* 0x000fe4000000000c */
[----:B------:R-:W-:Y:S02]  /*4160*/  DMUL R8, R10, R6 ;  /* 0x000000060a087228 */ /* 0x000fe40000000000 */
[----:B------:R-:W-:-:S06]  /*4170*/  DADD R32, R32, -R10 ;  /* 0x0000000020207229 */ /* 0x000fcc000000080a */
[----:B------:R-:W-:-:S08]  /*4180*/  DFMA R14, R10, R6, -R8 ;  /* 0x000000060a0e722b */ /* 0x000fd00000000808 */
[----:B------:R-:W-:Y:S02]  /*4190*/  DFMA R12, R10, R12, R14 ;  /* 0x0000000c0a0c722b */ /* 0x000fe4000000000e */
[----:B------:R-:W-:-:S08]  /*41a0*/  DADD R10, R20, R32 ;  /* 0x00000000140a7229 */ /* 0x000fd00000000020 */
[----:B------:R-:W-:-:S08]  /*41b0*/  DFMA R10, R10, R6, R12 ;  /* 0x000000060a0a722b */ /* 0x000fd0000000000c */
[----:B------:R-:W-:-:S08]  /*41c0*/  DADD R6, R8, R10 ;  /* 0x0000000008067229 */ /* 0x000fd0000000000a */
[--C-:B------:R-:W-:Y:S02]  /*41d0*/  DADD R12, R36, R6.reuse ;  /* 0x00000000240c7229 */ /* 0x100fe40000000006 */
[----:B------:R-:W-:-:S06]  /*41e0*/  DADD R8, R8, -R6 ;  /* 0x0000000008087229 */ /* 0x000fcc0000000806 */
[----:B------:R-:W-:Y:S02]  /*41f0*/  DADD R36, R36, -R12 ;  /* 0x0000000024247229 */ /* 0x000fe4000000080c */
[----:B------:R-:W-:Y:S01]  /*4200*/  DADD R8, R10, R8 ;  /* 0x000000000a087229 */ /* 0x000fe20000000008 */
[----:B------:R-:W-:Y:S02]  /*4210*/  IMAD.MOV.U32 R10, RZ, RZ, -0x105c611 ;  /* 0xfefa39efff0a7424 */ /* 0x000fe400078e00ff */
[----:B------:R-:W-:-:S03]  /*4220*/  IMAD.MOV.U32 R11, RZ, RZ, 0x3fe62e42 ;  /* 0x3fe62e42ff0b7424 */ /* 0x000fc600078e00ff */
        /* <DEDUP_REMOVED lines=11> */
[----:B------:R-:W-:-:S05]  /*42e0*/  IMAD.SHL.U32 R8, R5, 0x2, RZ ;  /* 0x0000000205087824 */ /* 0x000fca00078e00ff */
[----:B------:R-:W-:Y:S02]  /*42f0*/  ISETP.GT.U32.AND P0, PT, R8, -0x2000001, PT ;  /* 0xfdffffff0800780c */ /* 0x000fe40003f04070 */
[----:B------:R-:W-:Y:S01]  /*4300*/  DADD R14, R14, -R12 ;  /* 0x000000000e0e7229 */ /* 0x000fe2000000080c */
[----:B------:R-:W-:Y:S02]  /*4310*/  IMAD.MOV.U32 R12, RZ, RZ, 0x3b39803f ;  /* 0x3b39803fff0c7424 */ /* 0x000fe400078e00ff */
[----:B------:R-:W-:-:S06]  /*4320*/  IMAD.MOV.U32 R13, RZ, RZ, 0x3c7abc9e ;  /* 0x3c7abc9eff0d7424 */ /* 0x000fcc00078e00ff */
        /* <DEDUP_REMOVED lines=68> */
.L_x_295:
[----:B------:R-:W-:Y:S01]  /*4770*/  DFMA R14, R14, R12, R12 ;  /* 0x0000000c0e0e722b */ /* 0x000fe2000000000c */
[----:B------:R-:W-:Y:S01]  /*4780*/  IMAD.MOV.U32 R6, RZ, RZ, R3 ;  /* 0x000000ffff067224 */ /* 0x000fe200078e0003 */
[----:B------:R-:W-:Y:S01]  /*4790*/  DSETP.NEU.AND P0, PT, |R12|, +INF , PT ;  /* 0x7ff000000c00742a */ /* 0x000fe20003f0d200 */
[----:B------:R-:W-:-:S07]  /*47a0*/  IMAD.MOV.U32 R7, RZ, RZ, 0x0 ;  /* 0x00000000ff077424 */ /* 0x000fce00078e00ff */
[----:B------:R-:W-:Y:S02]  /*47b0*/  FSEL R8, R12, R14, !P0 ;  /* 0x0000000e0c087208 */ /* 0x000fe40004000000 */
[----:B------:R-:W-:Y:S01]  /*47c0*/  FSEL R9, R13, R15, !P0 ;  /* 0x0000000f0d097208 */ /* 0x000fe20004000000 */
[----:B------:R-:W-:Y:S06]  /*47d0*/  RET.REL.NODEC R6 `(_Z10gemm_acim_PKiS0_Piiiiiib) ;  /* 0xffffffb806087950 */ /* 0x000fec0003c3ffff */
.L_x_296:
        /* <DEDUP_REMOVED lines=10> */
.L_x_302:


//--------------------- .nv.global.init           --------------------------
	.section	.nv.global.init,"aw",@progbits
.nv.global.init:
	.type		$str$2,@object
	.size		$str$2,($str - $str$2)
$str$2:
        /*0000*/ 	.byte	0x6f, 0x75, 0x74, 0x5f, 0x64, 0x61, 0x74, 0x61, 0x20, 0x31, 0x3a, 0x20, 0x25, 0x64, 0x0a, 0x00
	.type		$str,@object
	.size		$str,($str$3 - $str)
$str:
        /*0010*/ 	.byte	0x71, 0x75, 0x61, 0x6e, 0x74, 0x20, 0x70, 0x73, 0x75, 0x6d, 0x3a, 0x20, 0x25, 0x64, 0x0a, 0x00
	.type		$str$3,@object
	.size		$str$3,($str$1 - $str$3)
$str$3:
        /*0020*/ 	.byte	0x6f, 0x75, 0x74, 0x5f, 0x64, 0x61, 0x74, 0x61, 0x20, 0x32, 0x3a, 0x20, 0x25, 0x64, 0x0a, 0x00
	.type		$str$1,@object
	.size		$str$1,(.L_1 - $str$1)
$str$1:
        /*0030*/ 	.byte	0x6f, 0x75, 0x74, 0x5f, 0x64, 0x61, 0x74, 0x61, 0x20, 0x30, 0x3a, 0x20, 0x25, 0x64, 0x0a, 0x00
.L_1:


//--------------------- .nv.shared.reserved.0     --------------------------
	.section	.nv.shared.reserved.0,"aw",@nobits
	.weak		__nv_reservedSMEM_offset_0_alias
	.size		__nv_reservedSMEM_offset_0_alias, 0, 64
	.other		__nv_reservedSMEM_offset_0_alias,@"STO_CUDA_RESERVED_SHARED STV_DEFAULT"
__nv_reservedSMEM_offset_0_alias:
	.zero		0
	.zero		64


//--------------------- .nv.shared._Z9transposeIfEviiPKT_PS0_ --------------------------
	.section	.nv.shared._Z9transposeIfEviiPKT_PS0_,"aw",@nobits
	.sectionflags	@""
	.align	4
.nv.shared._Z9transposeIfEviiPKT_PS0_:
	.zero		2048


//--------------------- .nv.shared._Z9transposeIiEviiPKT_PS0_ --------------------------
	.section	.nv.shared._Z9transposeIiEviiPKT_PS0_,"aw",@nobits
	.sectionflags	@""
	.align	4
.nv.shared._Z9transposeIiEviiPKT_PS0_:
	.zero		2048


//--------------------- .nv.constant0._Z13dot_acim_callPKiS0_Piiiib --------------------------
	.section	.nv.constant0._Z13dot_acim_callPKiS0_Piiiib,"a",@progbits
	.sectionflags	@""
	.align	4
.nv.constant0._Z13dot_acim_callPKiS0_Piiiib:
	.zero		933


//--------------------- .nv.constant0._Z29test_adaptive_quantize_kernelv --------------------------
	.section	.nv.constant0._Z29test_adaptive_quantize_kernelv,"a",@progbits
	.sectionflags	@""
	.align	4
.nv.constant0._Z29test_adaptive_quantize_kernelv:
	.zero		896


//--------------------- .nv.constant0._Z19test_get_bit_kernelv --------------------------
	.section	.nv.constant0._Z19test_get_bit_kernelv,"a",@progbits
	.sectionflags	@""
	.align	4
.nv.constant0._Z19test_get_bit_kernelv:
	.zero		896


//--------------------- .nv.constant0._Z9transposeIfEviiPKT_PS0_ --------------------------
	.section	.nv.constant0._Z9transposeIfEviiPKT_PS0_,"a",@progbits
	.sectionflags	@""
	.align	4
.nv.constant0._Z9transposeIfEviiPKT_PS0_:
	.zero		920


//--------------------- .nv.constant0._Z9transposeIiEviiPKT_PS0_ --------------------------
	.section	.nv.constant0._Z9transposeIiEviiPKT_PS0_,"a",@progbits
	.sectionflags	@""
	.align	4
.nv.constant0._Z9transposeIiEviiPKT_PS0_:
	.zero		920


//--------------------- .nv.constant0._Z19paddingRemoveZeroesiiPKfiiPf --------------------------
	.section	.nv.constant0._Z19paddingRemoveZeroesiiPKfiiPf,"a",@progbits
	.sectionflags	@""
	.align	4
.nv.constant0._Z19paddingRemoveZeroesiiPKfiiPf:
	.zero		928


//--------------------- .nv.constant0._Z16paddingAddZeroesiiPKfiiPf --------------------------
	.section	.nv.constant0._Z16paddingAddZeroesiiPKfiiPf,"a",@progbits
	.sectionflags	@""
	.align	4
.nv.constant0._Z16paddingAddZeroesiiPKfiiPf:
	.zero		928


//--------------------- .nv.constant0._Z21gemm_acim_with_scale_PKiS0_PfiiiiiPKfS3_b --------------------------
	.section	.nv.constant0._Z21gemm_acim_with_scale_PKiS0_PfiiiiiPKfS3_b,"a",@progbits
	.sectionflags	@""
	.align	4
.nv.constant0._Z21gemm_acim_with_scale_PKiS0_PfiiiiiPKfS3_b:
	.zero		961


//--------------------- .nv.constant0._Z10gemm_acim_PKiS0_Piiiiiib --------------------------
	.section	.nv.constant0._Z10gemm_acim_PKiS0_Piiiiiib,"a",@progbits
	.sectionflags	@""
	.align	4
.nv.constant0._Z10gemm_acim_PKiS0_Piiiiiib:
	.zero		941


//--------------------- SYMBOLS --------------------------

	.type		.nv.reservedSmem.offset0,@object
	.size		.nv.reservedSmem.offset0,0x4
	.type		.nv.reservedSmem.cap,@object
	.size		.nv.reservedSmem.cap,0x4
	.type		vprintf,@function
	.type		malloc,@function
